	.target	sm_90a

	.elftype	@"ET_EXEC"


//--------------------- .note.nv.tkinfo           --------------------------
	.section	.note.nv.tkinfo,"",@"SHT_NOTE"
	.sectionflags	@"SHF_NOTE_NV_TKINFO"
	.tkinfo
        /*0018*/ 	.word	0x00000002
        /*0030*/ 	.string	""
        /*0030*/ 	.string	"ptxas"
        /*0030*/ 	.string	"Cuda compilation tools, release 13.0, V13.0.88"
        /*0030*/ 	.string	"Build cuda_13.0.r13.0/compiler.36424714_0"
        /*0030*/ 	.string	"-arch sm_90a -m 64 "



//--------------------- .note.nv.cuinfo           --------------------------
	.section	.note.nv.cuinfo,"",@"SHT_NOTE"
	.sectionflags	@"SHF_NOTE_NV_CUINFO"
        /*0018*/ 	.short	0x0002
        /*001a*/ 	.short	0x005a
        /*001c*/ 	.short	0x0082
	.zero		2


//--------------------- .nv.info                  --------------------------
	.section	.nv.info,"",@"SHT_CUDA_INFO"
	.align	4


	//----- nvinfo : EIATTR_REGCOUNT
	.align		4
        /*0000*/ 	.byte	0x04, 0x2f
        /*0002*/ 	.short	(.L_16 - .L_15)
	.align		4
.L_15:
        /*0004*/ 	.word	index@(_ZN7cutlass13device_kernelINS_4fmha6kernel28FmhaKernelTmaWarpSpecializedINS1_10collective30FmhaMainloopTmaWarpSpecializedINS_10bfloat16_tEffN4cute5tupleIJNS7_1CILi128EEENS9_ILi64EEENS9_ILi512EEEEEENS8_IJiNS9_ILi1EEENS8_IJiiEEEEEESG_SG_NS4_12CausalFusionEJNS2_6OptionILNS2_3TagE0ENS9_ILb1EEEEENSI_ILSJ_2ESK_EEEEENS4_15FmhaFwdEpilogueIS6_fNS8_IJSB_SC_SB_EEEEENS2_23PersistentTileSchedulerEJSL_SM_EEEEEvNT_6ParamsE)
        /*0008*/ 	.word	0x000000a8


	//----- nvinfo : EIATTR_FRAME_SIZE
	.align		4
.L_16:
        /*000c*/ 	.byte	0x04, 0x11
        /*000e*/ 	.short	(.L_18 - .L_17)
	.align		4
.L_17:
        /*0010*/ 	.word	index@($__internal_0_$__cuda_sm20_rcp_rn_f32_slowpath)
        /*0014*/ 	.word	0x00000b80


	//----- nvinfo : EIATTR_FRAME_SIZE
	.align		4
.L_18:
        /*0018*/ 	.byte	0x04, 0x11
        /*001a*/ 	.short	(.L_20 - .L_19)
	.align		4
.L_19:
        /*001c*/ 	.word	index@(_ZN7cutlass13device_kernelINS_4fmha6kernel28FmhaKernelTmaWarpSpecializedINS1_10collective30FmhaMainloopTmaWarpSpecializedINS_10bfloat16_tEffN4cute5tupleIJNS7_1CILi128EEENS9_ILi64EEENS9_ILi512EEEEEENS8_IJiNS9_ILi1EEENS8_IJiiEEEEEESG_SG_NS4_12CausalFusionEJNS2_6OptionILNS2_3TagE0ENS9_ILb1EEEEENSI_ILSJ_2ESK_EEEEENS4_15FmhaFwdEpilogueIS6_fNS8_IJSB_SC_SB_EEEEENS2_23PersistentTileSchedulerEJSL_SM_EEEEEvNT_6ParamsE)
        /*0020*/ 	.word	0x00000b80


	//----- nvinfo : EIATTR_MIN_STACK_SIZE
	.align		4
.L_20:
        /*0024*/ 	.byte	0x04, 0x12
        /*0026*/ 	.short	(.L_22 - .L_21)
	.align		4
.L_21:
        /*0028*/ 	.word	index@(_ZN7cutlass13device_kernelINS_4fmha6kernel28FmhaKernelTmaWarpSpecializedINS1_10collective30FmhaMainloopTmaWarpSpecializedINS_10bfloat16_tEffN4cute5tupleIJNS7_1CILi128EEENS9_ILi64EEENS9_ILi512EEEEEENS8_IJiNS9_ILi1EEENS8_IJiiEEEEEESG_SG_NS4_12CausalFusionEJNS2_6OptionILNS2_3TagE0ENS9_ILb1EEEEENSI_ILSJ_2ESK_EEEEENS4_15FmhaFwdEpilogueIS6_fNS8_IJSB_SC_SB_EEEEENS2_23PersistentTileSchedulerEJSL_SM_EEEEEvNT_6ParamsE)
        /*002c*/ 	.word	0x00000b80
.L_22:


//--------------------- .nv.compat                --------------------------
	.section	.nv.compat,"",@"SHT_CUDA_COMPAT_INFO"
	.align	4
        /*0000*/ 	.byte	0x02, 0x09, 0x01, 0x00, 0x02, 0x02, 0x04, 0x00, 0x02, 0x05, 0x05, 0x00, 0x03, 0x07, 0x01, 0x01
        /*0010*/ 	.byte	0x02, 0x03, 0x01, 0x00, 0x02, 0x06, 0x01, 0x00, 0x04, 0x0b, 0x08, 0x00, 0x00, 0x00, 0x00, 0x00
        /*0020*/ 	.byte	0x00, 0x00, 0x00, 0x00


//--------------------- .nv.info._ZN7cutlass13device_kernelINS_4fmha6kernel28FmhaKernelTmaWarpSpecializedINS1_10collective30FmhaMainloopTmaWarpSpecializedINS_10bfloat16_tEffN4cute5tupleIJNS7_1CILi128EEENS9_ILi64EEENS9_ILi512EEEEEENS8_IJiNS9_ILi1EEENS8_IJiiEEEEEESG_SG_NS4_12CausalFusionEJNS2_6OptionILNS2_3TagE0ENS9_ILb1EEEEENSI_ILSJ_2ESK_EEEEENS4_15FmhaFwdEpilogueIS6_fNS8_IJSB_SC_SB_EEEEENS2_23PersistentTileSchedulerEJSL_SM_EEEEEvNT_6ParamsE --------------------------
	.section	.nv.info._ZN7cutlass13device_kernelINS_4fmha6kernel28FmhaKernelTmaWarpSpecializedINS1_10collective30FmhaMainloopTmaWarpSpecializedINS_10bfloat16_tEffN4cute5tupleIJNS7_1CILi128EEENS9_ILi64EEENS9_ILi512EEEEEENS8_IJiNS9_ILi1EEENS8_IJiiEEEEEESG_SG_NS4_12CausalFusionEJNS2_6OptionILNS2_3TagE0ENS9_ILb1EEEEENSI_ILSJ_2ESK_EEEEENS4_15FmhaFwdEpilogueIS6_fNS8_IJSB_SC_SB_EEEEENS2_23PersistentTileSchedulerEJSL_SM_EEEEEvNT_6ParamsE,"",@"SHT_CUDA_INFO"
	.sectionflags	@""
	.align	4


	//----- nvinfo : EIATTR_CUDA_API_VERSION
	.align		4
        /*0000*/ 	.byte	0x04, 0x37
        /*0002*/ 	.short	(.L_24 - .L_23)
.L_23:
        /*0004*/ 	.word	0x00000082


	//----- nvinfo : EIATTR_KPARAM_INFO
	.align		4
.L_24:
        /*0008*/ 	.byte	0x04, 0x17
        /*000a*/ 	.short	(.L_26 - .L_25)
.L_25:
        /*000c*/ 	.word	0x00000000
        /*0010*/ 	.short	0x0000
        /*0012*/ 	.short	0x0070
        /*0014*/ 	.byte	0x00, 0xf0, 0x01, 0x20


	//----- nvinfo : EIATTR_SPARSE_MMA_MASK
	.align		4
.L_26:
        /*0018*/ 	.byte	0x03, 0x50
        /*001a*/ 	.short	0x0000


	//----- nvinfo : EIATTR_MAXREG_COUNT
	.align		4
        /*001c*/ 	.byte	0x03, 0x1b
        /*001e*/ 	.short	0x00a8


	//----- nvinfo : EIATTR_NUM_BARRIERS
	.align		4
        /*0020*/ 	.byte	0x02, 0x4c
        /*0022*/ 	.byte	0x02
	.zero		1


	//----- nvinfo : EIATTR_EXTERNS
	.align		4
        /*0024*/ 	.byte	0x04, 0x0f
        /*0026*/ 	.short	(.L_28 - .L_27)


	//   ....[0]....
	.align		4
.L_27:
        /*0028*/ 	.word	index@(__assertfail)


	//----- nvinfo : EIATTR_ANNOTATIONS
	.align		4
.L_28:
        /*002c*/ 	.byte	0x04, 0x55
        /*002e*/ 	.short	(.L_30 - .L_29)


	//   ....[0]....
.L_29:
        /*0030*/ 	.word	0x00000001
        /*0034*/ 	.byte	0xc0, 0x00, 0x00, 0x00, 0x01, 0x00, 0x00, 0x00, 0xf0, 0x02, 0x00, 0x00, 0x01, 0x00, 0x00, 0x00
        /* <DEDUP_REMOVED lines=1995> */
        /*7cf4*/ 	.byte	0x80, 0x68, 0x02, 0x00, 0x01, 0x00, 0x00, 0x00, 0xe0, 0x6b, 0x02, 0x00


	//----- nvinfo : EIATTR_MERCURY_ISA_VERSION
	.align		4
.L_30:
        /*7d00*/ 	.byte	0x03, 0x5f
        /*7d02*/ 	.short	0x0101


	//----- nvinfo : EIATTR_INT_WARP_WIDE_INSTR_OFFSETS
	.align		4
        /*7d04*/ 	.byte	0x04, 0x31
        /*7d06*/ 	.short	(.L_32 - .L_31)


	//   ....[0]....
.L_31:
        /*7d08*/ 	.word	0x000007c0


	//   ....[1]....
        /*7d0c*/ 	.word	0x000007d0


	//   ....[2]....
        /*7d10*/ 	.word	0x000007e0


	//   ....[3]....
        /*7d14*/ 	.word	0x000007f0


	//   ....[4]....
        /*7d18*/ 	.word	0x00000860


	//   ....[5]....
        /*7d1c*/ 	.word	0x00000a40


	//   ....[6]....
        /*7d20*/ 	.word	0x00000af0


	//----- nvinfo : EIATTR_COOP_GROUP_MASK_REGIDS
	.align		4
.L_32:
        /*7d24*/ 	.byte	0x04, 0x29
        /*7d26*/ 	.short	(.L_34 - .L_33)


	//   ....[0]....
.L_33:
        /*7d28*/ 	.word	0xffffffff


	//   ....[1]....
        /*7d2c*/ 	.word	0xffffffff


	//   ....[2]....
        /*7d30*/ 	.word	0xffffffff


	//   ....[3]....
        /*7d34*/ 	.word	0xffffffff


	//   ....[4]....
        /*7d38*/ 	.word	0xffffffff


	//   ....[5]....
        /*7d3c*/ 	.word	0xffffffff


	//   ....[6]....
        /*7d40*/ 	.word	0xffffffff


	//   ....[7]....
        /*7d44*/ 	.word	0xffffffff


	//   ....[8]....
        /*7d48*/ 	.word	0xffffffff


	//   ....[9]....
        /*7d4c*/ 	.word	0xffffffff


	//   ....[10]....
        /*7d50*/ 	.word	0xffffffff


	//   ....[11]....
        /*7d54*/ 	.word	0xffffffff


	//   ....[12]....
        /*7d58*/ 	.word	0xffffffff


	//   ....[13]....
        /*7d5c*/ 	.word	0xffffffff


	//   ....[14]....
        /*7d60*/ 	.word	0xffffffff


	//   ....[15]....
        /*7d64*/ 	.word	0xffffffff


	//   ....[16]....
        /*7d68*/ 	.word	0xffffffff


	//   ....[17]....
        /*7d6c*/ 	.word	0xffffffff


	//   ....[18]....
        /*7d70*/ 	.word	0xffffffff


	//   ....[19]....
        /*7d74*/ 	.word	0xffffffff


	//   ....[20]....
        /*7d78*/ 	.word	0xffffffff


	//   ....[21]....
        /*7d7c*/ 	.word	0xffffffff


	//----- nvinfo : EIATTR_COOP_GROUP_INSTR_OFFSETS
	.align		4
.L_34:
        /*7d80*/ 	.byte	0x04, 0x28
        /*7d82*/ 	.short	(.L_36 - .L_35)


	//   ....[0]....
.L_35:
        /*7d84*/ 	.word	0x00000070


	//   ....[1]....
        /*7d88*/ 	.word	0x000000b0


	//   ....[2]....
        /*7d8c*/ 	.word	0x00000210


	//   ....[3]....
        /*7d90*/ 	.word	0x00000440


	//   ....[4]....
        /*7d94*/ 	.word	0x00000600


	//   ....[5]....
        /*7d98*/ 	.word	0x00000760


	//   ....[6]....
        /*7d9c*/ 	.word	0x00003080


	//   ....[7]....
        /*7da0*/ 	.word	0x000030e0


	//   ....[8]....
        /*7da4*/ 	.word	0x00003100


	//   ....[9]....
        /*7da8*/ 	.word	0x00003120


	//   ....[10]....
        /*7dac*/ 	.word	0x00009e30


	//   ....[11]....
        /*7db0*/ 	.word	0x00009e90


	//   ....[12]....
        /*7db4*/ 	.word	0x0000ae70


	//   ....[13]....
        /*7db8*/ 	.word	0x0000b050


	//   ....[14]....
        /*7dbc*/ 	.word	0x00014b70


	//   ....[15]....
        /*7dc0*/ 	.word	0x00014bd0


	//   ....[16]....
        /*7dc4*/ 	.word	0x000159e0


	//   ....[17]....
        /*7dc8*/ 	.word	0x00015bc0


	//   ....[18]....
        /*7dcc*/ 	.word	0x0001e090


	//   ....[19]....
        /*7dd0*/ 	.word	0x0001e0d0


	//   ....[20]....
        /*7dd4*/ 	.word	0x0001e110


	//   ....[21]....
        /*7dd8*/ 	.word	0x0001e120


	//----- nvinfo : EIATTR_REG_RECONFIG
	.align		4
.L_36:
        /*7ddc*/ 	.byte	0x01, 0x54
	.zero		2


	//----- nvinfo : EIATTR_SYSCALL_OFFSETS
	.align		4
        /*7de0*/ 	.byte	0x04, 0x46
        /*7de2*/ 	.short	(.L_38 - .L_37)


	//   ....[0]....
.L_37:
        /*7de4*/ 	.word	0x000208d0


	//   ....[1]....
        /*7de8*/ 	.word	0x00020a30


	//----- nvinfo : EIATTR_MBARRIER_INSTR_OFFSETS
	.align		4
.L_38:
        /*7dec*/ 	.byte	0x04, 0x39
        /*7dee*/ 	.short	(.L_40 - .L_39)


	//   ....[0]....
.L_39:
        /*7df0*/ 	.word	0x000003f0
        /*7df4*/ 	.word	0x000000ff
        /*7df8*/ 	.word	0x00074450
        /*7dfc*/ 	.short	0x0100
        /*7dfe*/ 	.byte	0x08
	.zero		1


	//   ....[1]....
        /*7e00*/ 	.word	0x00000400
        /*7e04*/ 	.word	0x000000ff
        /*7e08*/ 	.word	0x00074460
        /*7e0c*/ 	.short	0x0100
        /*7e0e*/ 	.byte	0x08
	.zero		1


	//   ....[2]....
        /*7e10*/ 	.word	0x00000410
        /*7e14*/ 	.word	0x000000ff
        /*7e18*/ 	.word	0x00074458
        /*7e1c*/ 	.short	0x0100
        /*7e1e*/ 	.byte	0x08
	.zero		1


	//   ....[3]....
        /*7e20*/ 	.word	0x00000420
        /*7e24*/ 	.word	0x000000ff
        /*7e28*/ 	.word	0x00074468
        /*7e2c*/ 	.short	0x0100
        /*7e2e*/ 	.byte	0x08
	.zero		1


	//   ....[4]....
        /*7e30*/ 	.word	0x00000550
        /*7e34*/ 	.word	0x000000ff
        /*7e38*/ 	.word	0x00074400
        /*7e3c*/ 	.short	0x0100
        /*7e3e*/ 	.byte	0x08
	.zero		1


	//   ....[5]....
        /*7e40*/ 	.word	0x00000560
        /*7e44*/ 	.word	0x000000ff
        /*7e48*/ 	.word	0x00074428
        /*7e4c*/ 	.short	0x0100
        /*7e4e*/ 	.byte	0x08
	.zero		1


	//   ....[6]....
        /*7e50*/ 	.word	0x00000570
        /*7e54*/ 	.word	0x000000ff
        /*7e58*/ 	.word	0x00074408
        /*7e5c*/ 	.short	0x0100
        /*7e5e*/ 	.byte	0x08
	.zero		1


	//   ....[7]....
        /*7e60*/ 	.word	0x00000580
        /*7e64*/ 	.word	0x000000ff
        /*7e68*/ 	.word	0x00074430
        /*7e6c*/ 	.short	0x0100
        /*7e6e*/ 	.byte	0x08
	.zero		1


	//   ....[8]....
        /*7e70*/ 	.word	0x00000590
        /*7e74*/ 	.word	0x000000ff
        /*7e78*/ 	.word	0x00074410
        /*7e7c*/ 	.short	0x0100
        /*7e7e*/ 	.byte	0x08
	.zero		1


	//   ....[9]....
        /*7e80*/ 	.word	0x000005a0
        /*7e84*/ 	.word	0x000000ff
        /*7e88*/ 	.word	0x00074438
        /*7e8c*/ 	.short	0x0100
        /*7e8e*/ 	.byte	0x08
	.zero		1


	//   ....[10]....
        /*7e90*/ 	.word	0x000005b0
        /*7e94*/ 	.word	0x000000ff
        /*7e98*/ 	.word	0x00074418
        /*7e9c*/ 	.short	0x0100
        /*7e9e*/ 	.byte	0x08
	.zero		1


	//   ....[11]....
        /*7ea0*/ 	.word	0x000005c0
        /*7ea4*/ 	.word	0x000000ff
        /*7ea8*/ 	.word	0x00074440
        /*7eac*/ 	.short	0x0100
        /*7eae*/ 	.byte	0x08
	.zero		1


	//   ....[12]....
        /*7eb0*/ 	.word	0x000005d0
        /*7eb4*/ 	.word	0x000000ff
        /*7eb8*/ 	.word	0x00074420
        /*7ebc*/ 	.short	0x0100
        /*7ebe*/ 	.byte	0x08
	.zero		1


	//   ....[13]....
        /*7ec0*/ 	.word	0x000005e0
        /*7ec4*/ 	.word	0x000000ff
        /*7ec8*/ 	.word	0x00074448
        /*7ecc*/ 	.short	0x0100
        /*7ece*/ 	.byte	0x08
	.zero		1


	//   ....[14]....
        /*7ed0*/ 	.word	0x00000710
        /*7ed4*/ 	.word	0x000000ff
        /*7ed8*/ 	.word	0x00074470
        /*7edc*/ 	.short	0x0100
        /*7ede*/ 	.byte	0x08
	.zero		1


	//   ....[15]....
        /*7ee0*/ 	.word	0x00000720
        /*7ee4*/ 	.word	0x000000ff
        /*7ee8*/ 	.word	0x00074480
        /*7eec*/ 	.short	0x0100
        /*7eee*/ 	.byte	0x08
	.zero		1


	//   ....[16]....
        /*7ef0*/ 	.word	0x00000730
        /*7ef4*/ 	.word	0x000000ff
        /*7ef8*/ 	.word	0x00074478
        /*7efc*/ 	.short	0x0100
        /*7efe*/ 	.byte	0x08
	.zero		1


	//   ....[17]....
        /*7f00*/ 	.word	0x00000740
        /*7f04*/ 	.word	0x000000ff
        /*7f08*/ 	.word	0x00074488
        /*7f0c*/ 	.short	0x0100
        /*7f0e*/ 	.byte	0x08
	.zero		1


	//   ....[18]....
        /*7f10*/ 	.word	0x00000880
        /*7f14*/ 	.word	0x000000ff
        /*7f18*/ 	.word	0x00074490
        /*7f1c*/ 	.short	0x0100
        /*7f1e*/ 	.byte	0x06
	.zero		1


	//   ....[19]....
        /*7f20*/ 	.word	0x00000890
        /*7f24*/ 	.word	0x000000ff
        /*7f28*/ 	.word	0x00074498
        /*7f2c*/ 	.short	0x0100
        /*7f2e*/ 	.byte	0x06
	.zero		1


	//   ....[20]....
        /*7f30*/ 	.word	0x000008a0
        /*7f34*/ 	.word	0x000000ff
        /*7f38*/ 	.word	0x000744a0
        /*7f3c*/ 	.short	0x0100
        /*7f3e*/ 	.byte	0x06
	.zero		1


	//   ....[21]....
        /*7f40*/ 	.word	0x000008b0
        /*7f44*/ 	.word	0x000000ff
        /*7f48*/ 	.word	0x000744a8
        /*7f4c*/ 	.short	0x0100
        /*7f4e*/ 	.byte	0x06
	.zero		1


	//   ....[22]....
        /*7f50*/ 	.word	0x000009b0
        /*7f54*/ 	.word	0x000000ff
        /*7f58*/ 	.word	0x000744c0
        /*7f5c*/ 	.short	0x0100
        /*7f5e*/ 	.byte	0x08
	.zero		1


	//   ....[23]....
        /*7f60*/ 	.word	0x000009c0
        /*7f64*/ 	.word	0x000000ff
        /*7f68*/ 	.word	0x000744e0
        /*7f6c*/ 	.short	0x0100
        /*7f6e*/ 	.byte	0x08
	.zero		1


	//   ....[24]....
        /*7f70*/ 	.word	0x000009d0
        /*7f74*/ 	.word	0x000000ff
        /*7f78*/ 	.word	0x000744c8
        /*7f7c*/ 	.short	0x0100
        /*7f7e*/ 	.byte	0x08
	.zero		1


	//   ....[25]....
        /*7f80*/ 	.word	0x000009e0
        /*7f84*/ 	.word	0x000000ff
        /*7f88*/ 	.word	0x000744e8
        /*7f8c*/ 	.short	0x0100
        /*7f8e*/ 	.byte	0x08
	.zero		1


	//   ....[26]....
        /*7f90*/ 	.word	0x000009f0
        /*7f94*/ 	.word	0x000000ff
        /*7f98*/ 	.word	0x000744d0
        /*7f9c*/ 	.short	0x0100
        /*7f9e*/ 	.byte	0x08
	.zero		1


	//   ....[27]....
        /*7fa0*/ 	.word	0x00000a00
        /*7fa4*/ 	.word	0x000000ff
        /*7fa8*/ 	.word	0x000744f0
        /*7fac*/ 	.short	0x0100
        /*7fae*/ 	.byte	0x08
	.zero		1


	//   ....[28]....
        /*7fb0*/ 	.word	0x00000a10
        /*7fb4*/ 	.word	0x000000ff
        /*7fb8*/ 	.word	0x000744d8
        /*7fbc*/ 	.short	0x0100
        /*7fbe*/ 	.byte	0x08
	.zero		1


	//   ....[29]....
        /*7fc0*/ 	.word	0x00000a20
        /*7fc4*/ 	.word	0x000000ff
        /*7fc8*/ 	.word	0x000744f8
        /*7fcc*/ 	.short	0x0100
        /*7fce*/ 	.byte	0x08
	.zero		1


	//   ....[30]....
        /*7fd0*/ 	.word	0x00000b20
        /*7fd4*/ 	.word	0x000000ff
        /*7fd8*/ 	.word	0x000744b0
        /*7fdc*/ 	.short	0x0100
        /*7fde*/ 	.byte	0x06
	.zero		1


	//   ....[31]....
        /*7fe0*/ 	.word	0x000014b0
        /*7fe4*/ 	.word	0x000000ff
        /*7fe8*/ 	.word	0x00074450
        /*7fec*/ 	.short	0x010a
        /*7fee*/ 	.byte	0x04
	.zero		1


	//   ....[32]....
        /*7ff0*/ 	.word	0x000015c0
        /*7ff4*/ 	.word	0x000000ff
        /*7ff8*/ 	.word	0x00074400
        /*7ffc*/ 	.short	0x010a
        /*7ffe*/ 	.byte	0x28
	.zero		1


	//   ....[33]....
        /*8000*/ 	.word	0x00001620
        /*8004*/ 	.word	0x000000ff
        /*8008*/ 	.word	0xfffffff8
        /*800c*/ 	.short	0x010a
        /*800e*/ 	.byte	0x04
	.zero		1


	//   ....[34]....
        /*8010*/ 	.word	0x00002b20
        /*8014*/ 	.word	0x00000000
        /*8018*/ 	.word	0x00000000
        /*801c*/ 	.short	0x0101
        /*801e*/ 	.byte	0x06
	.zero		1


	//   ....[35]....
        /*8020*/ 	.word	0x00003ee0
        /*8024*/ 	.word	0x000000ff
        /*8028*/ 	.word	0x00074400
        /*802c*/ 	.short	0x010a
        /*802e*/ 	.byte	0x04
	.zero		1


	//   ....[36]....
        /*8030*/ 	.word	0x00008b90
        /*8034*/ 	.word	0x000000ff
        /*8038*/ 	.word	0x00000000
        /*803c*/ 	.short	0x0101
        /*803e*/ 	.byte	0x04
	.zero		1


	//   ....[37]....
        /*8040*/ 	.word	0x00008d10
        /*8044*/ 	.word	0x000000ff
        /*8048*/ 	.word	0x00074400
        /*804c*/ 	.short	0x010a
        /*804e*/ 	.byte	0x05
	.zero		1


	//   ....[38]....
        /*8050*/ 	.word	0x0000cd40
        /*8054*/ 	.word	0x000000ff
        /*8058*/ 	.word	0x00074400
        /*805c*/ 	.short	0x010a
        /*805e*/ 	.byte	0x07
	.zero		1


	//   ....[39]....
        /*8060*/ 	.word	0x0000d990
        /*8064*/ 	.word	0x000000ff
        /*8068*/ 	.word	0x00074400
        /*806c*/ 	.short	0x010a
        /*806e*/ 	.byte	0x07
	.zero		1


	//   ....[40]....
        /*8070*/ 	.word	0x000131f0
        /*8074*/ 	.word	0x000000ff
        /*8078*/ 	.word	0x00000000
        /*807c*/ 	.short	0x0101
        /*807e*/ 	.byte	0x07
	.zero		1


	//   ....[41]....
        /*8080*/ 	.word	0x000132a0
        /*8084*/ 	.word	0x000000ff
        /*8088*/ 	.word	0x00000000
        /*808c*/ 	.short	0x0101
        /*808e*/ 	.byte	0x07
	.zero		1


	//   ....[42]....
        /*8090*/ 	.word	0x00013450
        /*8094*/ 	.word	0x000000ff
        /*8098*/ 	.word	0x00074400
        /*809c*/ 	.short	0x010a
        /*809e*/ 	.byte	0x05
	.zero		1


	//   ....[43]....
        /*80a0*/ 	.word	0x00018070
        /*80a4*/ 	.word	0x000000ff
        /*80a8*/ 	.word	0x00074400
        /*80ac*/ 	.short	0x010a
        /*80ae*/ 	.byte	0x07
	.zero		1


	//   ....[44]....
        /*80b0*/ 	.word	0x000184e0
        /*80b4*/ 	.word	0x000000ff
        /*80b8*/ 	.word	0x00074400
        /*80bc*/ 	.short	0x010a
        /*80be*/ 	.byte	0x07
	.zero		1


	//   ....[45]....
        /*80c0*/ 	.word	0x0001dd40
        /*80c4*/ 	.word	0x000000ff
        /*80c8*/ 	.word	0x00000000
        /*80cc*/ 	.short	0x0101
        /*80ce*/ 	.byte	0x07
	.zero		1


	//   ....[46]....
        /*80d0*/ 	.word	0x0001ddf0
        /*80d4*/ 	.word	0x000000ff
        /*80d8*/ 	.word	0x00000000
        /*80dc*/ 	.short	0x0101
        /*80de*/ 	.byte	0x07
	.zero		1


	//   ....[47]....
        /*80e0*/ 	.word	0x0001dfd0
        /*80e4*/ 	.word	0x000000ff
        /*80e8*/ 	.word	0x00000000
        /*80ec*/ 	.short	0x0101
        /*80ee*/ 	.byte	0x04
	.zero		1


	//   ....[48]....
        /*80f0*/ 	.word	0x0001e060
        /*80f4*/ 	.word	0x000000ff
        /*80f8*/ 	.word	0x00000000
        /*80fc*/ 	.short	0x0101
        /*80fe*/ 	.byte	0x06
	.zero		1


	//   ....[49]....
        /*8100*/ 	.word	0x00020490
        /*8104*/ 	.word	0x000000ff
        /*8108*/ 	.word	0x00000008
        /*810c*/ 	.short	0x010a
        /*810e*/ 	.byte	0x05
	.zero		1


	//   ....[50]....
        /*8110*/ 	.word	0x00024200
        /*8114*/ 	.word	0x00000000
        /*8118*/ 	.word	0x00074490
        /*811c*/ 	.short	0x0101
        /*811e*/ 	.byte	0x25
	.zero		1


	//   ....[51]....
        /*8120*/ 	.word	0x00024660
        /*8124*/ 	.word	0x00000007
        /*8128*/ 	.word	0x00074460
        /*812c*/ 	.short	0x010a
        /*812e*/ 	.byte	0x3f
	.zero		1


	//   ....[52]....
        /*8130*/ 	.word	0x00024b20
        /*8134*/ 	.word	0x00000007
        /*8138*/ 	.word	0x000744b0
        /*813c*/ 	.short	0x0101
        /*813e*/ 	.byte	0x3f
	.zero		1


	//   ....[53]....
        /*8140*/ 	.word	0x00024b30
        /*8144*/ 	.word	0x00000007
        /*8148*/ 	.word	0x000744b0
        /*814c*/ 	.short	0x010a
        /*814e*/ 	.byte	0x3f
	.zero		1


	//   ....[54]....
        /*8150*/ 	.word	0x00024bd0
        /*8154*/ 	.word	0x00000004
        /*8158*/ 	.word	0x00074460
        /*815c*/ 	.short	0x010a
        /*815e*/ 	.byte	0x3f
	.zero		1


	//   ....[55]....
        /*8160*/ 	.word	0x000254a0
        /*8164*/ 	.word	0x00000008
        /*8168*/ 	.word	0x00074428
        /*816c*/ 	.short	0x010a
        /*816e*/ 	.byte	0x3f
	.zero		1


	//   ....[56]....
        /*8170*/ 	.word	0x00025940
        /*8174*/ 	.word	0x00000005
        /*8178*/ 	.word	0x000744b0
        /*817c*/ 	.short	0x0101
        /*817e*/ 	.byte	0x3f
	.zero		1


	//   ....[57]....
        /*8180*/ 	.word	0x00025950
        /*8184*/ 	.word	0x00000005
        /*8188*/ 	.word	0x000744b0
        /*818c*/ 	.short	0x010a
        /*818e*/ 	.byte	0x3f
	.zero		1


	//   ....[58]....
        /*8190*/ 	.word	0x00025a00
        /*8194*/ 	.word	0x00000007
        /*8198*/ 	.word	0x00074428
        /*819c*/ 	.short	0x010a
        /*819e*/ 	.byte	0x3f
	.zero		1


	//   ....[59]....
        /*81a0*/ 	.word	0x00025ef0
        /*81a4*/ 	.word	0x00000007
        /*81a8*/ 	.word	0x00074428
        /*81ac*/ 	.short	0x010a
        /*81ae*/ 	.byte	0x3f
	.zero		1


	//   ....[60]....
        /*81b0*/ 	.word	0x000263b0
        /*81b4*/ 	.word	0x00000007
        /*81b8*/ 	.word	0x00074428
        /*81bc*/ 	.short	0x010a
        /*81be*/ 	.byte	0x3f
	.zero		1


	//   ....[61]....
        /*81c0*/ 	.word	0x000268e0
        /*81c4*/ 	.word	0x00000005
        /*81c8*/ 	.word	0x00074450
        /*81cc*/ 	.short	0x010a
        /*81ce*/ 	.byte	0x3f
	.zero		1


	//   ....[62]....
        /*81d0*/ 	.word	0x00026940
        /*81d4*/ 	.word	0x00000005
        /*81d8*/ 	.word	0x00074400
        /*81dc*/ 	.short	0x010a
        /*81de*/ 	.byte	0x3f
	.zero		1


	//   ....[63]....
        /*81e0*/ 	.word	0x000269b0
        /*81e4*/ 	.word	0x00000005
        /*81e8*/ 	.word	0xfffffff8
        /*81ec*/ 	.short	0x010a
        /*81ee*/ 	.byte	0x3f
	.zero		1


	//   ....[64]....
        /*81f0*/ 	.word	0x00026a10
        /*81f4*/ 	.word	0x00000007
        /*81f8*/ 	.word	0x00074400
        /*81fc*/ 	.short	0x010a
        /*81fe*/ 	.byte	0x3f
	.zero		1


	//   ....[65]....
        /*8200*/ 	.word	0x00026a70
        /*8204*/ 	.word	0x00000004
        /*8208*/ 	.word	0x00074400
        /*820c*/ 	.short	0x010a
        /*820e*/ 	.byte	0x3f
	.zero		1


	//   ....[66]....
        /*8210*/ 	.word	0x00026ad0
        /*8214*/ 	.word	0x00000000
        /*8218*/ 	.word	0x00074400
        /*821c*/ 	.short	0x010a
        /*821e*/ 	.byte	0x3f
	.zero		1


	//   ....[67]....
        /*8220*/ 	.word	0x00026b30
        /*8224*/ 	.word	0x00000003
        /*8228*/ 	.word	0x00074400
        /*822c*/ 	.short	0x010a
        /*822e*/ 	.byte	0x3f
	.zero		1


	//   ....[68]....
        /*8230*/ 	.word	0x00026b90
        /*8234*/ 	.word	0x00000000
        /*8238*/ 	.word	0x00074400
        /*823c*/ 	.short	0x010a
        /*823e*/ 	.byte	0x3f
	.zero		1


	//   ....[69]....
        /*8240*/ 	.word	0x00026c10
        /*8244*/ 	.word	0x00000003
        /*8248*/ 	.word	0x00000008
        /*824c*/ 	.short	0x010a
        /*824e*/ 	.byte	0x3f
	.zero		1


	//   ....[70]....
        /*8250*/ 	.word	0x00026ce0
        /*8254*/ 	.word	0x00000007
        /*8258*/ 	.word	0x00074460
        /*825c*/ 	.short	0x010a
        /*825e*/ 	.byte	0x3f
	.zero		1


	//   ....[71]....
        /*8260*/ 	.word	0x00026d30
        /*8264*/ 	.word	0x00000007
        /*8268*/ 	.word	0x000744b0
        /*826c*/ 	.short	0x010a
        /*826e*/ 	.byte	0x3f
	.zero		1


	//   ....[72]....
        /*8270*/ 	.word	0x00026d80
        /*8274*/ 	.word	0x00000004
        /*8278*/ 	.word	0x00074460
        /*827c*/ 	.short	0x010a
        /*827e*/ 	.byte	0x3f
	.zero		1


	//   ....[73]....
        /*8280*/ 	.word	0x00026e50
        /*8284*/ 	.word	0x00000008
        /*8288*/ 	.word	0x00074428
        /*828c*/ 	.short	0x010a
        /*828e*/ 	.byte	0x3f
	.zero		1


	//   ....[74]....
        /*8290*/ 	.word	0x00026ea0
        /*8294*/ 	.word	0x00000005
        /*8298*/ 	.word	0x000744b0
        /*829c*/ 	.short	0x010a
        /*829e*/ 	.byte	0x3f
	.zero		1


	//   ....[75]....
        /*82a0*/ 	.word	0x00026ef0
        /*82a4*/ 	.word	0x00000007
        /*82a8*/ 	.word	0x00074428
        /*82ac*/ 	.short	0x010a
        /*82ae*/ 	.byte	0x3f
	.zero		1


	//   ....[76]....
        /*82b0*/ 	.word	0x00026f40
        /*82b4*/ 	.word	0x00000007
        /*82b8*/ 	.word	0x00074428
        /*82bc*/ 	.short	0x010a
        /*82be*/ 	.byte	0x3f
	.zero		1


	//   ....[77]....
        /*82c0*/ 	.word	0x00026f90
        /*82c4*/ 	.word	0x00000007
        /*82c8*/ 	.word	0x00074428
        /*82cc*/ 	.short	0x010a
        /*82ce*/ 	.byte	0x3f
	.zero		1


	//----- nvinfo : EIATTR_NUM_MBARRIERS
	.align		4
.L_40:
        /*82d0*/ 	.byte	0x03, 0x38
        /*82d2*/ 	.short	0x001f


	//----- nvinfo : EIATTR_EXIT_INSTR_OFFSETS
	.align		4
        /*82d4*/ 	.byte	0x04, 0x1c
        /*82d6*/ 	.short	(.L_42 - .L_41)


	//   ....[0]....
.L_41:
        /*82d8*/ 	.word	0x00000b80


	//   ....[1]....
        /*82dc*/ 	.word	0x00000c00


	//   ....[2]....
        /*82e0*/ 	.word	0x00024280


	//   ....[3]....
        /*82e4*/ 	.word	0x000242e0


	//   ....[4]....
        /*82e8*/ 	.word	0x00024320


	//   ....[5]....
        /*82ec*/ 	.word	0x000250a0


	//   ....[6]....
        /*82f0*/ 	.word	0x000250e0


	//   ....[7]....
        /*82f4*/ 	.word	0x000268c0


	//----- nvinfo : EIATTR_MAX_THREADS
	.align		4
.L_42:
        /*82f8*/ 	.byte	0x04, 0x05
        /*82fa*/ 	.short	(.L_44 - .L_43)
.L_43:
        /*82fc*/ 	.word	0x00000180
        /*8300*/ 	.word	0x00000001
        /*8304*/ 	.word	0x00000001


	//----- nvinfo : EIATTR_CRS_STACK_SIZE
	.align		4
.L_44:
        /*8308*/ 	.byte	0x04, 0x1e
        /*830a*/ 	.short	(.L_46 - .L_45)
.L_45:
        /*830c*/ 	.word	0x00000000


	//----- nvinfo : EIATTR_CBANK_PARAM_SIZE
	.align		4
.L_46:
        /*8310*/ 	.byte	0x03, 0x19
        /*8312*/ 	.short	0x0870


	//----- nvinfo : EIATTR_PARAM_CBANK
	.align		4
        /*8314*/ 	.byte	0x04, 0x0a
        /*8316*/ 	.short	(.L_48 - .L_47)
	.align		4
.L_47:
        /*8318*/ 	.word	index@(.nv.constant0._ZN7cutlass13device_kernelINS_4fmha6kernel28FmhaKernelTmaWarpSpecializedINS1_10collective30FmhaMainloopTmaWarpSpecializedINS_10bfloat16_tEffN4cute5tupleIJNS7_1CILi128EEENS9_ILi64EEENS9_ILi512EEEEEENS8_IJiNS9_ILi1EEENS8_IJiiEEEEEESG_SG_NS4_12CausalFusionEJNS2_6OptionILNS2_3TagE0ENS9_ILb1EEEEENSI_ILSJ_2ESK_EEEEENS4_15FmhaFwdEpilogueIS6_fNS8_IJSB_SC_SB_EEEEENS2_23PersistentTileSchedulerEJSL_SM_EEEEEvNT_6ParamsE)
        /*831c*/ 	.short	0x0210
        /*831e*/ 	.short	0x0870


	//----- nvinfo : EIATTR_SW_WAR
	.align		4
.L_48:
        /*8320*/ 	.byte	0x04, 0x36
        /*8322*/ 	.short	(.L_50 - .L_49)
.L_49:
        /*8324*/ 	.word	0x00000008
.L_50:


//--------------------- .nv.callgraph             --------------------------
	.section	.nv.callgraph,"",@"SHT_CUDA_CALLGRAPH"
	.align	4
	.sectionentsize	8
	.align		4
        /*0000*/ 	.word	0x00000000
	.align		4
        /*0004*/ 	.word	0xffffffff
	.align		4
        /*0008*/ 	.word	index@(_ZN7cutlass13device_kernelINS_4fmha6kernel28FmhaKernelTmaWarpSpecializedINS1_10collective30FmhaMainloopTmaWarpSpecializedINS_10bfloat16_tEffN4cute5tupleIJNS7_1CILi128EEENS9_ILi64EEENS9_ILi512EEEEEENS8_IJiNS9_ILi1EEENS8_IJiiEEEEEESG_SG_NS4_12CausalFusionEJNS2_6OptionILNS2_3TagE0ENS9_ILb1EEEEENSI_ILSJ_2ESK_EEEEENS4_15FmhaFwdEpilogueIS6_fNS8_IJSB_SC_SB_EEEEENS2_23PersistentTileSchedulerEJSL_SM_EEEEEvNT_6ParamsE)
	.align		4
        /*000c*/ 	.word	index@(__assertfail)
	.align		4
        /*0010*/ 	.word	0x00000000
	.align		4
        /*0014*/ 	.word	0xfffffffe
	.align		4
        /*0018*/ 	.word	0x00000000
	.align		4
        /*001c*/ 	.word	0xfffffffd
	.align		4
        /*0020*/ 	.word	0x00000000
	.align		4
        /*0024*/ 	.word	0xfffffffc


//--------------------- .nv.constant4             --------------------------
	.section	.nv.constant4,"a",@progbits
	.align	8
	.align		8
.nv.constant4:
        /*0000*/ 	.dword	__assertfail
	.align		8
        /*0008*/ 	.dword	__unnamed_1
	.align		8
        /*0010*/ 	.dword	__unnamed_2
	.align		8
        /*0018*/ 	.dword	_ZN39_INTERNAL_0b7b2c4b_4_k_cu_d4c6952a_34754cuda3std3__45__cpo5beginE
	.align		8
        /*0020*/ 	.dword	_ZN39_INTERNAL_0b7b2c4b_4_k_cu_d4c6952a_34754cuda3std3__45__cpo3endE
	.align		8
        /*0028*/ 	.dword	_ZN39_INTERNAL_0b7b2c4b_4_k_cu_d4c6952a_34754cuda3std3__45__cpo6cbeginE
	.align		8
        /*0030*/ 	.dword	_ZN39_INTERNAL_0b7b2c4b_4_k_cu_d4c6952a_34754cuda3std3__45__cpo4cendE
	.align		8
        /*0038*/ 	.dword	_ZN39_INTERNAL_0b7b2c4b_4_k_cu_d4c6952a_34754cuda3std3__441_GLOBAL__N__0b7b2c4b_4_k_cu_d4c6952a_34756ignoreE
	.align		8
        /*0040*/ 	.dword	_ZN39_INTERNAL_0b7b2c4b_4_k_cu_d4c6952a_34754cuda3std3__419piecewise_constructE
	.align		8
        /*0048*/ 	.dword	_ZN39_INTERNAL_0b7b2c4b_4_k_cu_d4c6952a_34754cuda3std3__48in_placeE
	.align		8
        /*0050*/ 	.dword	_ZN39_INTERNAL_0b7b2c4b_4_k_cu_d4c6952a_34754cuda3std6ranges3__45__cpo4swapE
	.align		8
        /*0058*/ 	.dword	_ZN39_INTERNAL_0b7b2c4b_4_k_cu_d4c6952a_34754cuda3std6ranges3__45__cpo9iter_moveE
	.align		8
        /*0060*/ 	.dword	_ZN39_INTERNAL_0b7b2c4b_4_k_cu_d4c6952a_34754cute7productE
	.align		8
        /*0068*/ 	.dword	_ZN39_INTERNAL_0b7b2c4b_4_k_cu_d4c6952a_34754cute1_E
	.align		8
        /*0070*/ 	.dword	$str$24
	.align		8
        /*0078*/ 	.dword	$str$25


//--------------------- .text._ZN7cutlass13device_kernelINS_4fmha6kernel28FmhaKernelTmaWarpSpecializedINS1_10collective30FmhaMainloopTmaWarpSpecializedINS_10bfloat16_tEffN4cute5tupleIJNS7_1CILi128EEENS9_ILi64EEENS9_ILi512EEEEEENS8_IJiNS9_ILi1EEENS8_IJiiEEEEEESG_SG_NS4_12CausalFusionEJNS2_6OptionILNS2_3TagE0ENS9_ILb1EEEEENSI_ILSJ_2ESK_EEEEENS4_15FmhaFwdEpilogueIS6_fNS8_IJSB_SC_SB_EEEEENS2_23PersistentTileSchedulerEJSL_SM_EEEEEvNT_6ParamsE --------------------------
	.section	.text._ZN7cutlass13device_kernelINS_4fmha6kernel28FmhaKernelTmaWarpSpecializedINS1_10collective30FmhaMainloopTmaWarpSpecializedINS_10bfloat16_tEffN4cute5tupleIJNS7_1CILi128EEENS9_ILi64EEENS9_ILi512EEEEEENS8_IJiNS9_ILi1EEENS8_IJiiEEEEEESG_SG_NS4_12CausalFusionEJNS2_6OptionILNS2_3TagE0ENS9_ILb1EEEEENSI_ILSJ_2ESK_EEEEENS4_15FmhaFwdEpilogueIS6_fNS8_IJSB_SC_SB_EEEEENS2_23PersistentTileSchedulerEJSL_SM_EEEEEvNT_6ParamsE,"ax",@progbits
	.align	128
.text._ZN7cutlass13device_kernelINS_4fmha6kernel28FmhaKernelTmaWarpSpecializedINS1_10collective30FmhaMainloopTmaWarpSpecializedINS_10bfloat16_tEffN4cute5tupleIJNS7_1CILi128EEENS9_ILi64EEENS9_ILi512EEEEEENS8_IJiNS9_ILi1EEENS8_IJiiEEEEEESG_SG_NS4_12CausalFusionEJNS2_6OptionILNS2_3TagE0ENS9_ILb1EEEEENSI_ILSJ_2ESK_EEEEENS4_15FmhaFwdEpilogueIS6_fNS8_IJSB_SC_SB_EEEEENS2_23PersistentTileSchedulerEJSL_SM_EEEEEvNT_6ParamsE:
        .type           _ZN7cutlass13device_kernelINS_4fmha6kernel28FmhaKernelTmaWarpSpecializedINS1_10collective30FmhaMainloopTmaWarpSpecializedINS_10bfloat16_tEffN4cute5tupleIJNS7_1CILi128EEENS9_ILi64EEENS9_ILi512EEEEEENS8_IJiNS9_ILi1EEENS8_IJiiEEEEEESG_SG_NS4_12CausalFusionEJNS2_6OptionILNS2_3TagE0ENS9_ILb1EEEEENSI_ILSJ_2ESK_EEEEENS4_15FmhaFwdEpilogueIS6_fNS8_IJSB_SC_SB_EEEEENS2_23PersistentTileSchedulerEJSL_SM_EEEEEvNT_6ParamsE,@function
        .size           _ZN7cutlass13device_kernelINS_4fmha6kernel28FmhaKernelTmaWarpSpecializedINS1_10collective30FmhaMainloopTmaWarpSpecializedINS_10bfloat16_tEffN4cute5tupleIJNS7_1CILi128EEENS9_ILi64EEENS9_ILi512EEEEEENS8_IJiNS9_ILi1EEENS8_IJiiEEEEEESG_SG_NS4_12CausalFusionEJNS2_6OptionILNS2_3TagE0ENS9_ILb1EEEEENSI_ILSJ_2ESK_EEEEENS4_15FmhaFwdEpilogueIS6_fNS8_IJSB_SC_SB_EEEEENS2_23PersistentTileSchedulerEJSL_SM_EEEEEvNT_6ParamsE,(.L_x_174 - _ZN7cutlass13device_kernelINS_4fmha6kernel28FmhaKernelTmaWarpSpecializedINS1_10collective30FmhaMainloopTmaWarpSpecializedINS_10bfloat16_tEffN4cute5tupleIJNS7_1CILi128EEENS9_ILi64EEENS9_ILi512EEEEEENS8_IJiNS9_ILi1EEENS8_IJiiEEEEEESG_SG_NS4_12CausalFusionEJNS2_6OptionILNS2_3TagE0ENS9_ILb1EEEEENSI_ILSJ_2ESK_EEEEENS4_15FmhaFwdEpilogueIS6_fNS8_IJSB_SC_SB_EEEEENS2_23PersistentTileSchedulerEJSL_SM_EEEEEvNT_6ParamsE)
        .other          _ZN7cutlass13device_kernelINS_4fmha6kernel28FmhaKernelTmaWarpSpecializedINS1_10collective30FmhaMainloopTmaWarpSpecializedINS_10bfloat16_tEffN4cute5tupleIJNS7_1CILi128EEENS9_ILi64EEENS9_ILi512EEEEEENS8_IJiNS9_ILi1EEENS8_IJiiEEEEEESG_SG_NS4_12CausalFusionEJNS2_6OptionILNS2_3TagE0ENS9_ILb1EEEEENSI_ILSJ_2ESK_EEEEENS4_15FmhaFwdEpilogueIS6_fNS8_IJSB_SC_SB_EEEEENS2_23PersistentTileSchedulerEJSL_SM_EEEEEvNT_6ParamsE,@"STO_CUDA_ENTRY STV_DEFAULT"
_ZN7cutlass13device_kernelINS_4fmha6kernel28FmhaKernelTmaWarpSpecializedINS1_10collective30FmhaMainloopTmaWarpSpecializedINS_10bfloat16_tEffN4cute5tupleIJNS7_1CILi128EEENS9_ILi64EEENS9_ILi512EEEEEENS8_IJiNS9_ILi1EEENS8_IJiiEEEEEESG_SG_NS4_12CausalFusionEJNS2_6OptionILNS2_3TagE0ENS9_ILb1EEEEENSI_ILSJ_2ESK_EEEEENS4_15FmhaFwdEpilogueIS6_fNS8_IJSB_SC_SB_EEEEENS2_23PersistentTileSchedulerEJSL_SM_EEEEEvNT_6ParamsE:
[----:B------:R-:W1:Y:S02]  /*0000*/  LDC R1, c[0x0][0x28] ;  /* 0x00000a00ff017b82 */ /* 0x000e640000000800 */
[----:B-1----:R-:W-:Y:S01]  /*0010*/  IADD3 R1, R1, -0xb80, RZ ;  /* 0xfffff48001017810 */ /* 0x002fe20007ffe0ff */
[----:B------:R-:W1:Y:S05]  /*0020*/  S2R R3, SR_TID.X ;  /* 0x0000000000037919 */ /* 0x000e6a0000002100 */
[----:B------:R-:W2:Y:S01]  /*0030*/  S2UR UR6, SR_CTAID.X ;  /* 0x00000000000679c3 */ /* 0x000ea20000002500 */
[----:B------:R-:W-:Y:S01]  /*0040*/  ELECT P1, URZ, PT ;  /* 0x00000000003f782f */ /* 0x000fe20003820000 */
[----:B------:R-:W-:Y:S01]  /*0050*/  BSSY B0, `(.L_x_0) ;  /* 0x0000019000007945 */ /* 0x000fe20003800000 */
[----:B-1----:R-:W-:-:S05]  /*0060*/  SHF.R.U32.HI R0, RZ, 0x5, R3 ;  /* 0x00000005ff007819 */ /* 0x002fca0000011603 */
[----:B------:R-:W1:Y:S02]  /*0070*/  SHFL.IDX PT, R2, R0, RZ, 0x1f ;  /* 0x00001fff00027589 */ /* 0x000e6400000e0000 */
[----:B-1----:R-:W-:Y:S02]  /*0080*/  R2UR UR4, R2 ;  /* 0x00000000020472ca */ /* 0x002fe400000e0000 */
[----:B------:R-:W-:Y:S02]  /*0090*/  SHF.R.U32.HI R2, RZ, 0x7, R3 ;  /* 0x00000007ff027819 */ /* 0x000fe40000011603 */
[----:B--2---:R-:W-:-:S04]  /*00a0*/  MOV R3, UR6 ;  /* 0x0000000600037c02 */ /* 0x004fc80008000f00 */
[----:B------:R-:W1:Y:S04]  /*00b0*/  SHFL.IDX PT, R2, R2, RZ, 0x1f ;  /* 0x00001fff02027589 */ /* 0x000e6800000e0000 */
[----:B------:R2:W-:Y:S01]  /*00c0*/  STL [R1+0x200], R3 ;  /* 0x0002000301007387 */ /* 0x0005e20000100800 */
[----:B------:R-:W-:Y:S02]  /*00d0*/  USHF.R.S32.HI UR5, URZ, 0x1f, UR4 ;  /* 0x0000001f3f057899 */ /* 0x000fe40008011404 */
[----:B------:R-:W-:Y:S02]  /*00e0*/  ISETP.EQ.AND P2, PT, RZ, UR4, P1 ;  /* 0x00000004ff007c0c */ /* 0x000fe40008f42270 */
[----:B------:R-:W-:-:S04]  /*00f0*/  ULEA.HI UR5, UR5, UR4, URZ, 0x2 ;  /* 0x0000000405057291 */ /* 0x000fc8000f8f103f */
[----:B------:R-:W-:-:S04]  /*0100*/  ULOP3.LUT UR5, UR5, 0xfffffffc, URZ, 0xc0, !UPT ;  /* 0xfffffffc05057892 */ /* 0x000fc8000f8ec03f */
[----:B------:R-:W-:-:S03]  /*0110*/  UIADD3 UR5, UR4, -UR5, URZ ;  /* 0x8000000504057290 */ /* 0x000fc6000fffe03f */
[----:B--2---:R-:W-:Y:S09]  /*0120*/  @!P2 BRA `(.L_x_1) ;  /* 0x00000000002ca947 */ /* 0x004ff20003800000 */
[----:B------:R-:W-:Y:S02]  /*0130*/  ULDC.64 UR6, c[0x0][0x198] ;  /* 0x0000660000067ab9 */ /* 0x000fe40000000a00 */
[----:B------:R-:W-:Y:S02]  /*0140*/  UIADD3 UR8, UP0, UR6, 0xf0, URZ ;  /* 0x000000f006087890 */ /* 0x000fe4000ff1e03f */
[----:B------:R-:W-:Y:S02]  /*0150*/  UIADD3 UR10, UP1, UR6, 0x1f0, URZ ;  /* 0x000001f0060a7890 */ /* 0x000fe4000ff3e03f */
[----:B------:R-:W-:Y:S02]  /*0160*/  UIADD3 UR6, UP2, UR6, 0x2f0, URZ ;  /* 0x000002f006067890 */ /* 0x000fe4000ff5e03f */
[----:B------:R-:W-:Y:S02]  /*0170*/  UIADD3.X UR9, URZ, UR7, URZ, UP0, !UPT ;  /* 0x000000073f097290 */ /* 0x000fe400087fe43f */
[----:B------:R-:W-:-:S02]  /*0180*/  UIADD3.X UR11, URZ, UR7, URZ, UP1, !UPT ;  /* 0x000000073f0b7290 */ /* 0x000fc40008ffe43f */
[----:B------:R-:W-:-:S05]  /*0190*/  UIADD3.X UR7, URZ, UR7, URZ, UP2, !UPT ;  /* 0x000000073f077290 */ /* 0x000fca00097fe43f */
[----:B------:R2:W-:Y:S02]  /*01a0*/  UTMACCTL.PF [UR8] ;  /* 0x00000000080079b9 */ /* 0x0005e40008040000 */
[----:B------:R2:W-:Y:S02]  /*01b0*/  UTMACCTL.PF [UR10] ;  /* 0x000000000a0079b9 */ /* 0x0005e40008040000 */
[----:B------:R2:W-:Y:S02]  /*01c0*/  UTMACCTL.PF [UR6] ;  /* 0x00000000060079b9 */ /* 0x0005e40008040000 */
[----:B--2---:R-:W-:Y:S01]  /*01d0*/  NOP ;  /* 0x0000000000007918 */ /* 0x004fe20000000000 */
.L_x_1:
[----:B------:R-:W-:Y:S05]  /*01e0*/  BSYNC B0 ;  /* 0x0000000000007941 */ /* 0x000fea0003800000 */
.L_x_0:
[----:B-1----:R-:W-:Y:S01]  /*01f0*/  R2UR UR47, R2 ;  /* 0x00000000022f72ca */ /* 0x002fe200000e0000 */
[----:B------:R-:W-:Y:S01]  /*0200*/  UISETP.NE.AND UP0, UPT, UR5, 0x1, UPT ;  /* 0x000000010500788c */ /* 0x000fe2000bf05270 */
[----:B------:R-:W1:Y:S01]  /*0210*/  SHFL.IDX PT, R3, R0, RZ, 0x1f ;  /* 0x00001fff00037589 */ /* 0x000e6200000e0000 */
[----:B------:R-:W-:-:S10]  /*0220*/  UISETP.NE.AND UP1, UPT, UR5, 0x2, UPT ;  /* 0x000000020500788c */ /* 0x000fd4000bf25270 */
[----:B------:R-:W-:Y:S02]  /*0230*/  UIADD3 UR10, UR47, -0x1, URZ ;  /* 0xffffffff2f0a7890 */ /* 0x000fe4000fffe03f */
[----:B------:R-:W-:Y:S02]  /*0240*/  UISETP.EQ.AND UP2, UPT, UR47, URZ, !UP0 ;  /* 0x0000003f2f00728c */ /* 0x000fe4000c742270 */
[----:B------:R-:W-:Y:S02]  /*0250*/  UISETP.EQ.AND UP3, UPT, UR47, URZ, !UP1 ;  /* 0x0000003f2f00728c */ /* 0x000fe4000cf62270 */
[----:B------:R-:W-:Y:S02]  /*0260*/  UISETP.GE.U32.AND UP4, UPT, UR10, 0x4, UPT ;  /* 0x000000040a00788c */ /* 0x000fe4000bf86070 */
[----:B------:R-:W-:Y:S02]  /*0270*/  USEL UR4, URZ, 0x1, !UP2 ;  /* 0x000000013f047887 */ /* 0x000fe4000d000000 */
[----:B------:R-:W-:-:S02]  /*0280*/  USEL UR6, URZ, 0x1, !UP3 ;  /* 0x000000013f067887 */ /* 0x000fc4000d800000 */
[----:B------:R-:W-:Y:S01]  /*0290*/  USEL UR7, UR4, 0x2, UP4 ;  /* 0x0000000204077887 */ /* 0x000fe2000a000000 */
[----:B-1----:R-:W-:Y:S01]  /*02a0*/  ISETP.NE.AND P0, PT, R3, RZ, PT ;  /* 0x000000ff0300720c */ /* 0x002fe20003f05270 */
[----:B------:R-:W-:Y:S01]  /*02b0*/  USEL UR4, UR6, 0x2, UP4 ;  /* 0x0000000206047887 */ /* 0x000fe2000a000000 */
[----:B------:R-:W-:-:S03]  /*02c0*/  IMAD.U32 R3, RZ, RZ, UR5 ;  /* 0x00000005ff037e24 */ /* 0x000fc6000f8e00ff */
[----:B------:R-:W-:Y:S02]  /*02d0*/  MOV R4, UR7 ;  /* 0x0000000700047c02 */ /* 0x000fe40008000f00 */
[----:B------:R-:W-:-:S05]  /*02e0*/  MOV R2, UR4 ;  /* 0x0000000400027c02 */ /* 0x000fca0008000f00 */
[----:B------:R1:W-:Y:S04]  /*02f0*/  STL [R1+0x294], R2 ;  /* 0x0002940201007387 */ /* 0x0003e80000100800 */
[----:B------:R1:W-:Y:S01]  /*0300*/  STL [R1+0x2a0], R4 ;  /* 0x0002a00401007387 */ /* 0x0003e20000100800 */
[----:B------:R-:W-:Y:S05]  /*0310*/  @P0 BRA `(.L_x_2) ;  /* 0x0000000000480947 */ /* 0x000fea0003800000 */
[----:B------:R-:W2:Y:S01]  /*0320*/  S2UR UR8, SR_CgaCtaId ;  /* 0x00000000000879c3 */ /* 0x000ea20000008800 */
[----:B------:R-:W-:Y:S01]  /*0330*/  UMOV UR4, 0x400 ;  /* 0x0000040000047882 */ /* 0x000fe20000000000 */
[----:B------:R-:W-:Y:S01]  /*0340*/  UMOV UR5, 0x1 ;  /* 0x0000000100057882 */ /* 0x000fe20000000000 */
[----:B------:R-:W-:Y:S01]  /*0350*/  UMOV UR6, 0x80 ;  /* 0x0000008000067882 */ /* 0x000fe20000000000 */
[----:B------:R-:W-:Y:S01]  /*0360*/  ELECT P0, URZ, PT ;  /* 0x00000000003f782f */ /* 0x000fe20003800000 */
[----:B------:R-:W-:-:S04]  /*0370*/  UIADD3 UR6, -UR6, 0x100000, URZ ;  /* 0x0010000006067890 */ /* 0x000fc8000fffe13f */
[----:B------:R-:W-:Y:S02]  /*0380*/  USHF.L.U32 UR7, UR6, 0xb, URZ ;  /* 0x0000000b06077899 */ /* 0x000fe4000800063f */
[----:B------:R-:W-:Y:S02]  /*0390*/  USHF.L.U32 UR6, UR6, 0x1, URZ ;  /* 0x0000000106067899 */ /* 0x000fe4000800063f */
[----:B--2---:R-:W-:Y:S02]  /*03a0*/  ULEA UR8, UR8, UR4, 0x18 ;  /* 0x0000000408087291 */ /* 0x004fe4000f8ec03f */
[----:B------:R-:W-:-:S04]  /*03b0*/  UIADD3 UR4, -UR5, 0x100000, URZ ;  /* 0x0010000005047890 */ /* 0x000fc8000fffe13f */
[----:B------:R-:W-:Y:S02]  /*03c0*/  USHF.L.U32 UR5, UR4, 0xb, URZ ;  /* 0x0000000b04057899 */ /* 0x000fe4000800063f */
[----:B------:R-:W-:Y:S01]  /*03d0*/  USHF.L.U32 UR4, UR4, 0x1, URZ ;  /* 0x0000000104047899 */ /* 0x000fe2000800063f */
[----:B------:R-:W2:Y:S11]  /*03e0*/  FENCE.VIEW.ASYNC.S ;  /* 0x00000000000073c6 */ /* 0x000eb60000000000 */
[----:B--2---:R2:W3:Y:S01]  /*03f0*/  SYNCS.EXCH.64 URZ, [UR8+0x74450], UR4 ;  /* 0x07445004083f75b2 */ /* 0x0044e20008000100 */
[----:B------:R2:W4:Y:S01]  /*0400*/  SYNCS.EXCH.64 URZ, [UR8+0x74460], UR6 ;  /* 0x07446006083f75b2 */ /* 0x0005220008000100 */
[----:B------:R2:W1:Y:S01]  /*0410*/  SYNCS.EXCH.64 URZ, [UR8+0x74458], UR4 ;  /* 0x07445804083f75b2 */ /* 0x0004620008000100 */
[----:B------:R2:W1:Y:S01]  /*0420*/  SYNCS.EXCH.64 URZ, [UR8+0x74468], UR6 ;  /* 0x07446806083f75b2 */ /* 0x0004620008000100 */
[----:B------:R-:W-:Y:S01]  /*0430*/  NOP ;  /* 0x0000000000007918 */ /* 0x000fe20000000000 */
.L_x_2:
[----:B-1----:R-:W1:Y:S01]  /*0440*/  SHFL.IDX PT, R2, R0, RZ, 0x1f ;  /* 0x00001fff00027589 */ /* 0x002e6200000e0000 */
[----:B------:R-:W-:Y:S01]  /*0450*/  NOP ;  /* 0x0000000000007918 */ /* 0x000fe20000000000 */
[----:B-1----:R-:W-:-:S13]  /*0460*/  ISETP.NE.AND P0, PT, R2, RZ, PT ;  /* 0x000000ff0200720c */ /* 0x002fda0003f05270 */
[----:B------:R-:W-:Y:S05]  /*0470*/  @P0 BRA `(.L_x_3) ;  /* 0x0000000000600947 */ /* 0x000fea0003800000 */
[----:B--2---:R-:W1:Y:S01]  /*0480*/  S2UR UR5, SR_CgaCtaId ;  /* 0x00000000000579c3 */ /* 0x004e620000008800 */
[----:B------:R-:W-:Y:S01]  /*0490*/  UMOV UR4, 0x400 ;  /* 0x0000040000047882 */ /* 0x000fe20000000000 */
[----:B------:R-:W-:Y:S01]  /*04a0*/  UMOV UR6, 0x1 ;  /* 0x0000000100067882 */ /* 0x000fe20000000000 */
[----:B------:R-:W-:Y:S01]  /*04b0*/  UMOV UR9, 0x100 ;  /* 0x0000010000097882 */ /* 0x000fe20000000000 */
[----:B------:R-:W-:-:S04]  /*04c0*/  UIADD3 UR6, -UR6, 0x100000, URZ ;  /* 0x0010000006067890 */ /* 0x000fc8000fffe13f */
[----:B------:R-:W-:Y:S02]  /*04d0*/  USHF.L.U32 UR7, UR6, 0xb, URZ ;  /* 0x0000000b06077899 */ /* 0x000fe4000800063f */
[----:B------:R-:W-:Y:S01]  /*04e0*/  USHF.L.U32 UR6, UR6, 0x1, URZ ;  /* 0x0000000106067899 */ /* 0x000fe2000800063f */
[----:B------:R-:W-:Y:S01]  /*04f0*/  ELECT P0, URZ, PT ;  /* 0x00000000003f782f */ /* 0x000fe20003800000 */
[----:B-1----:R-:W-:Y:S02]  /*0500*/  ULEA UR8, UR5, UR4, 0x18 ;  /* 0x0000000405087291 */ /* 0x002fe4000f8ec03f */
[----:B------:R-:W-:-:S04]  /*0510*/  UIADD3 UR4, -UR9, 0x100000, URZ ;  /* 0x0010000009047890 */ /* 0x000fc8000fffe13f */
[----:B------:R-:W-:Y:S02]  /*0520*/  USHF.L.U32 UR5, UR4, 0xb, URZ ;  /* 0x0000000b04057899 */ /* 0x000fe4000800063f */
[----:B------:R-:W-:Y:S01]  /*0530*/  USHF.L.U32 UR4, UR4, 0x1, URZ ;  /* 0x0000000104047899 */ /* 0x000fe2000800063f */
[----:B------:R-:W1:Y:S03]  /*0540*/  FENCE.VIEW.ASYNC.S ;  /* 0x00000000000073c6 */ /* 0x000e660000000000 */
[----:B-1----:R1:W2:Y:S08]  /*0550*/  SYNCS.EXCH.64 URZ, [UR8+0x74400], UR6 ;  /* 0x07440006083f75b2 */ /* 0x0022b00008000100 */
[----:B------:R1:W1:Y:S01]  /*0560*/  SYNCS.EXCH.64 URZ, [UR8+0x74428], UR4 ;  /* 0x07442804083f75b2 */ /* 0x0002620008000100 */
        /* <DEDUP_REMOVED lines=8> */
[----:B------:R-:W-:Y:S01]  /*05f0*/  NOP ;  /* 0x0000000000007918 */ /* 0x000fe20000000000 */
.L_x_3:
[----:B------:R-:W5:Y:S01]  /*0600*/  SHFL.IDX PT, R2, R0, RZ, 0x1f ;  /* 0x00001fff00027589 */ /* 0x000f6200000e0000 */
[----:B------:R-:W-:Y:S01]  /*0610*/  NOP ;  /* 0x0000000000007918 */ /* 0x000fe20000000000 */
[----:B-----5:R-:W-:-:S13]  /*0620*/  ISETP.NE.AND P0, PT, R2, RZ, PT ;  /* 0x000000ff0200720c */ /* 0x020fda0003f05270 */
[----:B------:R-:W-:Y:S05]  /*0630*/  @P0 BRA `(.L_x_4) ;  /* 0x0000000000480947 */ /* 0x000fea0003800000 */
[----:B-12---:R-:W1:Y:S01]  /*0640*/  S2UR UR5, SR_CgaCtaId ;  /* 0x00000000000579c3 */ /* 0x006e620000008800 */
        /* <DEDUP_REMOVED lines=16> */
[----:B------:R-:W-:Y:S01]  /*0750*/  NOP ;  /* 0x0000000000007918 */ /* 0x000fe20000000000 */
.L_x_4:
[----:B------:R-:W5:Y:S01]  /*0760*/  SHFL.IDX PT, R2, R0, RZ, 0x1f ;  /* 0x00001fff00027589 */ /* 0x000f6200000e0000 */
[----:B------:R-:W-:Y:S01]  /*0770*/  ELECT P0, URZ, PT ;  /* 0x00000000003f782f */ /* 0x000fe20003800000 */
[----:B------:R-:W-:Y:S01]  /*0780*/  NOP ;  /* 0x0000000000007918 */ /* 0x000fe20000000000 */
[----:B-12---:R-:W-:Y:S02]  /*0790*/  UMOV UR4, 0x80 ;  /* 0x0000008000047882 */ /* 0x006fe40000000000 */
[C---:B-----5:R-:W-:Y:S02]  /*07a0*/  ISETP.NE.OR P0, PT, R2.reuse, RZ, !P0 ;  /* 0x000000ff0200720c */ /* 0x060fe40004705670 */
[----:B------:R-:W-:-:S11]  /*07b0*/  ISETP.NE.AND P3, PT, R2, RZ, PT ;  /* 0x000000ff0200720c */ /* 0x000fd60003f65270 */
[----:B------:R-:W-:Y:S01]  /*07c0*/  VOTEU.ALL UP2, P0 ;  /* 0x00000000003f7886 */ /* 0x000fe20000040000 */
[----:B------:R-:W-:Y:S01]  /*07d0*/  VOTEU.ALL UP3, P0 ;  /* 0x00000000003f7886 */ /* 0x000fe20000060000 */
[----:B------:R-:W-:Y:S01]  /*07e0*/  VOTEU.ALL UP4, P0 ;  /* 0x00000000003f7886 */ /* 0x000fe20000080000 */
[----:B------:R-:W-:Y:S02]  /*07f0*/  VOTEU.ALL UP5, P0 ;  /* 0x00000000003f7886 */ /* 0x000fe400000a0000 */
[----:B------:R-:W1:Y:S01]  /*0800*/  @!UP2 S2UR UR7, SR_CgaCtaId ;  /* 0x000000000007a9c3 */ /* 0x000e620000008800 */
[----:B------:R-:W-:Y:S01]  /*0810*/  @!UP2 UMOV UR6, 0x400 ;  /* 0x000004000006a882 */ /* 0x000fe20000000000 */
[----:B------:R-:W-:-:S04]  /*0820*/  @!UP2 UIADD3 UR4, -UR4, 0x100000, URZ ;  /* 0x001000000404a890 */ /* 0x000fc8000fffe13f */
[----:B------:R-:W-:Y:S02]  /*0830*/  @!UP2 USHF.L.U32 UR5, UR4, 0xb, URZ ;  /* 0x0000000b0405a899 */ /* 0x000fe4000800063f */
[----:B------:R-:W-:Y:S02]  /*0840*/  @!UP2 USHF.L.U32 UR4, UR4, 0x1, URZ ;  /* 0x000000010404a899 */ /* 0x000fe4000800063f */
[----:B-1----:R-:W-:Y:S01]  /*0850*/  @!UP2 ULEA UR6, UR7, UR6, 0x18 ;  /* 0x000000060706a291 */ /* 0x002fe2000f8ec03f */
[----:B------:R-:W-:Y:S01]  /*0860*/  VOTEU.ALL UP2, P0 ;  /* 0x00000000003f7886 */ /* 0x000fe20000040000 */
[----:B------:R-:W1:Y:S10]  /*0870*/  FENCE.VIEW.ASYNC.S ;  /* 0x00000000000073c6 */ /* 0x000e740000000000 */
[----:B-1----:R1:W2:Y:S01]  /*0880*/  @!UP2 SYNCS.EXCH.64 URZ, [UR6+0x74490], UR4 ;  /* 0x07449004063fa5b2 */ /* 0x0022a20008000100 */
[----:B------:R1:W1:Y:S01]  /*0890*/  @!UP3 SYNCS.EXCH.64 URZ, [UR6+0x74498], UR4 ;  /* 0x07449804063fb5b2 */ /* 0x0002620008000100 */
[----:B------:R1:W1:Y:S01]  /*08a0*/  @!UP4 SYNCS.EXCH.64 URZ, [UR6+0x744a0], UR4 ;  /* 0x0744a004063fc5b2 */ /* 0x0002620008000100 */
[----:B------:R1:W1:Y:S01]  /*08b0*/  @!UP5 SYNCS.EXCH.64 URZ, [UR6+0x744a8], UR4 ;  /* 0x0744a804063fd5b2 */ /* 0x0002620008000100 */
[----:B------:R-:W-:Y:S01]  /*08c0*/  NOP ;  /* 0x0000000000007918 */ /* 0x000fe20000000000 */
[----:B------:R-:W-:Y:S05]  /*08d0*/  @P3 BRA `(.L_x_5) ;  /* 0x0000000000583947 */ /* 0x000fea0003800000 */
[----:B-1----:R-:W1:Y:S01]  /*08e0*/  S2UR UR5, SR_CgaCtaId ;  /* 0x00000000000579c3 */ /* 0x002e620000008800 */
[----:B------:R-:W-:Y:S01]  /*08f0*/  UMOV UR4, 0x400 ;  /* 0x0000040000047882 */ /* 0x000fe20000000000 */
[----:B------:R-:W-:Y:S01]  /*0900*/  UMOV UR6, 0x20 ;  /* 0x0000002000067882 */ /* 0x000fe20000000000 */
[----:B------:R-:W-:Y:S01]  /*0910*/  UMOV UR7, 0x80 ;  /* 0x0000008000077882 */ /* 0x000fe20000000000 */
[----:B------:R-:W-:Y:S01]  /*0920*/  ELECT P0, URZ, PT ;  /* 0x00000000003f782f */ /* 0x000fe20003800000 */
[----:B-1----:R-:W-:Y:S02]  /*0930*/  ULEA UR8, UR5, UR4, 0x18 ;  /* 0x0000000405087291 */ /* 0x002fe4000f8ec03f */
[----:B------:R-:W-:-:S04]  /*0940*/  UIADD3 UR4, -UR6, 0x100000, URZ ;  /* 0x0010000006047890 */ /* 0x000fc8000fffe13f */
[----:B------:R-:W-:Y:S02]  /*0950*/  USHF.L.U32 UR5, UR4, 0xb, URZ ;  /* 0x0000000b04057899 */ /* 0x000fe4000800063f */
[----:B------:R-:W-:Y:S02]  /*0960*/  USHF.L.U32 UR4, UR4, 0x1, URZ ;  /* 0x0000000104047899 */ /* 0x000fe4000800063f */
[----:B------:R-:W-:-:S04]  /*0970*/  UIADD3 UR6, -UR7, 0x100000, URZ ;  /* 0x0010000007067890 */ /* 0x000fc8000fffe13f */
[----:B------:R-:W-:Y:S02]  /*0980*/  USHF.L.U32 UR7, UR6, 0xb, URZ ;  /* 0x0000000b06077899 */ /* 0x000fe4000800063f */
[----:B------:R-:W-:Y:S01]  /*0990*/  USHF.L.U32 UR6, UR6, 0x1, URZ ;  /* 0x0000000106067899 */ /* 0x000fe2000800063f */
[----:B------:R-:W1:Y:S03]  /*09a0*/  FENCE.VIEW.ASYNC.S ;  /* 0x00000000000073c6 */ /* 0x000e660000000000 */
[----:B-1----:R1:W1:Y:S08]  /*09b0*/  SYNCS.EXCH.64 URZ, [UR8+0x744c0], UR4 ;  /* 0x0744c004083f75b2 */ /* 0x0022700008000100 */
        /* <DEDUP_REMOVED lines=8> */
.L_x_5:
[----:B------:R-:W-:Y:S01]  /*0a40*/  VOTEU.ANY UP2, P2 ;  /* 0x00000000003f7886 */ /* 0x000fe20001040100 */
[----:B-1----:R-:W-:Y:S01]  /*0a50*/  UMOV UR4, 0x40 ;  /* 0x0000004000047882 */ /* 0x002fe20000000000 */
[----:B------:R-:W-:Y:S01]  /*0a60*/  ISETP.NE.AND P3, PT, RZ, UR47, PT ;  /* 0x0000002fff007c0c */ /* 0x000fe2000bf65270 */
[----:B------:R-:W-:Y:S01]  /*0a70*/  NOP ;  /* 0x0000000000007918 */ /* 0x000fe20000000000 */
[----:B------:R-:W-:Y:S01]  /*0a80*/  ISETP.EQ.AND P0, PT, R3, 0x2, P1 ;  /* 0x000000020300780c */ /* 0x000fe20000f02270 */
[----:B------:R-:W1:Y:S01]  /*0a90*/  @UP2 S2UR UR7, SR_CgaCtaId ;  /* 0x00000000000729c3 */ /* 0x000e620000008800 */
[----:B------:R-:W-:Y:S01]  /*0aa0*/  @UP2 UMOV UR6, 0x400 ;  /* 0x0000040000062882 */ /* 0x000fe20000000000 */
[----:B------:R-:W-:-:S04]  /*0ab0*/  @UP2 UIADD3 UR4, -UR4, 0x100000, URZ ;  /* 0x0010000004042890 */ /* 0x000fc8000fffe13f */
[----:B------:R-:W-:Y:S02]  /*0ac0*/  @UP2 USHF.L.U32 UR5, UR4, 0xb, URZ ;  /* 0x0000000b04052899 */ /* 0x000fe4000800063f */
[----:B------:R-:W-:Y:S02]  /*0ad0*/  @UP2 USHF.L.U32 UR4, UR4, 0x1, URZ ;  /* 0x0000000104042899 */ /* 0x000fe4000800063f */
[----:B-1----:R-:W-:Y:S01]  /*0ae0*/  @UP2 ULEA UR6, UR7, UR6, 0x18 ;  /* 0x0000000607062291 */ /* 0x002fe2000f8ec03f */
[----:B------:R-:W-:Y:S01]  /*0af0*/  VOTEU.ANY UP2, P2 ;  /* 0x00000000003f7886 */ /* 0x000fe20001040100 */
[----:B------:R-:W-:Y:S01]  /*0b00*/  ISETP.EQ.AND P2, PT, R3, 0x1, P1 ;  /* 0x000000010300780c */ /* 0x000fe20000f42270 */
[----:B------:R-:W1:Y:S09]  /*0b10*/  FENCE.VIEW.ASYNC.S ;  /* 0x00000000000073c6 */ /* 0x000e720000000000 */
[----:B-1----:R1:W2:Y:S01]  /*0b20*/  @UP2 SYNCS.EXCH.64 URZ, [UR6+0x744b0], UR4 ;  /* 0x0744b004063f25b2 */ /* 0x0022a20008000100 */
[----:B------:R-:W-:Y:S01]  /*0b30*/  NOP ;  /* 0x0000000000007918 */ /* 0x000fe20000000000 */
[----:B--234-:R-:W-:Y:S06]  /*0b40*/  BAR.SYNC.DEFER_BLOCKING 0x0 ;  /* 0x0000000000007b1d */ /* 0x01cfec0000010000 */
[----:B------:R-:W-:Y:S05]  /*0b50*/  @!P3 BRA `(.L_x_6) ;  /* 0x0000023400ccb947 */ /* 0x000fea0003800000 */
[----:B------:R-:W-:-:S06]  /*0b60*/  UISETP.GT.U32.AND UP0, UPT, UR10, 0x3, UPT ;  /* 0x000000030a00788c */ /* 0x000fcc000bf04070 */
[----:B------:R-:W-:-:S13]  /*0b70*/  PLOP3.LUT P0, PT, PT, PT, UP0, 0x80, 0x0 ;  /* 0x000000000000781c */ /* 0x000fda0003f0f008 */
[----:B-1----:R-:W-:Y:S05]  /*0b80*/  @P0 EXIT ;  /* 0x000000000000094d */ /* 0x002fea0003800000 */
.L_x_7:
[----:B------:R-:W-:-:S08]  /*0b90*/  NOP ;  /* 0x0000000000007918 */ /* 0x000fd00000000000 */
[----:B------:R-:W1:Y:S02]  /*0ba0*/  USETMAXREG.TRY_ALLOC.CTAPOOL UP0, 0xf0 ;  /* 0x000000f0000079c8 */ /* 0x000e640008000600 */
[----:B-1----:R-:W-:-:S13]  /*0bb0*/  PLOP3.LUT P0, PT, PT, PT, UP0, 0x80, 0x0 ;  /* 0x000000000000781c */ /* 0x002fda0003f0f008 */
[----:B------:R-:W-:Y:S05]  /*0bc0*/  @!P0 BRA `(.L_x_7) ;  /* 0xfffffffc00f08947 */ /* 0x000fea000383ffff */
[----:B------:R-:W2:Y:S01]  /*0bd0*/  LDL R0, [R1+0x200] ;  /* 0x0002000001007983 */ /* 0x000ea20000100800 */
[----:B------:R-:W-:Y:S02]  /*0be0*/  ULDC UR4, c[0x0][0xa00] ;  /* 0x0002800000047ab9 */ /* 0x000fe40000000800 */
[----:B--2---:R-:W-:-:S13]  /*0bf0*/  ISETP.GE.AND P0, PT, R0, UR4, PT ;  /* 0x0000000400007c0c */ /* 0x004fda000bf06270 */
[----:B------:R-:W-:Y:S05]  /*0c00*/  @P0 EXIT ;  /* 0x000000000000094d */ /* 0x000fea0003800000 */
[----:B------:R-:W2:Y:S01]  /*0c10*/  LDL R0, [R1+0x2a0] ;  /* 0x0002a00001007983 */ /* 0x000ea20000100800 */
[----:B------:R-:W-:Y:S01]  /*0c20*/  UISETP.NE.AND UP0, UPT, UR47, 0x1, UPT ;  /* 0x000000012f00788c */ /* 0x000fe2000bf05270 */
[----:B------:R-:W-:Y:S01]  /*0c30*/  MOV R16, RZ ;  /* 0x000000ff00107202 */ /* 0x000fe20000000f00 */
[----:B------:R-:W-:Y:S01]  /*0c40*/  ULDC.64 UR60, c[0x0][0x198] ;  /* 0x00006600003c7ab9 */ /* 0x000fe20000000a00 */
[----:B------:R-:W1:Y:S01]  /*0c50*/  S2R R2, SR_TID.X ;  /* 0x0000000000027919 */ /* 0x000e620000002100 */
[----:B------:R-:W-:Y:S01]  /*0c60*/  UMOV UR45, URZ ;  /* 0x0000003f002d7c82 */ /* 0x000fe20008000000 */
[----:B------:R-:W-:Y:S01]  /*0c70*/  UMOV UR46, URZ ;  /* 0x0000003f002e7c82 */ /* 0x000fe20008000000 */
[----:B------:R-:W-:Y:S01]  /*0c80*/  UMOV UR36, URZ ;  /* 0x0000003f00247c82 */ /* 0x000fe20008000000 */
[----:B--2---:R-:W-:Y:S02]  /*0c90*/  R2UR UR4, R0 ;  /* 0x00000000000472ca */ /* 0x004fe400000e0000 */
[----:B-1----:R-:W-:-:S04]  /*0ca0*/  SHF.R.S32.HI R0, RZ, 0x1f, R2 ;  /* 0x0000001fff007819 */ /* 0x002fc80000011402 */
[----:B------:R-:W-:-:S04]  /*0cb0*/  LEA.HI R0, R0, R2, RZ, 0x7 ;  /* 0x0000000200007211 */ /* 0x000fc800078f38ff */
[----:B------:R-:W-:-:S03]  /*0cc0*/  LOP3.LUT R0, R0, 0xffffff80, RZ, 0xc0, !PT ;  /* 0xffffff8000007812 */ /* 0x000fc600078ec0ff */
[----:B------:R-:W-:Y:S02]  /*0cd0*/  ULOP3.LUT UR4, UR4, 0x1, URZ, 0xfc, !UPT ;  /* 0x0000000104047892 */ /* 0x000fe4000f8efc3f */
[----:B------:R-:W-:-:S05]  /*0ce0*/  IMAD.IADD R0, R2, 0x1, -R0 ;  /* 0x0000000102007824 */ /* 0x000fca00078e0a00 */
[----:B------:R-:W-:-:S04]  /*0cf0*/  SHF.R.S32.HI R3, RZ, 0x1f, R0 ;  /* 0x0000001fff037819 */ /* 0x000fc80000011400 */
[----:B------:R-:W-:-:S04]  /*0d00*/  LEA.HI R2, R3, R0, RZ, 0x2 ;  /* 0x0000000003027211 */ /* 0x000fc800078f10ff */
[--C-:B------:R-:W-:Y:S02]  /*0d10*/  SHF.R.S32.HI R4, RZ, 0x2, R2.reuse ;  /* 0x00000002ff047819 */ /* 0x100fe40000011402 */
[----:B------:R-:W-:-:S04]  /*0d20*/  SHF.R.S32.HI R5, RZ, 0x1f, R2 ;  /* 0x0000001fff057819 */ /* 0x000fc80000011402 */
[----:B------:R-:W-:-:S04]  /*0d30*/  LEA.HI R5, R5, R4, RZ, 0x3 ;  /* 0x0000000405057211 */ /* 0x000fc800078f18ff */
[----:B------:R-:W-:Y:S02]  /*0d40*/  LOP3.LUT R7, R5, 0xfffffff8, RZ, 0xc0, !PT ;  /* 0xfffffff805077812 */ /* 0x000fe400078ec0ff */
[----:B------:R-:W-:Y:S02]  /*0d50*/  LEA.HI R5, R3, R0, RZ, 0x5 ;  /* 0x0000000003057211 */ /* 0x000fe400078f28ff */
[----:B------:R-:W-:Y:S02]  /*0d60*/  LOP3.LUT R3, R2, 0x7ffffffc, RZ, 0xc0, !PT ;  /* 0x7ffffffc02037812 */ /* 0x000fe400078ec0ff */
[----:B------:R-:W-:Y:S02]  /*0d70*/  IADD3 R4, R4, -R7, RZ ;  /* 0x8000000704047210 */ /* 0x000fe40007ffe0ff */
[----:B------:R-:W-:Y:S02]  /*0d80*/  IADD3 R3, R0, -R3, RZ ;  /* 0x8000000300037210 */ /* 0x000fe40007ffe0ff */
[----:B------:R-:W-:Y:S01]  /*0d90*/  MOV R0, UR4 ;  /* 0x0000000400007c02 */ /* 0x000fe20008000f00 */
[----:B------:R-:W-:Y:S01]  /*0da0*/  USEL UR4, URZ, 0x1, UP0 ;  /* 0x000000013f047887 */ /* 0x000fe20008000000 */
[----:B------:R-:W-:-:S02]  /*0db0*/  SHF.R.S32.HI R5, RZ, 0x5, R5 ;  /* 0x00000005ff057819 */ /* 0x000fc40000011405 */
[----:B------:R-:W-:Y:S01]  /*0dc0*/  SHF.L.U32 R236, R3, 0x1, RZ ;  /* 0x0000000103ec7819 */ /* 0x000fe200000006ff */
[----:B------:R1:W-:Y:S02]  /*0dd0*/  STL [R1+0x2a4], R0 ;  /* 0x0002a40001007387 */ /* 0x0003e40000100800 */
[----:B------:R-:W-:Y:S02]  /*0de0*/  IMAD R237, R5, 0x10, R4 ;  /* 0x0000001005ed7824 */ /* 0x000fe400078e0204 */
[----:B-1----:R-:W-:-:S05]  /*0df0*/  IMAD.U32 R0, RZ, RZ, UR4 ;  /* 0x00000004ff007e24 */ /* 0x002fca000f8e00ff */
[----:B------:R1:W-:Y:S02]  /*0e00*/  STL [R1+0x28c], R0 ;  /* 0x00028c0001007387 */ /* 0x0003e40000100800 */
.L_x_103:
[----:B------:R-:W2:Y:S01]  /*0e10*/  LDL R12, [R1+0x200] ;  /* 0x00020000010c7983 */ /* 0x000ea20000100800 */
[----:B------:R-:W3:Y:S01]  /*0e20*/  LDC R5, c[0x0][0xa04] ;  /* 0x00028100ff057b82 */ /* 0x000ee20000000800 */
[----:B------:R-:W-:-:S07]  /*0e30*/  UISETP.NE.AND UP0, UPT, UR47, 0x1, UPT ;  /* 0x000000012f00788c */ /* 0x000fce000bf05270 */
[----:B----4-:R-:W4:Y:S08]  /*0e40*/  LDC R6, c[0x0][0xa10] ;  /* 0x00028400ff067b82 */ /* 0x010f300000000800 */
[----:B-----5:R-:W5:Y:S01]  /*0e50*/  LDC R8, c[0x0][0xa1c] ;  /* 0x00028700ff087b82 */ /* 0x020f620000000800 */
[----:B---3--:R-:W-:Y:S02]  /*0e60*/  ISETP.NE.AND P0, PT, R5, 0x1, PT ;  /* 0x000000010500780c */ /* 0x008fe40003f05270 */
[----:B----4-:R-:W-:-:S02]  /*0e70*/  ISETP.NE.AND P1, PT, R6, 0x1, PT ;  /* 0x000000010600780c */ /* 0x010fc40003f25270 */
[----:B------:R-:W-:-:S09]  /*0e80*/  R2UR UR43, R6 ;  /* 0x00000000062b72ca */ /* 0x000fd200000e0000 */
[----:B------:R-:W2:Y:S01]  /*0e90*/  @P0 LDC.64 R2, c[0x0][0xa08] ;  /* 0x00028200ff020b82 */ /* 0x000ea20000000a00 */
[C---:B-----5:R-:W-:Y:S02]  /*0ea0*/  ISETP.NE.AND P2, PT, R8.reuse, 0x1, PT ;  /* 0x000000010800780c */ /* 0x060fe40003f45270 */
[----:B------:R-:W-:-:S05]  /*0eb0*/  R2UR UR44, R8 ;  /* 0x00000000082c72ca */ /* 0x000fca00000e0000 */
[----:B------:R-:W3:Y:S08]  /*0ec0*/  @P1 LDC R7, c[0x0][0xa14] ;  /* 0x00028500ff071b82 */ /* 0x000ef00000000800 */
[----:B------:R-:W4:Y:S08]  /*0ed0*/  @P1 LDC R9, c[0x0][0xa18] ;  /* 0x00028600ff091b82 */ /* 0x000f300000000800 */
[----:B------:R-:W5:Y:S01]  /*0ee0*/  @P2 LDC.64 R10, c[0x0][0xa20] ;  /* 0x00028800ff0a2b82 */ /* 0x000f620000000a00 */
[----:B--2---:R-:W-:Y:S01]  /*0ef0*/  @P0 IMAD.HI.U32 R2, R12, R2, RZ ;  /* 0x000000020c020227 */ /* 0x004fe200078e00ff */
[----:B-1----:R-:W-:-:S04]  /*0f00*/  MOV R0, R12 ;  /* 0x0000000c00007202 */ /* 0x002fc80000000f00 */
[----:B------:R-:W-:Y:S02]  /*0f10*/  @P0 SHF.R.U32.HI R0, RZ, R3, R2 ;  /* 0x00000003ff000219 */ /* 0x000fe40000011602 */
[----:B------:R-:W-:Y:S02]  /*0f20*/  PLOP3.LUT P0, PT, PT, PT, UP0, 0x80, 0x0 ;  /* 0x000000000000781c */ /* 0x000fe40003f0f008 */
[C---:B------:R-:W-:Y:S01]  /*0f30*/  R2UR UR5, R0.reuse ;  /* 0x00000000000572ca */ /* 0x040fe200000e0000 */
[----:B---3--:R-:W-:-:S04]  /*0f40*/  @P1 IMAD.HI.U32 R2, R0, R7, RZ ;  /* 0x0000000700021227 */ /* 0x008fc800078e00ff */
[----:B------:R-:W-:Y:S01]  /*0f50*/  IMAD.MOV.U32 R3, RZ, RZ, R0 ;  /* 0x000000ffff037224 */ /* 0x000fe200078e0000 */
[----:B----4-:R-:W-:Y:S02]  /*0f60*/  @P1 SHF.R.U32.HI R3, RZ, R9, R2 ;  /* 0x00000009ff031219 */ /* 0x010fe40000011602 */
[----:B------:R-:W-:Y:S02]  /*0f70*/  IADD3 R0, -R0, RZ, RZ ;  /* 0x000000ff00007210 */ /* 0x000fe40007ffe1ff */
[----:B------:R-:W-:Y:S01]  /*0f80*/  MOV R2, R3 ;  /* 0x0000000300027202 */ /* 0x000fe20000000f00 */
[C---:B-----5:R-:W-:Y:S01]  /*0f90*/  @P2 IMAD.HI.U32 R4, R3.reuse, R10, RZ ;  /* 0x0000000a03042227 */ /* 0x060fe200078e00ff */
[----:B------:R-:W-:-:S03]  /*0fa0*/  R2UR UR7, R3 ;  /* 0x00000000030772ca */ /* 0x000fc600000e0000 */
[----:B------:R-:W-:Y:S01]  /*0fb0*/  IMAD R5, R5, R0, R12 ;  /* 0x0000000005057224 */ /* 0x000fe200078e020c */
[----:B------:R-:W-:Y:S02]  /*0fc0*/  @P2 SHF.R.U32.HI R2, RZ, R11, R4 ;  /* 0x0000000bff022219 */ /* 0x000fe40000011604 */
[----:B------:R-:W-:-:S03]  /*0fd0*/  IADD3 R4, -R3, RZ, RZ ;  /* 0x000000ff03047210 */ /* 0x000fc60007ffe1ff */
[----:B------:R-:W-:Y:S01]  /*0fe0*/  IMAD.MOV R2, RZ, RZ, -R2 ;  /* 0x000000ffff027224 */ /* 0x000fe200078e0a02 */
[----:B------:R-:W-:-:S04]  /*0ff0*/  R2UR UR4, R4 ;  /* 0x00000000040472ca */ /* 0x000fc800000e0000 */
[----:B------:R-:W-:-:S09]  /*1000*/  R2UR UR6, R2 ;  /* 0x00000000020672ca */ /* 0x000fd200000e0000 */
[----:B------:R-:W-:-:S04]  /*1010*/  UIMAD UR43, UR43, UR4, UR5 ;  /* 0x000000042b2b72a4 */ /* 0x000fc8000f8e0205 */
[----:B------:R-:W-:Y:S01]  /*1020*/  UIMAD UR44, UR44, UR6, UR7 ;  /* 0x000000062c2c72a4 */ /* 0x000fe2000f8e0207 */
[----:B------:R-:W-:Y:S11]  /*1030*/  @!P0 BRA `(.L_x_8) ;  /* 0x0000000000688947 */ /* 0x000ff60003800000 */
[----:B------:R-:W-:-:S06]  /*1040*/  UISETP.NE.AND UP0, UPT, UR47, 0x2, UPT ;  /* 0x000000022f00788c */ /* 0x000fcc000bf05270 */
[----:B------:R-:W-:-:S13]  /*1050*/  PLOP3.LUT P1, PT, PT, PT, UP0, 0x80, 0x0 ;  /* 0x000000000000781c */ /* 0x000fda0003f2f008 */
[----:B------:R-:W-:Y:S05]  /*1060*/  @!P1 BRA `(.L_x_9) ;  /* 0x0000000000449947 */ /* 0x000fea0003800000 */
[----:B------:R-:W-:-:S06]  /*1070*/  UISETP.NE.AND UP0, UPT, UR47, 0x3, UPT ;  /* 0x000000032f00788c */ /* 0x000fcc000bf05270 */
[----:B------:R-:W-:-:S13]  /*1080*/  PLOP3.LUT P1, PT, PT, PT, UP0, 0x80, 0x0 ;  /* 0x000000000000781c */ /* 0x000fda0003f2f008 */
[----:B------:R-:W-:Y:S05]  /*1090*/  @!P1 BRA `(.L_x_10) ;  /* 0x0000000000249947 */ /* 0x000fea0003800000 */
[----:B------:R-:W-:-:S06]  /*10a0*/  UISETP.NE.AND UP0, UPT, UR47, 0x4, UPT ;  /* 0x000000042f00788c */ /* 0x000fcc000bf05270 */
[----:B------:R-:W-:-:S13]  /*10b0*/  PLOP3.LUT P1, PT, PT, PT, UP0, 0x80, 0x0 ;  /* 0x000000000000781c */ /* 0x000fda0003f2f008 */
[----:B------:R-:W-:Y:S05]  /*10c0*/  @P1 BRA `(.L_x_11) ;  /* 0x0000000000541947 */ /* 0x000fea0003800000 */
[----:B------:R-:W-:Y:S02]  /*10d0*/  UIADD3 UR4, UR45, -0x1, URZ ;  /* 0xffffffff2d047890 */ /* 0x000fe4000fffe03f */
[----:B------:R-:W-:Y:S02]  /*10e0*/  ULOP3.LUT UR45, UR45, 0x1, URZ, 0xc, !UPT ;  /* 0x000000012d2d7892 */ /* 0x000fe4000f8e0c3f */
[----:B------:R-:W-:-:S04]  /*10f0*/  ULOP3.LUT UR4, UR4, 0x2, URZ, 0xc0, !UPT ;  /* 0x0000000204047892 */ /* 0x000fc8000f8ec03f */
[----:B------:R-:W-:-:S04]  /*1100*/  USHF.R.U32.HI UR4, URZ, 0x1, UR4 ;  /* 0x000000013f047899 */ /* 0x000fc80008011604 */
[----:B------:R-:W-:Y:S01]  /*1110*/  ULOP3.LUT UR46, UR46, UR4, URZ, 0x3c, !UPT ;  /* 0x000000042e2e7292 */ /* 0x000fe2000f8e3c3f */
[----:B------:R-:W-:Y:S11]  /*1120*/  BRA `(.L_x_11) ;  /* 0x00000000003c7947 */ /* 0x000ff60003800000 */
.L_x_10:
[----:B------:R-:W-:Y:S02]  /*1130*/  ULOP3.LUT UP0, URZ, UR45, 0x2, URZ, 0xc0, !UPT ;  /* 0x000000022d3f7892 */ /* 0x000fe4000f80c03f */
[----:B------:R-:W-:Y:S02]  /*1140*/  ULOP3.LUT UR45, UR45, 0x1, URZ, 0xc0, !UPT ;  /* 0x000000012d2d7892 */ /* 0x000fe4000f8ec03f */
[----:B------:R-:W-:-:S04]  /*1150*/  USEL UR4, URZ, 0x1, UP0 ;  /* 0x000000013f047887 */ /* 0x000fc80008000000 */
[----:B------:R-:W-:Y:S01]  /*1160*/  ULOP3.LUT UR46, UR46, UR4, URZ, 0x3c, !UPT ;  /* 0x000000042e2e7292 */ /* 0x000fe2000f8e3c3f */
[----:B------:R-:W-:Y:S11]  /*1170*/  BRA `(.L_x_11) ;  /* 0x0000000000287947 */ /* 0x000ff60003800000 */
.L_x_9:
[----:B------:R-:W-:Y:S02]  /*1180*/  UIADD3 UR4, UR45, 0x1, URZ ;  /* 0x000000012d047890 */ /* 0x000fe4000fffe03f */
[----:B------:R-:W-:Y:S02]  /*1190*/  ULOP3.LUT UR45, UR45, 0x1, URZ, 0xc, !UPT ;  /* 0x000000012d2d7892 */ /* 0x000fe4000f8e0c3f */
[----:B------:R-:W-:-:S04]  /*11a0*/  UISETP.GT.U32.AND UP0, UPT, UR4, 0x1, UPT ;  /* 0x000000010400788c */ /* 0x000fc8000bf04070 */
[----:B------:R-:W-:-:S04]  /*11b0*/  USEL UR4, URZ, 0x1, !UP0 ;  /* 0x000000013f047887 */ /* 0x000fc8000c000000 */
[----:B------:R-:W-:Y:S01]  /*11c0*/  ULOP3.LUT UR46, UR46, UR4, URZ, 0x3c, !UPT ;  /* 0x000000042e2e7292 */ /* 0x000fe2000f8e3c3f */
[----:B------:R-:W-:Y:S11]  /*11d0*/  BRA `(.L_x_11) ;  /* 0x0000000000107947 */ /* 0x000ff60003800000 */
.L_x_8:
[----:B------:R-:W-:Y:S02]  /*11e0*/  UISETP.GT.U32.AND UP0, UPT, UR45, 0x1, UPT ;  /* 0x000000012d00788c */ /* 0x000fe4000bf04070 */
[----:B------:R-:W-:Y:S02]  /*11f0*/  ULOP3.LUT UR45, UR45, 0x1, URZ, 0xc0, !UPT ;  /* 0x000000012d2d7892 */ /* 0x000fe4000f8ec03f */
[----:B------:R-:W-:-:S04]  /*1200*/  USEL UR4, URZ, 0x1, !UP0 ;  /* 0x000000013f047887 */ /* 0x000fc8000c000000 */
[----:B------:R-:W-:-:S12]  /*1210*/  ULOP3.LUT UR46, UR46, UR4, URZ, 0x3c, !UPT ;  /* 0x000000042e2e7292 */ /* 0x000fd8000f8e3c3f */
.L_x_11:
[----:B------:R-:W-:Y:S05]  /*1220*/  @!P0 BRA `(.L_x_12) ;  /* 0x0000000000408947 */ /* 0x000fea0003800000 */
[----:B------:R-:W-:-:S06]  /*1230*/  UISETP.NE.AND UP0, UPT, UR47, 0x2, UPT ;  /* 0x000000022f00788c */ /* 0x000fcc000bf05270 */
[----:B------:R-:W-:-:S13]  /*1240*/  PLOP3.LUT P0, PT, PT, PT, UP0, 0x80, 0x0 ;  /* 0x000000000000781c */ /* 0x000fda0003f0f008 */
[----:B------:R-:W-:Y:S05]  /*1250*/  @!P0 BRA `(.L_x_13) ;  /* 0x00000000002c8947 */ /* 0x000fea0003800000 */
[----:B------:R-:W-:-:S06]  /*1260*/  UISETP.NE.AND UP0, UPT, UR47, 0x3, UPT ;  /* 0x000000032f00788c */ /* 0x000fcc000bf05270 */
[----:B------:R-:W-:-:S13]  /*1270*/  PLOP3.LUT P0, PT, PT, PT, UP0, 0x80, 0x0 ;  /* 0x000000000000781c */ /* 0x000fda0003f0f008 */
[----:B------:R-:W-:Y:S05]  /*1280*/  @!P0 BRA `(.L_x_14) ;  /* 0x0000000000188947 */ /* 0x000fea0003800000 */
[----:B------:R-:W-:Y:S01]  /*1290*/  UISETP.NE.AND UP0, UPT, UR47, 0x4, UPT ;  /* 0x000000042f00788c */ /* 0x000fe2000bf05270 */
[----:B------:R-:W-:-:S05]  /*12a0*/  MOV R0, R5 ;  /* 0x0000000500007202 */ /* 0x000fca0000000f00 */
[----:B------:R-:W-:-:S13]  /*12b0*/  PLOP3.LUT P0, PT, PT, PT, UP0, 0x80, 0x0 ;  /* 0x000000000000781c */ /* 0x000fda0003f0f008 */
[----:B------:R-:W-:Y:S05]  /*12c0*/  @P0 BRA `(.L_x_15) ;  /* 0x00000000001c0947 */ /* 0x000fea0003800000 */
[----:B------:R-:W-:Y:S01]  /*12d0*/  LEA R0, R5, 0x3, 0x1 ;  /* 0x0000000305007811 */ /* 0x000fe200078e08ff */
[----:B------:R-:W-:Y:S06]  /*12e0*/  BRA `(.L_x_15) ;  /* 0x0000000000147947 */ /* 0x000fec0003800000 */
.L_x_14:
[----:B------:R-:W-:Y:S01]  /*12f0*/  LEA R0, R5, 0x2, 0x1 ;  /* 0x0000000205007811 */ /* 0x000fe200078e08ff */
[----:B------:R-:W-:Y:S06]  /*1300*/  BRA `(.L_x_15) ;  /* 0x00000000000c7947 */ /* 0x000fec0003800000 */
.L_x_13:
[----:B------:R-:W-:Y:S01]  /*1310*/  LEA R0, R5, 0x1, 0x1 ;  /* 0x0000000105007811 */ /* 0x000fe200078e08ff */
[----:B------:R-:W-:Y:S06]  /*1320*/  BRA `(.L_x_15) ;  /* 0x0000000000047947 */ /* 0x000fec0003800000 */
.L_x_12:
[----:B------:R-:W-:-:S07]  /*1330*/  IMAD.SHL.U32 R0, R5, 0x2, RZ ;  /* 0x0000000205007824 */ /* 0x000fce00078e00ff */
.L_x_15:
[----:B------:R-:W2:Y:S01]  /*1340*/  LDL R2, [R1+0x294] ;  /* 0x0002940001027983 */ /* 0x000ea20000100800 */
[----:B------:R-:W-:Y:S02]  /*1350*/  ULDC UR4, c[0x0][0x28c] ;  /* 0x0000a30000047ab9 */ /* 0x000fe40000000800 */
[----:B------:R-:W-:Y:S01]  /*1360*/  UIADD3 UR4, UR4, 0x3f, URZ ;  /* 0x0000003f04047890 */ /* 0x000fe2000fffe03f */
[----:B--2---:R-:W-:Y:S02]  /*1370*/  R2UR UR5, R2 ;  /* 0x00000000020572ca */ /* 0x004fe400000e0000 */
[----:B------:R-:W-:-:S04]  /*1380*/  LEA R2, R5, 0xbf, 0x7 ;  /* 0x000000bf05027811 */ /* 0x000fc800078e38ff */
[----:B------:R-:W-:-:S04]  /*1390*/  SHF.R.S32.HI R3, RZ, 0x1f, R2 ;  /* 0x0000001fff037819 */ /* 0x000fc80000011402 */
[----:B------:R-:W-:-:S03]  /*13a0*/  LEA.HI R3, R3, R2, RZ, 0x6 ;  /* 0x0000000203037211 */ /* 0x000fc600078f30ff */
[----:B------:R-:W-:Y:S01]  /*13b0*/  ULOP3.LUT UR6, UR5, 0x1, URZ, 0xfc, !UPT ;  /* 0x0000000105067892 */ /* 0x000fe2000f8efc3f */
[----:B------:R-:W-:Y:S01]  /*13c0*/  SHF.R.S32.HI R3, RZ, 0x6, R3 ;  /* 0x00000006ff037819 */ /* 0x000fe20000011403 */
[----:B------:R-:W-:Y:S02]  /*13d0*/  USHF.R.S32.HI UR5, URZ, 0x1f, UR4 ;  /* 0x0000001f3f057899 */ /* 0x000fe40008011404 */
[----:B------:R-:W-:Y:S02]  /*13e0*/  UISETP.NE.AND UP0, UPT, UR6, 0x3, UPT ;  /* 0x000000030600788c */ /* 0x000fe4000bf05270 */
[----:B------:R-:W-:-:S04]  /*13f0*/  ULEA.HI UR5, UR5, UR4, URZ, 0x6 ;  /* 0x0000000405057291 */ /* 0x000fc8000f8f303f */
[----:B------:R-:W-:Y:S01]  /*1400*/  PLOP3.LUT P0, PT, PT, PT, UP0, 0x80, 0x0 ;  /* 0x000000000000781c */ /* 0x000fe20003f0f008 */
[----:B------:R-:W-:-:S06]  /*1410*/  USHF.R.S32.HI UR5, URZ, 0x6, UR5 ;  /* 0x000000063f057899 */ /* 0x000fcc0008011405 */
[----:B------:R-:W-:-:S06]  /*1420*/  VIMNMX R3, R3, UR5, PT ;  /* 0x0000000503037c48 */ /* 0x000fcc000bfe0100 */
[----:B------:R-:W-:Y:S05]  /*1430*/  @!P0 BRA `(.L_x_16) ;  /* 0x0000000000048947 */ /* 0x000fea0003800000 */
[----:B------:R-:W-:Y:S01]  /*1440*/  BPT.TRAP 0x1 ;  /* 0x000000040000795c */ /* 0x000fe20000300000 */
.L_x_16:
[----:B------:R-:W1:Y:S01]  /*1450*/  S2UR UR4, SR_CgaCtaId ;  /* 0x00000000000479c3 */ /* 0x000e620000008800 */
[----:B------:R-:W-:Y:S01]  /*1460*/  UMOV UR37, 0x400 ;  /* 0x0000040000257882 */ /* 0x000fe20000000000 */
[----:B------:R-:W-:-:S04]  /*1470*/  MOV R2, UR46 ;  /* 0x0000002e00027c02 */ /* 0x000fc80008000f00 */
[----:B------:R-:W-:Y:S01]  /*1480*/  SHF.L.U32 R2, R2, 0x1f, RZ ;  /* 0x0000001f02027819 */ /* 0x000fe200000006ff */
[----:B-1----:R-:W-:-:S04]  /*1490*/  ULEA UR37, UR4, UR37, 0x18 ;  /* 0x0000002504257291 */ /* 0x002fc8000f8ec03f */
[----:B------:R-:W-:-:S09]  /*14a0*/  ULEA UR4, UR45, UR37, 0x3 ;  /* 0x000000252d047291 */ /* 0x000fd2000f8e183f */
[----:B------:R-:W1:Y:S02]  /*14b0*/  SYNCS.PHASECHK.TRANS64.TRYWAIT P0, [UR4+0x74450], R2 ;  /* 0x07445002ff0075a7 */ /* 0x000e640008000144 */
[----:B-1----:R-:W-:Y:S05]  /*14c0*/  @!P0 BRA `(.L_x_17) ;  /* 0x0000025400008947 */ /* 0x002fea0003800000 */
.L_x_150:
[----:B------:R-:W2:Y:S01]  /*14d0*/  LDL R4, [R1+0x2a4] ;  /* 0x0002a40001047983 */ /* 0x000ea20000100800 */
[----:B------:R-:W-:-:S13]  /*14e0*/  R2UR UR42, R0 ;  /* 0x00000000002a72ca */ /* 0x000fda00000e0000 */
[----:B------:R-:W-:Y:S01]  /*14f0*/  USHF.L.U32 UR42, UR42, 0x6, URZ ;  /* 0x000000062a2a7899 */ /* 0x000fe2000800063f */
[----:B--2---:R-:W-:-:S13]  /*1500*/  R2UR UR4, R4 ;  /* 0x00000000040472ca */ /* 0x004fda00000e0000 */
[----:B------:R-:W-:-:S06]  /*1510*/  UISETP.NE.AND UP0, UPT, UR4, 0x3, UPT ;  /* 0x000000030400788c */ /* 0x000fcc000bf05270 */
[----:B------:R-:W-:-:S13]  /*1520*/  PLOP3.LUT P0, PT, PT, PT, UP0, 0x80, 0x0 ;  /* 0x000000000000781c */ /* 0x000fda0003f0f008 */
[----:B------:R-:W-:Y:S05]  /*1530*/  @!P0 BRA `(.L_x_18) ;  /* 0x0000000000048947 */ /* 0x000fea0003800000 */
[----:B------:R-:W-:Y:S01]  /*1540*/  BPT.TRAP 0x1 ;  /* 0x000000040000795c */ /* 0x000fe20000300000 */
.L_x_18:
[----:B-1----:R-:W2:Y:S01]  /*1550*/  LDL R2, [R1+0x28c] ;  /* 0x00028c0001027983 */ /* 0x002ea20000100800 */
[----:B------:R-:W-:Y:S01]  /*1560*/  ULEA UR40, UR36, UR37, 0x3 ;  /* 0x0000002524287291 */ /* 0x000fe2000f8e183f */
[----:B------:R-:W-:Y:S01]  /*1570*/  SHF.L.U32 R0, R16, 0x1f, RZ ;  /* 0x0000001f10007819 */ /* 0x000fe200000006ff */
[----:B------:R-:W-:Y:S02]  /*1580*/  UIADD3 UR6, UR37, 0x74490, URZ ;  /* 0x0007449025067890 */ /* 0x000fe4000fffe03f */
[----:B------:R-:W-:Y:S02]  /*1590*/  ULEA UR41, UR47, 0xfffffff8, 0x3 ;  /* 0xfffffff82f297891 */ /* 0x000fe4000f8e183f */
[----:B------:R-:W-:Y:S02]  /*15a0*/  ULEA UR4, UR47, UR6, 0x3 ;  /* 0x000000062f047291 */ /* 0x000fe4000f8e183f */
[----:B------:R-:W-:Y:S01]  /*15b0*/  ULOP3.LUT UR41, UR41, 0x8, URZ, 0xc, !UPT ;  /* 0x0000000829297892 */ /* 0x000fe2000f8e0c3f */
[----:B------:R-:W1:Y:S03]  /*15c0*/  SYNCS.PHASECHK.TRANS64.TRYWAIT P1, [UR40+0x74400], R0 ;  /* 0x07440000ff0075a7 */ /* 0x000e660008020168 */
[----:B------:R-:W-:-:S05]  /*15d0*/  MOV R4, UR4 ;  /* 0x0000000400047c02 */ /* 0x000fca0008000f00 */
[----:B------:R3:W-:Y:S01]  /*15e0*/  STL [R1+0x298], R4 ;  /* 0x0002980401007387 */ /* 0x0007e20000100800 */
[----:B--2---:R-:W-:Y:S01]  /*15f0*/  SHF.L.U32 R2, R2, 0x1f, RZ ;  /* 0x0000001f02027819 */ /* 0x004fe200000006ff */
[----:B-1-3--:R-:W-:Y:S06]  /*1600*/  @!P1 BRA `(.L_x_19) ;  /* 0x0000025000c89947 */ /* 0x00afec0003800000 */
.L_x_151:
[----:B------:R-:W-:-:S09]  /*1610*/  ULEA UR4, UR47, UR6, 0x3 ;  /* 0x000000062f047291 */ /* 0x000fd2000f8e183f */
[----:B------:R-:W2:Y:S02]  /*1620*/  SYNCS.PHASECHK.TRANS64.TRYWAIT P1, [UR4+-0x8], R2 ;  /* 0xfffff802ff0075a7 */ /* 0x000ea40008020144 */
[----:B--2---:R-:W-:Y:S05]  /*1630*/  @!P1 BRA `(.L_x_20) ;  /* 0x0000025000d49947 */ /* 0x004fea0003800000 */
.L_x_152:
[----:B------:R-:W-:Y:S01]  /*1640*/  UIADD3 UR5, UR37, 0x20000, URZ ;  /* 0x0002000025057890 */ /* 0x000fe2000fffe03f */
[----:B------:R-:W-:Y:S01]  /*1650*/  WARPGROUP.ARRIVE ;  /* 0x00000000000079c5 */ /* 0x000fe20000000000 */
[----:B------:R-:W-:Y:S01]  /*1660*/  USHF.R.U32.HI UR4, URZ, 0x4, UR37 ;  /* 0x000000043f047899 */ /* 0x000fe20008011625 */
[----:B-1----:R-:W-:Y:S01]  /*1670*/  IADD3 R5, R237, UR42, RZ ;  /* 0x0000002aed057c10 */ /* 0x002fe2000fffe0ff */
[----:B------:R-:W-:Y:S01]  /*1680*/  USHF.R.U32.HI UR5, URZ, 0x4, UR5 ;  /* 0x000000043f057899 */ /* 0x000fe20008011605 */
[----:B------:R-:W-:Y:S01]  /*1690*/  MOV R0, UR41 ;  /* 0x0000002900007c02 */ /* 0x000fe20008000f00 */
[----:B------:R-:W-:Y:S01]  /*16a0*/  ULOP3.LUT UR4, UR4, 0x3fff, URZ, 0xc0, !UPT ;  /* 0x00003fff04047892 */ /* 0x000fe2000f8ec03f */
[----:B------:R-:W-:Y:S01]  /*16b0*/  IADD3 R7, R5, 0x8, RZ ;  /* 0x0000000805077810 */ /* 0x000fe20007ffe0ff */
[----:B------:R-:W-:Y:S01]  /*16c0*/  ULOP3.LUT UR38, UR5, 0x3fff, URZ, 0xc0, !UPT ;  /* 0x00003fff05267892 */ /* 0x000fe2000f8ec03f */
[C---:B------:R-:W-:Y:S01]  /*16d0*/  IADD3 R2, R236.reuse, 0x9, RZ ;  /* 0x00000009ec027810 */ /* 0x040fe20007ffe0ff */
[----:B------:R-:W-:Y:S01]  /*16e0*/  ULOP3.LUT UR4, UR4, 0x10000, URZ, 0xfc, !UPT ;  /* 0x0001000004047892 */ /* 0x000fe2000f8efc3f */
[CC--:B------:R-:W-:Y:S01]  /*16f0*/  ISETP.GE.AND P3, PT, R7.reuse, R236.reuse, PT ;  /* 0x000000ec0700720c */ /* 0x0c0fe20003f66270 */
[----:B------:R-:W-:Y:S01]  /*1700*/  ULOP3.LUT UR39, UR38, 0x10000, URZ, 0xfc, !UPT ;  /* 0x0001000026277892 */ /* 0x000fe2000f8efc3f */
[----:B------:R-:W-:Y:S01]  /*1710*/  ISETP.GT.AND P4, PT, R7, R236, PT ;  /* 0x000000ec0700720c */ /* 0x000fe20003f84270 */
[----:B------:R-:W-:Y:S01]  /*1720*/  ULEA UR5, UR45, UR4, 0xc ;  /* 0x000000042d057291 */ /* 0x000fe2000f8e603f */
[C---:B------:R-:W-:Y:S01]  /*1730*/  ISETP.GE.AND P6, PT, R5.reuse, R2, PT ;  /* 0x000000020500720c */ /* 0x040fe20003fc6270 */
[----:B------:R-:W-:Y:S01]  /*1740*/  ULEA UR4, UR36, UR39, 0xc ;  /* 0x0000002724047291 */ /* 0x000fe2000f8e603f */
[C---:B------:R-:W-:Y:S01]  /*1750*/  IADD3 R2, R236.reuse, 0x20, RZ ;  /* 0x00000020ec027810 */ /* 0x040fe20007ffe0ff */
[----:B------:R-:W-:Y:S01]  /*1760*/  UMOV UR9, 0x40000040 ;  /* 0x4000004000097882 */ /* 0x000fe20000000000 */
[----:B------:R-:W-:Y:S01]  /*1770*/  UMOV UR11, 0x40000040 ;  /* 0x40000040000b7882 */ /* 0x000fe20000000000 */
[----:B------:R-:W-:Y:S01]  /*1780*/  UIADD3 UR7, UR5, 0x2, URZ ;  /* 0x0000000205077890 */ /* 0x000fe2000fffe03f */
[----:B------:R-:W-:Y:S01]  /*1790*/  MOV R235, UR9 ;  /* 0x0000000900eb7c02 */ /* 0x000fe20008000f00 */
[----:B------:R-:W-:Y:S01]  /*17a0*/  UMOV UR8, UR5 ;  /* 0x0000000500087c82 */ /* 0x000fe20008000000 */
[----:B------:R-:W-:Y:S01]  /*17b0*/  UMOV UR10, UR4 ;  /* 0x00000004000a7c82 */ /* 0x000fe20008000000 */
[----:B------:R-:W-:Y:S01]  /*17c0*/  IMAD.U32 R234, RZ, RZ, UR8 ;  /* 0x00000008ffea7e24 */ /* 0x000fe2000f8e00ff */
[----:B------:R-:W-:Y:S01]  /*17d0*/  HGMMA.64x64x16.F32.BF16 R24, gdesc[UR8], RZ, !UPT, gsb0 ;  /* 0x00e00000081879f0 */ /* 0x000fe2000c0018ff */
[----:B------:R-:W-:Y:S01]  /*17e0*/  UIADD3 UR8, UR4, 0x2, URZ ;  /* 0x0000000204087890 */ /* 0x000fe2000fffe03f */
[----:B------:R-:W-:Y:S01]  /*17f0*/  IADD3 R4, R236, 0x11, RZ ;  /* 0x00000011ec047810 */ /* 0x000fe20007ffe0ff */
[----:B------:R-:W-:Y:S01]  /*1800*/  UMOV UR12, UR7 ;  /* 0x00000007000c7c82 */ /* 0x000fe20008000000 */
[----:B------:R-:W-:Y:S01]  /*1810*/  UMOV UR13, 0x40000040 ;  /* 0x40000040000d7882 */ /* 0x000fe20000000000 */
[----:B------:R-:W-:Y:S01]  /*1820*/  UMOV UR15, 0x40000040 ;  /* 0x40000040000f7882 */ /* 0x000fe20000000000 */
[----:B------:R-:W-:Y:S01]  /*1830*/  UIADD3 UR7, UR5, 0x4, URZ ;  /* 0x0000000405077890 */ /* 0x000fe2000fffe03f */
[----:B------:R-:W-:Y:S01]  /*1840*/  MOV R232, UR12 ;  /* 0x0000000c00e87c02 */ /* 0x000fe20008000f00 */
[----:B------:R-:W-:Y:S01]  /*1850*/  UMOV UR14, UR8 ;  /* 0x00000008000e7c82 */ /* 0x000fe20008000000 */
[----:B------:R-:W-:Y:S01]  /*1860*/  UIADD3 UR8, UR4, 0x4, URZ ;  /* 0x0000000404087890 */ /* 0x000fe2000fffe03f */
[----:B------:R-:W-:Y:S01]  /*1870*/  IMAD.U32 R233, RZ, RZ, UR13 ;  /* 0x0000000dffe97e24 */ /* 0x000fe2000f8e00ff */
[----:B------:R-:W-:Y:S01]  /*1880*/  UIADD3 UR56, UR5, 0xa04, URZ ;  /* 0x00000a0405387890 */ /* 0x000fe2000fffe03f */
[----:B------:R-:W-:Y:S01]  /*1890*/  ISETP.GE.AND P2, PT, R5, R4, PT ;  /* 0x000000040500720c */ /* 0x000fe20003f46270 */
[----:B------:R-:W-:Y:S01]  /*18a0*/  UIADD3 UR58, UR4, 0xa04, URZ ;  /* 0x00000a04043a7890 */ /* 0x000fe2000fffe03f */
[----:B------:R-:W-:Y:S01]  /*18b0*/  UMOV UR57, 0x40000040 ;  /* 0x4000004000397882 */ /* 0x000fe20000000000 */
[----:B------:R-:W-:Y:S01]  /*18c0*/  UMOV UR59, 0x40000040 ;  /* 0x40000040003b7882 */ /* 0x000fe20000000000 */
[----:B------:R-:W-:Y:S01]  /*18d0*/  UIADD3 UR10, UR4, 0xa06, URZ ;  /* 0x00000a06040a7890 */ /* 0x000fe2000fffe03f */
[----:B------:R-:W-:Y:S01]  /*18e0*/  UMOV UR9, 0x40000040 ;  /* 0x4000004000097882 */ /* 0x000fe20000000000 */
[----:B------:R-:W-:Y:S01]  /*18f0*/  UMOV UR11, 0x40000040 ;  /* 0x40000040000b7882 */ /* 0x000fe20000000000 */
[----:B------:R-:W-:-:S02]  /*1900*/  UIADD3 UR16, UR5, 0xc02, URZ ;  /* 0x00000c0205107890 */ /* 0x000fc4000fffe03f */
[----:B------:R-:W-:Y:S01]  /*1910*/  UIADD3 UR18, UR4, 0xc02, URZ ;  /* 0x00000c0204127890 */ /* 0x000fe2000fffe03f */
[----:B------:R-:W-:Y:S01]  /*1920*/  UMOV UR17, 0x40000040 ;  /* 0x4000004000117882 */ /* 0x000fe20000000000 */
[----:B------:R-:W-:Y:S01]  /*1930*/  UMOV UR19, 0x40000040 ;  /* 0x4000004000137882 */ /* 0x000fe20000000000 */
[----:B------:R-:W-:Y:S02]  /*1940*/  UIADD3 UR20, UR5, 0xc04, URZ ;  /* 0x00000c0405147890 */ /* 0x000fe4000fffe03f */
[----:B------:R-:W-:Y:S01]  /*1950*/  UIADD3 UR22, UR4, 0xc04, URZ ;  /* 0x00000c0404167890 */ /* 0x000fe2000fffe03f */
[----:B------:R-:W-:Y:S01]  /*1960*/  UMOV UR21, 0x40000040 ;  /* 0x4000004000157882 */ /* 0x000fe20000000000 */
[----:B------:R-:W-:Y:S01]  /*1970*/  UMOV UR23, 0x40000040 ;  /* 0x4000004000177882 */ /* 0x000fe20000000000 */
[----:B------:R-:W-:Y:S02]  /*1980*/  UIADD3 UR24, UR5, 0xc06, URZ ;  /* 0x00000c0605187890 */ /* 0x000fe4000fffe03f */
        /* <DEDUP_REMOVED lines=15> */
[----:B------:R-:W-:Y:S01]  /*1a80*/  UMOV UR53, 0x40000040 ;  /* 0x4000004000357882 */ /* 0x000fe20000000000 */
[----:B------:R-:W-:Y:S01]  /*1a90*/  UMOV UR55, 0x40000040 ;  /* 0x4000004000377882 */ /* 0x000fe20000000000 */
[----:B------:R-:W-:Y:S01]  /*1aa0*/  IMAD.U32 R191, RZ, RZ, UR53 ;  /* 0x00000035ffbf7e24 */ /* 0x000fe2000f8e00ff */
[----:B------:R-:W-:-:S02]  /*1ab0*/  WARPGROUP.DEPBAR.LE gsb0, 0x0 ;  /* 0x00008000000079c5 */ /* 0x000fc40000010000 */
[----:B------:R-:W-:-:S06]  /*1ac0*/  WARPGROUP.ARRIVE ;  /* 0x00000000000079c5 */ /* 0x000fcc0000000000 */
[----:B------:R-:W-:Y:S01]  /*1ad0*/  HGMMA.64x64x16.F32.BF16 R24, gdesc[UR12], R24, gsb0 ;  /* 0x00e000000c1879f0 */ /* 0x000fe20008001818 */
[----:B------:R-:W-:Y:S01]  /*1ae0*/  UMOV UR12, UR7 ;  /* 0x00000007000c7c82 */ /* 0x000fe20008000000 */
[----:B------:R-:W-:Y:S01]  /*1af0*/  UMOV UR13, 0x40000040 ;  /* 0x40000040000d7882 */ /* 0x000fe20000000000 */
[----:B------:R-:W-:Y:S01]  /*1b00*/  UMOV UR14, UR8 ;  /* 0x00000008000e7c82 */ /* 0x000fe20008000000 */
[----:B------:R-:W-:Y:S01]  /*1b10*/  UMOV UR15, 0x40000040 ;  /* 0x40000040000f7882 */ /* 0x000fe20000000000 */
[----:B------:R-:W-:Y:S01]  /*1b20*/  UIADD3 UR7, UR5, 0x6, URZ ;  /* 0x0000000605077890 */ /* 0x000fe2000fffe03f */
[----:B------:R-:W-:Y:S01]  /*1b30*/  MOV R230, UR12 ;  /* 0x0000000c00e67c02 */ /* 0x000fe20008000f00 */
[----:B------:R-:W-:Y:S01]  /*1b40*/  UIADD3 UR8, UR4, 0x6, URZ ;  /* 0x0000000604087890 */ /* 0x000fe2000fffe03f */
[----:B------:R-:W-:Y:S01]  /*1b50*/  MOV R231, UR13 ;  /* 0x0000000d00e77c02 */ /* 0x000fe20008000f00 */
[----:B------:R-:W-:Y:S02]  /*1b60*/  WARPGROUP.DEPBAR.LE gsb0, 0x0 ;  /* 0x00008000000079c5 */ /* 0x000fe40000010000 */
[----:B------:R-:W-:-:S06]  /*1b70*/  WARPGROUP.ARRIVE ;  /* 0x00000000000079c5 */ /* 0x000fcc0000000000 */
[----:B------:R-:W-:Y:S01]  /*1b80*/  HGMMA.64x64x16.F32.BF16 R24, gdesc[UR12], R24, gsb0 ;  /* 0x00e000000c1879f0 */ /* 0x000fe20008001818 */
[----:B------:R-:W-:Y:S01]  /*1b90*/  UMOV UR12, UR7 ;  /* 0x00000007000c7c82 */ /* 0x000fe20008000000 */
[----:B------:R-:W-:Y:S01]  /*1ba0*/  UMOV UR13, 0x40000040 ;  /* 0x40000040000d7882 */ /* 0x000fe20000000000 */
[----:B------:R-:W-:Y:S01]  /*1bb0*/  UMOV UR14, UR8 ;  /* 0x00000008000e7c82 */ /* 0x000fe20008000000 */
[----:B------:R-:W-:Y:S01]  /*1bc0*/  UMOV UR15, 0x40000040 ;  /* 0x40000040000f7882 */ /* 0x000fe20000000000 */
[----:B------:R-:W-:Y:S01]  /*1bd0*/  UIADD3 UR7, UR5, 0x200, URZ ;  /* 0x0000020005077890 */ /* 0x000fe2000fffe03f */
[----:B------:R-:W-:Y:S01]  /*1be0*/  IMAD.U32 R228, RZ, RZ, UR12 ;  /* 0x0000000cffe47e24 */ /* 0x000fe2000f8e00ff */
        /* <DEDUP_REMOVED lines=12> */
[----:B------:R-:W-:Y:S01]  /*1cb0*/  IMAD.U32 R227, RZ, RZ, UR13 ;  /* 0x0000000dffe37e24 */ /* 0x000fe2000f8e00ff */
        /* <DEDUP_REMOVED lines=185> */
[----:B------:R-:W-:Y:S01]  /*2850*/  MOV R193, UR13 ;  /* 0x0000000d00c17c02 */ /* 0x000fe20008000f00 */
[----:B------:R-:W-:Y:S02]  /*2860*/  WARPGROUP.DEPBAR.LE gsb0, 0x0 ;  /* 0x00008000000079c5 */ /* 0x000fe40000010000 */
[----:B------:R-:W-:-:S06]  /*2870*/  WARPGROUP.ARRIVE ;  /* 0x00000000000079c5 */ /* 0x000fcc0000000000 */
[----:B------:R-:W-:Y:S01]  /*2880*/  HGMMA.64x64x16.F32.BF16 R24, gdesc[UR12], R24, gsb0 ;  /* 0x00e000000c1879f0 */ /* 0x000fe20008001818 */
[----:B------:R-:W-:Y:S02]  /*2890*/  UIADD3 UR12, UR5, 0xc00, URZ ;  /* 0x00000c00050c7890 */ /* 0x000fe4000fffe03f */
[----:B------:R-:W-:Y:S01]  /*28a0*/  UIADD3 UR14, UR4, 0xc00, URZ ;  /* 0x00000c00040e7890 */ /* 0x000fe2000fffe03f */
[----:B------:R-:W-:Y:S01]  /*28b0*/  UMOV UR13, 0x40000040 ;  /* 0x40000040000d7882 */ /* 0x000fe20000000000 */
[----:B------:R-:W-:Y:S01]  /*28c0*/  UMOV UR15, 0x40000040 ;  /* 0x40000040000f7882 */ /* 0x000fe20000000000 */
[----:B------:R-:W-:Y:S02]  /*28d0*/  UIADD3 UR5, UR5, 0xe06, URZ ;  /* 0x00000e0605057890 */ /* 0x000fe4000fffe03f */
[----:B------:R-:W-:-:S05]  /*28e0*/  UIADD3 UR4, UR4, 0xe06, URZ ;  /* 0x00000e0604047890 */ /* 0x000fca000fffe03f */
[----:B------:R-:W-:Y:S02]  /*28f0*/  UMOV UR52, UR5 ;  /* 0x0000000500347c82 */ /* 0x000fe40008000000 */
[----:B------:R-:W-:Y:S01]  /*2900*/  UMOV UR54, UR4 ;  /* 0x0000000400367c82 */ /* 0x000fe20008000000 */
[----:B------:R-:W-:Y:S01]  /*2910*/  ULDC UR4, c[0x0][0x604] ;  /* 0x0001810000047ab9 */ /* 0x000fe20000000800 */
[----:B------:R-:W-:Y:S01]  /*2920*/  MOV R190, UR52 ;  /* 0x0000003400be7c02 */ /* 0x000fe20008000f00 */
[----:B------:R-:W-:Y:S02]  /*2930*/  WARPGROUP.DEPBAR.LE gsb0, 0x0 ;  /* 0x00008000000079c5 */ /* 0x000fe40000010000 */
[----:B------:R-:W-:-:S06]  /*2940*/  WARPGROUP.ARRIVE ;  /* 0x00000000000079c5 */ /* 0x000fcc0000000000 */
[----:B------:R-:W-:Y:S03]  /*2950*/  HGMMA.64x64x16.F32.BF16 R24, gdesc[UR56], R24, gsb0 ;  /* 0x00e00000381879f0 */ /* 0x000fe60008001818 */
        /* <DEDUP_REMOVED lines=28> */
[----:B------:R1:W-:Y:S01]  /*2b20*/  SYNCS.ARRIVE.TRANS64.A1T0 RZ, [R0+UR6], RZ ;  /* 0x000000ff00ff79a7 */ /* 0x0003e20008100006 */
[----:B------:R-:W-:Y:S01]  /*2b30*/  FSEL R26, R26, -INF , P3 ;  /* 0xff8000001a1a7808 */ /* 0x000fe20001800000 */
[----:B------:R-:W-:Y:S01]  /*2b40*/  UIADD3 UR6, UR36, 0x1, URZ ;  /* 0x0000000124067890 */ /* 0x000fe2000fffe03f */
[----:B------:R-:W-:Y:S02]  /*2b50*/  FSEL R27, R27, -INF , P4 ;  /* 0xff8000001b1b7808 */ /* 0x000fe40002000000 */
[CC--:B------:R-:W-:Y:S01]  /*2b60*/  ISETP.GE.AND P3, PT, R5.reuse, R236.reuse, PT ;  /* 0x000000ec0500720c */ /* 0x0c0fe20003f66270 */
[----:B------:R-:W-:Y:S01]  /*2b70*/  UISETP.NE.AND UP0, UPT, UR6, 0x5, UPT ;  /* 0x000000050600788c */ /* 0x000fe2000bf05270 */
[----:B------:R-:W-:Y:S01]  /*2b80*/  ISETP.GT.AND P4, PT, R5, R236, PT ;  /* 0x000000ec0500720c */ /* 0x000fe20003f84270 */
[----:B-1----:R-:W-:Y:S01]  /*2b90*/  VIADD R0, R236, 0x8 ;  /* 0x00000008ec007836 */ /* 0x002fe20000000000 */
[----:B------:R-:W-:Y:S01]  /*2ba0*/  FSEL R24, R24, -INF , P3 ;  /* 0xff80000018187808 */ /* 0x000fe20001800000 */
[----:B------:R-:W-:Y:S01]  /*2bb0*/  USEL UR6, UR6, URZ, UP0 ;  /* 0x0000003f06067287 */ /* 0x000fe20008000000 */
[----:B------:R-:W-:-:S02]  /*2bc0*/  FSEL R25, R25, -INF , P4 ;  /* 0xff80000019197808 */ /* 0x000fc40002000000 */
[C---:B------:R-:W-:Y:S01]  /*2bd0*/  ISETP.GE.AND P5, PT, R5.reuse, R0, PT ;  /* 0x000000000500720c */ /* 0x040fe20003fa6270 */
[----:B------:R-:W-:Y:S01]  /*2be0*/  VIADD R0, R236, 0x10 ;  /* 0x00000010ec007836 */ /* 0x000fe20000000000 */
[----:B------:R-:W-:Y:S02]  /*2bf0*/  FSEL R30, R30, -INF , P3 ;  /* 0xff8000001e1e7808 */ /* 0x000fe40001800000 */
[----:B------:R-:W-:Y:S02]  /*2c00*/  FSEL R28, R28, -INF , P5 ;  /* 0xff8000001c1c7808 */ /* 0x000fe40002800000 */
[----:B------:R-:W-:Y:S02]  /*2c10*/  ISETP.GE.AND P1, PT, R5, R0, PT ;  /* 0x000000000500720c */ /* 0x000fe40003f26270 */
[----:B------:R-:W-:Y:S02]  /*2c20*/  FSEL R34, R34, -INF , P5 ;  /* 0xff80000022227808 */ /* 0x000fe40002800000 */
[----:B------:R-:W-:-:S02]  /*2c30*/  IADD3 R0, R236, 0x18, RZ ;  /* 0x00000018ec007810 */ /* 0x000fc40007ffe0ff */
[C---:B------:R-:W-:Y:S01]  /*2c40*/  ISETP.GE.AND P5, PT, R5.reuse, R2, PT ;  /* 0x000000020500720c */ /* 0x040fe20003fa6270 */
[----:B------:R-:W-:Y:S01]  /*2c50*/  VIADD R2, R236, 0x28 ;  /* 0x00000028ec027836 */ /* 0x000fe20000000000 */
[----:B------:R-:W-:Y:S02]  /*2c60*/  FMNMX R7, R24, R25, !PT ;  /* 0x0000001918077209 */ /* 0x000fe40007800000 */
[C---:B------:R-:W-:Y:S01]  /*2c70*/  ISETP.GE.AND P3, PT, R5.reuse, R0, PT ;  /* 0x000000000500720c */ /* 0x040fe20003f66270 */
[----:B------:R-:W-:Y:S01]  /*2c80*/  VIADD R0, R236, 0x19 ;  /* 0x00000019ec007836 */ /* 0x000fe20000000000 */
[----:B------:R-:W-:Y:S02]  /*2c90*/  FSEL R32, R32, -INF , P1 ;  /* 0xff80000020207808 */ /* 0x000fe40000800000 */
[----:B------:R-:W-:Y:S02]  /*2ca0*/  FSEL R38, R38, -INF , P1 ;  /* 0xff80000026267808 */ /* 0x000fe40000800000 */
[----:B------:R-:W-:-:S02]  /*2cb0*/  ISETP.GE.AND P1, PT, R5, R2, PT ;  /* 0x000000020500720c */ /* 0x000fc40003f26270 */
[----:B------:R-:W-:Y:S02]  /*2cc0*/  FMNMX R9, R26, R27, !PT ;  /* 0x0000001b1a097209 */ /* 0x000fe40007800000 */
[----:B------:R-:W-:Y:S02]  /*2cd0*/  FSEL R29, R29, -INF , P6 ;  /* 0xff8000001d1d7808 */ /* 0x000fe40003000000 */
[----:B------:R-:W-:Y:S02]  /*2ce0*/  FMNMX R2, R28, R7, !PT ;  /* 0x000000071c027209 */ /* 0x000fe40007800000 */
[----:B------:R-:W-:Y:S02]  /*2cf0*/  FSEL R31, R31, -INF , P4 ;  /* 0xff8000001f1f7808 */ /* 0x000fe40002000000 */
[----:B------:R-:W-:Y:S02]  /*2d00*/  ISETP.GE.AND P4, PT, R5, R0, PT ;  /* 0x000000000500720c */ /* 0x000fe40003f86270 */
[----:B------:R-:W-:-:S02]  /*2d10*/  FMNMX R4, R30, R9, !PT ;  /* 0x000000091e047209 */ /* 0x000fc40007800000 */
[----:B------:R-:W-:Y:S02]  /*2d20*/  IADD3 R0, R236, 0x21, RZ ;  /* 0x00000021ec007810 */ /* 0x000fe40007ffe0ff */
[----:B------:R-:W-:Y:S02]  /*2d30*/  FMNMX R7, R29, R2, !PT ;  /* 0x000000021d077209 */ /* 0x000fe40007800000 */
[----:B------:R-:W-:Y:S02]  /*2d40*/  FSEL R35, R35, -INF , P6 ;  /* 0xff80000023237808 */ /* 0x000fe40003000000 */
[----:B------:R-:W-:Y:S02]  /*2d50*/  FMNMX R9, R31, R4, !PT ;  /* 0x000000041f097209 */ /* 0x000fe40007800000 */
[----:B------:R-:W-:Y:S02]  /*2d60*/  ISETP.GE.AND P6, PT, R5, R0, PT ;  /* 0x000000000500720c */ /* 0x000fe40003fc6270 */
[----:B------:R-:W-:-:S02]  /*2d70*/  FSEL R33, R33, -INF , P2 ;  /* 0xff80000021217808 */ /* 0x000fc40001000000 */
[----:B------:R-:W-:Y:S02]  /*2d80*/  FMNMX R2, R32, R7, !PT ;  /* 0x0000000720027209 */ /* 0x000fe40007800000 */
[----:B------:R-:W-:Y:S02]  /*2d90*/  IADD3 R0, R236, 0x29, RZ ;  /* 0x00000029ec007810 */ /* 0x000fe40007ffe0ff */
[----:B------:R-:W-:Y:S02]  /*2da0*/  FMNMX R4, R34, R9, !PT ;  /* 0x0000000922047209 */ /* 0x000fe40007800000 */
[----:B------:R-:W-:Y:S02]  /*2db0*/  FSEL R39, R39, -INF , P2 ;  /* 0xff80000027277808 */ /* 0x000fe40001000000 */
[----:B------:R-:W-:Y:S02]  /*2dc0*/  FSEL R36, R36, -INF , P3 ;  /* 0xff80000024247808 */ /* 0x000fe40001800000 */
[----:B------:R-:W-:-:S02]  /*2dd0*/  FMNMX R7, R33, R2, !PT ;  /* 0x0000000221077209 */ /* 0x000fc40007800000 */
[----:B------:R-:W-:Y:S02]  /*2de0*/  ISETP.GE.AND P2, PT, R5, R0, PT ;  /* 0x000000000500720c */ /* 0x000fe40003f46270 */
[----:B------:R-:W-:Y:S02]  /*2df0*/  IADD3 R0, R236, 0x30, RZ ;  /* 0x00000030ec007810 */ /* 0x000fe40007ffe0ff */
[----:B------:R-:W-:Y:S02]  /*2e00*/  FMNMX R9, R35, R4, !PT ;  /* 0x0000000423097209 */ /* 0x000fe40007800000 */
[----:B------:R-:W-:Y:S02]  /*2e10*/  FSEL R37, R37, -INF , P4 ;  /* 0xff80000025257808 */ /* 0x000fe40002000000 */
[----:B------:R-:W-:Y:S02]  /*2e20*/  FMNMX R2, R36, R7, !PT ;  /* 0x0000000724027209 */ /* 0x000fe40007800000 */
[----:B------:R-:W-:-:S02]  /*2e30*/  FSEL R42, R42, -INF , P3 ;  /* 0xff8000002a2a7808 */ /* 0x000fc40001800000 */
[----:B------:R-:W-:Y:S01]  /*2e40*/  ISETP.GE.AND P3, PT, R5, R0, PT ;  /* 0x000000000500720c */ /* 0x000fe20003f66270 */
[----:B------:R-:W-:Y:S01]  /*2e50*/  VIADD R0, R236, 0x31 ;  /* 0x00000031ec007836 */ /* 0x000fe20000000000 */
[----:B------:R-:W-:Y:S02]  /*2e60*/  FMNMX R4, R38, R9, !PT ;  /* 0x0000000926047209 */ /* 0x000fe40007800000 */
[----:B------:R-:W-:Y:S02]  /*2e70*/  FSEL R40, R40, -INF , P5 ;  /* 0xff80000028287808 */ /* 0x000fe40002800000 */
[----:B------:R-:W-:Y:S02]  /*2e80*/  FMNMX R7, R37, R2, !PT ;  /* 0x0000000225077209 */ /* 0x000fe40007800000 */
[----:B------:R-:W-:Y:S02]  /*2e90*/  FSEL R43, R43, -INF , P4 ;  /* 0xff8000002b2b7808 */ /* 0x000fe40002000000 */
[----:B------:R-:W-:-:S02]  /*2ea0*/  FMNMX R9, R39, R4, !PT ;  /* 0x0000000427097209 */ /* 0x000fc40007800000 */
[----:B------:R-:W-:Y:S02]  /*2eb0*/  ISETP.GE.AND P4, PT, R5, R0, PT ;  /* 0x000000000500720c */ /* 0x000fe40003f86270 */
[----:B------:R-:W-:Y:S02]  /*2ec0*/  FSEL R41, R41, -INF , P6 ;  /* 0xff80000029297808 */ /* 0x000fe40003000000 */
[----:B------:R-:W-:Y:S02]  /*2ed0*/  FMNMX R2, R40, R7, !PT ;  /* 0x0000000728027209 */ /* 0x000fe40007800000 */
[----:B------:R-:W-:Y:S02]  /*2ee0*/  IADD3 R0, R236, 0x38, RZ ;  /* 0x00000038ec007810 */ /* 0x000fe40007ffe0ff */
[----:B------:R-:W-:Y:S02]  /*2ef0*/  FMNMX R4, R42, R9, !PT ;  /* 0x000000092a047209 */ /* 0x000fe40007800000 */
[----:B------:R-:W-:-:S02]  /*2f00*/  FSEL R46, R46, -INF , P5 ;  /* 0xff8000002e2e7808 */ /* 0x000fc40002800000 */
[----:B------:R-:W-:Y:S02]  /*2f10*/  FSEL R44, R44, -INF , P1 ;  /* 0xff8000002c2c7808 */ /* 0x000fe40000800000 */
[----:B------:R-:W-:Y:S02]  /*2f20*/  FMNMX R7, R41, R2, !PT ;  /* 0x0000000229077209 */ /* 0x000fe40007800000 */
[----:B------:R-:W-:Y:S02]  /*2f30*/  ISETP.GE.AND P5, PT, R5, R0, PT ;  /* 0x000000000500720c */ /* 0x000fe40003fa6270 */
[----:B------:R-:W-:Y:S02]  /*2f40*/  IADD3 R0, R236, 0x39, RZ ;  /* 0x00000039ec007810 */ /* 0x000fe40007ffe0ff */
[----:B------:R-:W-:Y:S02]  /*2f50*/  FMNMX R9, R43, R4, !PT ;  /* 0x000000042b097209 */ /* 0x000fe40007800000 */
[----:B------:R-:W-:-:S02]  /*2f60*/  FSEL R45, R45, -INF , P2 ;  /* 0xff8000002d2d7808 */ /* 0x000fc40001000000 */
[----:B------:R-:W-:Y:S02]  /*2f70*/  FMNMX R2, R44, R7, !PT ;  /* 0x000000072c027209 */ /* 0x000fe40007800000 */
[----:B------:R-:W-:Y:S02]  /*2f80*/  FSEL R47, R47, -INF , P6 ;  /* 0xff8000002f2f7808 */ /* 0x000fe40003000000 */
[----:B------:R-:W-:Y:S02]  /*2f90*/  ISETP.GE.AND P6, PT, R5, R0, PT ;  /* 0x000000000500720c */ /* 0x000fe40003fc6270 */
[----:B------:R-:W-:Y:S02]  /*2fa0*/  FMNMX R0, R46, R9, !PT ;  /* 0x000000092e007209 */ /* 0x000fe40007800000 */
[----:B------:R-:W-:Y:S02]  /*2fb0*/  FSEL R48, R48, -INF , P3 ;  /* 0xff80000030307808 */ /* 0x000fe40001800000 */
[----:B------:R-:W-:-:S02]  /*2fc0*/  FMNMX R5, R45, R2, !PT ;  /* 0x000000022d057209 */ /* 0x000fc40007800000 */
[----:B------:R-:W-:Y:S02]  /*2fd0*/  FMNMX R7, R47, R0, !PT ;  /* 0x000000002f077209 */ /* 0x000fe40007800000 */
[----:B------:R-:W-:Y:S02]  /*2fe0*/  FSEL R49, R49, -INF , P4 ;  /* 0xff80000031317808 */ /* 0x000fe40002000000 */
[----:B------:R-:W-:Y:S02]  /*2ff0*/  FMNMX R0, R48, R5, !PT ;  /* 0x0000000530007209 */ /* 0x000fe40007800000 */
[----:B------:R-:W-:Y:S02]  /*3000*/  FSEL R52, R52, -INF , P5 ;  /* 0xff80000034347808 */ /* 0x000fe40002800000 */
[----:B------:R-:W-:Y:S02]  /*3010*/  FMNMX R5, R49, R0, !PT ;  /* 0x0000000031057209 */ /* 0x000fe40007800000 */
[----:B------:R-:W-:-:S02]  /*3020*/  FSEL R53, R53, -INF , P6 ;  /* 0xff80000035357808 */ /* 0x000fc40003000000 */
[----:B------:R-:W-:Y:S02]  /*3030*/  FMNMX R0, R52, R5, !PT ;  /* 0x0000000534007209 */ /* 0x000fe40007800000 */
[----:B------:R-:W-:Y:S02]  /*3040*/  FSEL R50, R50, -INF , P1 ;  /* 0xff80000032327808 */ /* 0x000fe40000800000 */
[----:B------:R-:W-:Y:S02]  /*3050*/  FMNMX R0, R53, R0, !PT ;  /* 0x0000000035007209 */ /* 0x000fe40007800000 */
[----:B------:R-:W-:Y:S02]  /*3060*/  FSEL R51, R51, -INF , P2 ;  /* 0xff80000033337808 */ /* 0x000fe40001000000 */
[----:B------:R-:W-:Y:S01]  /*3070*/  FMNMX R2, R50, R7, !PT ;  /* 0x0000000732027209 */ /* 0x000fe20007800000 */
[----:B------:R-:W1:Y:S01]  /*3080*/  SHFL.BFLY PT, R5, R0, 0x1, 0x1f ;  /* 0x0c201f0000057f89 */ /* 0x000e6200000e0000 */
[----:B------:R-:W-:-:S02]  /*3090*/  FSEL R54, R54, -INF , P3 ;  /* 0xff80000036367808 */ /* 0x000fc40001800000 */
[----:B------:R-:W-:Y:S02]  /*30a0*/  FMNMX R7, R51, R2, !PT ;  /* 0x0000000233077209 */ /* 0x000fe40007800000 */
[----:B------:R-:W-:Y:S02]  /*30b0*/  FSEL R55, R55, -INF , P4 ;  /* 0xff80000037377808 */ /* 0x000fe40002000000 */
[----:B------:R-:W-:-:S04]  /*30c0*/  FMNMX R2, R54, R7, !PT ;  /* 0x0000000736027209 */ /* 0x000fc80007800000 */
[----:B------:R-:W-:-:S05]  /*30d0*/  FMNMX R2, R55, R2, !PT ;  /* 0x0000000237027209 */ /* 0x000fca0007800000 */
[----:B------:R-:W2:Y:S01]  /*30e0*/  SHFL.BFLY PT, R7, R2, 0x1, 0x1f ;  /* 0x0c201f0002077f89 */ /* 0x000ea200000e0000 */
[----:B-1----:R-:W-:-:S05]  /*30f0*/  FMNMX R6, R0, R5, !PT ;  /* 0x0000000500067209 */ /* 0x002fca0007800000 */
[----:B------:R-:W1:Y:S01]  /*3100*/  SHFL.BFLY PT, R5, R6, 0x2, 0x1f ;  /* 0x0c401f0006057f89 */ /* 0x000e6200000e0000 */
[----:B--2---:R-:W-:-:S05]  /*3110*/  FMNMX R7, R2, R7, !PT ;  /* 0x0000000702077209 */ /* 0x004fca0007800000 */
[----:B------:R-:W2:Y:S01]  /*3120*/  SHFL.BFLY PT, R4, R7, 0x2, 0x1f ;  /* 0x0c401f0007047f89 */ /* 0x000ea200000e0000 */
[----:B-1----:R-:W-:-:S04]  /*3130*/  FMNMX R5, R6, R5, !PT ;  /* 0x0000000506057209 */ /* 0x002fc80007800000 */
[----:B------:R-:W-:-:S04]  /*3140*/  FSETP.NEU.AND P1, PT, R5, -INF , PT ;  /* 0xff8000000500780b */ /* 0x000fc80003f2d000 */
[----:B------:R-:W-:-:S05]  /*3150*/  FSEL R8, R5, RZ, P1 ;  /* 0x000000ff05087208 */ /* 0x000fca0000800000 */
[----:B------:R-:W-:Y:S01]  /*3160*/  FMUL R8, R8, UR4 ;  /* 0x0000000408087c20 */ /* 0x000fe20008400000 */
[----:B--2---:R-:W-:-:S03]  /*3170*/  FMNMX R4, R7, R4, !PT ;  /* 0x0000000407047209 */ /* 0x004fc60007800000 */
[--C-:B------:R-:W-:Y:S01]  /*3180*/  FFMA R25, R25, UR4, -R8.reuse ;  /* 0x0000000419197c23 */ /* 0x100fe20008000808 */
[--C-:B------:R-:W-:Y:S01]  /*3190*/  FFMA R24, R24, UR4, -R8.reuse ;  /* 0x0000000418187c23 */ /* 0x100fe20008000808 */
[--C-:B------:R-:W-:Y:S01]  /*31a0*/  FFMA R28, R28, UR4, -R8.reuse ;  /* 0x000000041c1c7c23 */ /* 0x100fe20008000808 */
[----:B------:R-:W-:Y:S01]  /*31b0*/  FSETP.NEU.AND P2, PT, R4, -INF , PT ;  /* 0xff8000000400780b */ /* 0x000fe20003f4d000 */
[--C-:B------:R-:W-:Y:S01]  /*31c0*/  FFMA R29, R29, UR4, -R8.reuse ;  /* 0x000000041d1d7c23 */ /* 0x100fe20008000808 */
[----:B------:R-:W-:Y:S01]  /*31d0*/  FSETP.GEU.AND P1, PT, R25, -126, PT ;  /* 0xc2fc00001900780b */ /* 0x000fe20003f2e000 */
[--C-:B------:R-:W-:Y:S01]  /*31e0*/  FFMA R32, R32, UR4, -R8.reuse ;  /* 0x0000000420207c23 */ /* 0x100fe20008000808 */
[----:B------:R-:W-:Y:S01]  /*31f0*/  FSETP.GEU.AND P6, PT, R24, -126, PT ;  /* 0xc2fc00001800780b */ /* 0x000fe20003fce000 */
[--C-:B------:R-:W-:Y:S01]  /*3200*/  FFMA R33, R33, UR4, -R8.reuse ;  /* 0x0000000421217c23 */ /* 0x100fe20008000808 */
[--C-:B------:R-:W-:Y:S01]  /*3210*/  FFMA R36, R36, UR4, -R8.reuse ;  /* 0x0000000424247c23 */ /* 0x100fe20008000808 */
[--C-:B------:R-:W-:Y:S01]  /*3220*/  FFMA R37, R37, UR4, -R8.reuse ;  /* 0x0000000425257c23 */ /* 0x100fe20008000808 */
[----:B------:R-:W-:Y:S01]  /*3230*/  FSEL R0, R4, RZ, P2 ;  /* 0x000000ff04007208 */ /* 0x000fe20001000000 */
[--C-:B------:R-:W-:Y:S01]  /*3240*/  FFMA R40, R40, UR4, -R8.reuse ;  /* 0x0000000428287c23 */ /* 0x100fe20008000808 */
[----:B------:R-:W-:Y:S01]  /*3250*/  FSETP.GEU.AND P2, PT, R28, -126, PT ;  /* 0xc2fc00001c00780b */ /* 0x000fe20003f4e000 */
[--C-:B------:R-:W-:Y:S01]  /*3260*/  FFMA R44, R44, UR4, -R8.reuse ;  /* 0x000000042c2c7c23 */ /* 0x100fe20008000808 */
[----:B------:R-:W-:Y:S01]  /*3270*/  FSETP.GEU.AND P3, PT, R29, -126, PT ;  /* 0xc2fc00001d00780b */ /* 0x000fe20003f6e000 */
[--C-:B------:R-:W-:Y:S01]  /*3280*/  FFMA R48, R48, UR4, -R8.reuse ;  /* 0x0000000430307c23 */ /* 0x100fe20008000808 */
[----:B------:R-:W-:Y:S01]  /*3290*/  FSETP.GEU.AND P4, PT, R32, -126, PT ;  /* 0xc2fc00002000780b */ /* 0x000fe20003f8e000 */
[----:B------:R-:W-:Y:S01]  /*32a0*/  @!P1 FMUL R25, R25, 0.5 ;  /* 0x3f00000019199820 */ /* 0x000fe20000400000 */
[----:B------:R-:W-:Y:S01]  /*32b0*/  FSETP.GEU.AND P5, PT, R33, -126, PT ;  /* 0xc2fc00002100780b */ /* 0x000fe20003fae000 */
[----:B------:R-:W-:Y:S01]  /*32c0*/  @!P6 FMUL R24, R24, 0.5 ;  /* 0x3f0000001818e820 */ /* 0x000fe20000400000 */
[--C-:B------:R-:W-:Y:S01]  /*32d0*/  FFMA R41, R41, UR4, -R8.reuse ;  /* 0x0000000429297c23 */ /* 0x100fe20008000808 */
[--C-:B------:R-:W-:Y:S01]  /*32e0*/  FFMA R45, R45, UR4, -R8.reuse ;  /* 0x000000042d2d7c23 */ /* 0x100fe20008000808 */
[--C-:B------:R-:W-:Y:S01]  /*32f0*/  FFMA R49, R49, UR4, -R8.reuse ;  /* 0x0000000431317c23 */ /* 0x100fe20008000808 */
[----:B------:R-:W1:Y:S01]  /*3300*/  MUFU.EX2 R164, R24 ;  /* 0x0000001800a47308 */ /* 0x000e620000000800 */
[----:B------:R-:W-:Y:S01]  /*3310*/  FMUL R0, R0, UR4 ;  /* 0x0000000400007c20 */ /* 0x000fe20008400000 */
[----:B------:R-:W-:Y:S01]  /*3320*/  @!P2 FMUL R28, R28, 0.5 ;  /* 0x3f0000001c1ca820 */ /* 0x000fe20000400000 */
[----:B------:R-:W-:Y:S01]  /*3330*/  FFMA R52, R52, UR4, -R8 ;  /* 0x0000000434347c23 */ /* 0x000fe20008000808 */
[----:B------:R-:W-:Y:S01]  /*3340*/  @!P3 FMUL R29, R29, 0.5 ;  /* 0x3f0000001d1db820 */ /* 0x000fe20000400000 */
[--C-:B------:R-:W-:Y:S01]  /*3350*/  FFMA R26, R26, UR4, -R0.reuse ;  /* 0x000000041a1a7c23 */ /* 0x100fe20008000800 */
[----:B------:R-:W-:Y:S01]  /*3360*/  @!P4 FMUL R32, R32, 0.5 ;  /* 0x3f0000002020c820 */ /* 0x000fe20000400000 */
[----:B------:R-:W-:Y:S01]  /*3370*/  FFMA R30, R30, UR4, -R0 ;  /* 0x000000041e1e7c23 */ /* 0x000fe20008000800 */
[----:B------:R-:W2:Y:S01]  /*3380*/  MUFU.EX2 R25, R25 ;  /* 0x0000001900197308 */ /* 0x000ea20000000800 */
[----:B------:R-:W-:Y:S01]  /*3390*/  @!P5 FMUL R33, R33, 0.5 ;  /* 0x3f0000002121d820 */ /* 0x000fe20000400000 */
[----:B------:R-:W-:Y:S01]  /*33a0*/  FFMA R8, R53, UR4, -R8 ;  /* 0x0000000435087c23 */ /* 0x000fe20008000808 */
[--C-:B------:R-:W-:Y:S01]  /*33b0*/  FFMA R27, R27, UR4, -R0.reuse ;  /* 0x000000041b1b7c23 */ /* 0x100fe20008000800 */
[--C-:B------:R-:W-:Y:S01]  /*33c0*/  FFMA R31, R31, UR4, -R0.reuse ;  /* 0x000000041f1f7c23 */ /* 0x100fe20008000800 */
[--C-:B------:R-:W-:Y:S01]  /*33d0*/  FFMA R34, R34, UR4, -R0.reuse ;  /* 0x0000000422227c23 */ /* 0x100fe20008000800 */
[--C-:B------:R-:W-:Y:S01]  /*33e0*/  FFMA R38, R38, UR4, -R0.reuse ;  /* 0x0000000426267c23 */ /* 0x100fe20008000800 */
[--C-:B------:R-:W-:Y:S01]  /*33f0*/  FFMA R42, R42, UR4, -R0.reuse ;  /* 0x000000042a2a7c23 */ /* 0x100fe20008000800 */
[----:B------:R-:W3:Y:S01]  /*3400*/  MUFU.EX2 R166, R28 ;  /* 0x0000001c00a67308 */ /* 0x000ee20000000800 */
[----:B-1----:R-:W-:Y:S01]  /*3410*/  @!P6 FMUL R164, R164, R164 ;  /* 0x000000a4a4a4e220 */ /* 0x002fe20000400000 */
[----:B------:R-:W-:Y:S01]  /*3420*/  FSETP.GEU.AND P6, PT, R36, -126, PT ;  /* 0xc2fc00002400780b */ /* 0x000fe20003fce000 */
[--C-:B------:R-:W-:Y:S01]  /*3430*/  FFMA R35, R35, UR4, -R0.reuse ;  /* 0x0000000423237c23 */ /* 0x100fe20008000800 */
[--C-:B------:R-:W-:Y:S01]  /*3440*/  FFMA R39, R39, UR4, -R0.reuse ;  /* 0x0000000427277c23 */ /* 0x100fe20008000800 */
[--C-:B------:R-:W-:Y:S01]  /*3450*/  FFMA R43, R43, UR4, -R0.reuse ;  /* 0x000000042b2b7c23 */ /* 0x100fe20008000800 */
[--C-:B------:R-:W-:Y:S01]  /*3460*/  FFMA R46, R46, UR4, -R0.reuse ;  /* 0x000000042e2e7c23 */ /* 0x100fe20008000800 */
[--C-:B------:R-:W-:Y:S01]  /*3470*/  FFMA R50, R50, UR4, -R0.reuse ;  /* 0x0000000432327c23 */ /* 0x100fe20008000800 */
[----:B------:R-:W1:Y:S01]  /*3480*/  MUFU.EX2 R160, R32 ;  /* 0x0000002000a07308 */ /* 0x000e620000000800 */
[----:B--2---:R-:W-:Y:S01]  /*3490*/  @!P1 FMUL R25, R25, R25 ;  /* 0x0000001919199220 */ /* 0x004fe20000400000 */
[----:B------:R-:W-:Y:S01]  /*34a0*/  FSETP.GEU.AND P1, PT, R37, -126, PT ;  /* 0xc2fc00002500780b */ /* 0x000fe20003f2e000 */
[--C-:B------:R-:W-:Y:S01]  /*34b0*/  FFMA R47, R47, UR4, -R0.reuse ;  /* 0x000000042f2f7c23 */ /* 0x100fe20008000800 */
[--C-:B------:R-:W-:Y:S01]  /*34c0*/  FFMA R51, R51, UR4, -R0.reuse ;  /* 0x0000000433337c23 */ /* 0x100fe20008000800 */
[--C-:B------:R-:W-:Y:S01]  /*34d0*/  FFMA R54, R54, UR4, -R0.reuse ;  /* 0x0000000436367c23 */ /* 0x100fe20008000800 */
[----:B------:R-:W-:Y:S01]  /*34e0*/  FFMA R55, R55, UR4, -R0 ;  /* 0x0000000437377c23 */ /* 0x000fe20008000800 */
[----:B------:R-:W-:Y:S01]  /*34f0*/  @!P6 FMUL R36, R36, 0.5 ;  /* 0x3f0000002424e820 */ /* 0x000fe20000400000 */
[----:B------:R-:W2:Y:S01]  /*3500*/  MUFU.EX2 R29, R29 ;  /* 0x0000001d001d7308 */ /* 0x000ea20000000800 */
[----:B---3--:R-:W-:Y:S01]  /*3510*/  @!P2 FMUL R166, R166, R166 ;  /* 0x000000a6a6a6a220 */ /* 0x008fe20000400000 */
[----:B------:R-:W-:Y:S01]  /*3520*/  FSETP.GEU.AND P2, PT, R40, -126, PT ;  /* 0xc2fc00002800780b */ /* 0x000fe20003f4e000 */
[----:B------:R-:W-:-:S04]  /*3530*/  USEL UR4, URZ, 0x1, UP0 ;  /* 0x000000013f047887 */ /* 0x000fc80008000000 */
[----:B------:R-:W-:Y:S01]  /*3540*/  @!P1 FMUL R37, R37, 0.5 ;  /* 0x3f00000025259820 */ /* 0x000fe20000400000 */
[----:B------:R-:W3:Y:S01]  /*3550*/  MUFU.EX2 R162, R36 ;  /* 0x0000002400a27308 */ /* 0x000ee20000000800 */
[----:B-1----:R-:W-:Y:S01]  /*3560*/  @!P4 FMUL R160, R160, R160 ;  /* 0x000000a0a0a0c220 */ /* 0x002fe20000400000 */
[----:B------:R-:W-:Y:S02]  /*3570*/  FSETP.GEU.AND P4, PT, R44, -126, PT ;  /* 0xc2fc00002c00780b */ /* 0x000fe40003f8e000 */
[----:B------:R-:W-:-:S03]  /*3580*/  LOP3.LUT R16, R16, UR4, RZ, 0x3c, !PT ;  /* 0x0000000410107c12 */ /* 0x000fc6000f8e3cff */
[----:B------:R-:W-:Y:S01]  /*3590*/  @!P2 FMUL R40, R40, 0.5 ;  /* 0x3f0000002828a820 */ /* 0x000fe20000400000 */
[----:B------:R-:W1:Y:S01]  /*35a0*/  MUFU.EX2 R33, R33 ;  /* 0x0000002100217308 */ /* 0x000e620000000800 */
[----:B--2---:R-:W-:Y:S01]  /*35b0*/  @!P3 FMUL R29, R29, R29 ;  /* 0x0000001d1d1db220 */ /* 0x004fe20000400000 */
[----:B------:R-:W-:-:S05]  /*35c0*/  FSETP.GEU.AND P3, PT, R41, -126, PT ;  /* 0xc2fc00002900780b */ /* 0x000fca0003f6e000 */
[----:B------:R-:W-:Y:S01]  /*35d0*/  @!P4 FMUL R44, R44, 0.5 ;  /* 0x3f0000002c2cc820 */ /* 0x000fe20000400000 */
[----:B------:R-:W2:Y:S01]  /*35e0*/  MUFU.EX2 R37, R37 ;  /* 0x0000002500257308 */ /* 0x000ea20000000800 */
[----:B---3--:R-:W-:Y:S01]  /*35f0*/  @!P6 FMUL R162, R162, R162 ;  /* 0x000000a2a2a2e220 */ /* 0x008fe20000400000 */
[----:B------:R-:W-:-:S05]  /*3600*/  FSETP.GEU.AND P6, PT, R48, -126, PT ;  /* 0xc2fc00003000780b */ /* 0x000fca0003fce000 */
[----:B------:R-:W-:Y:S01]  /*3610*/  @!P3 FMUL R41, R41, 0.5 ;  /* 0x3f0000002929b820 */ /* 0x000fe20000400000 */
[----:B------:R-:W3:Y:S01]  /*3620*/  MUFU.EX2 R7, R40 ;  /* 0x0000002800077308 */ /* 0x000ee20000000800 */
[----:B-1----:R-:W-:Y:S01]  /*3630*/  @!P5 FMUL R33, R33, R33 ;  /* 0x000000212121d220 */ /* 0x002fe20000400000 */
[----:B------:R-:W-:-:S05]  /*3640*/  FSETP.GEU.AND P5, PT, R45, -126, PT ;  /* 0xc2fc00002d00780b */ /* 0x000fca0003fae000 */
[----:B------:R-:W-:Y:S01]  /*3650*/  @!P6 FMUL R48, R48, 0.5 ;  /* 0x3f0000003030e820 */ /* 0x000fe20000400000 */
[----:B------:R-:W1:Y:S01]  /*3660*/  MUFU.EX2 R9, R44 ;  /* 0x0000002c00097308 */ /* 0x000e620000000800 */
[----:B--2---:R-:W-:Y:S01]  /*3670*/  @!P1 FMUL R37, R37, R37 ;  /* 0x0000002525259220 */ /* 0x004fe20000400000 */
[----:B------:R-:W-:-:S05]  /*3680*/  FSETP.GEU.AND P1, PT, R49, -126, PT ;  /* 0xc2fc00003100780b */ /* 0x000fca0003f2e000 */
[----:B------:R-:W-:Y:S01]  /*3690*/  @!P5 FMUL R45, R45, 0.5 ;  /* 0x3f0000002d2dd820 */ /* 0x000fe20000400000 */
[----:B------:R-:W2:Y:S01]  /*36a0*/  MUFU.EX2 R11, R48 ;  /* 0x00000030000b7308 */ /* 0x000ea20000000800 */
[----:B---3--:R-:W-:Y:S01]  /*36b0*/  @!P2 FMUL R7, R7, R7 ;  /* 0x000000070707a220 */ /* 0x008fe20000400000 */
[----:B------:R-:W-:-:S03]  /*36c0*/  FSETP.GEU.AND P2, PT, R52, -126, PT ;  /* 0xc2fc00003400780b */ /* 0x000fc60003f4e000 */
[----:B------:R-:W-:Y:S01]  /*36d0*/  FADD R12, R164, R7 ;  /* 0x00000007a40c7221 */ /* 0x000fe20000000000 */
[----:B------:R-:W-:Y:S01]  /*36e0*/  F2FP.BF16.F32.PACK_AB R164, R25, R164 ;  /* 0x000000a419a4723e */ /* 0x000fe200000010ff */
[----:B------:R-:W-:Y:S01]  /*36f0*/  @!P1 FMUL R49, R49, 0.5 ;  /* 0x3f00000031319820 */ /* 0x000fe20000400000 */
[----:B------:R-:W3:Y:S01]  /*3700*/  MUFU.EX2 R156, R41 ;  /* 0x00000029009c7308 */ /* 0x000ee20000000800 */
[----:B-1----:R-:W-:Y:S01]  /*3710*/  @!P4 FMUL R9, R9, R9 ;  /* 0x000000090909c220 */ /* 0x002fe20000400000 */
[----:B------:R-:W-:-:S03]  /*3720*/  FSETP.GEU.AND P4, PT, R26, -126, PT ;  /* 0xc2fc00001a00780b */ /* 0x000fc60003f8e000 */
[----:B------:R-:W-:Y:S01]  /*3730*/  FADD R15, R166, R9 ;  /* 0x00000009a60f7221 */ /* 0x000fe20000000000 */
[----:B------:R-:W-:Y:S01]  /*3740*/  F2FP.BF16.F32.PACK_AB R166, R29, R166 ;  /* 0x000000a61da6723e */ /* 0x000fe200000010ff */
[----:B------:R-:W-:Y:S01]  /*3750*/  @!P2 FMUL R52, R52, 0.5 ;  /* 0x3f0000003434a820 */ /* 0x000fe20000400000 */
[----:B------:R-:W1:Y:S01]  /*3760*/  MUFU.EX2 R158, R45 ;  /* 0x0000002d009e7308 */ /* 0x000e620000000800 */
[----:B--2---:R-:W-:Y:S01]  /*3770*/  @!P6 FMUL R11, R11, R11 ;  /* 0x0000000b0b0be220 */ /* 0x004fe20000400000 */
[----:B------:R-:W-:-:S03]  /*3780*/  FSETP.GEU.AND P6, PT, R30, -126, PT ;  /* 0xc2fc00001e00780b */ /* 0x000fc60003fce000 */
[----:B------:R-:W-:Y:S01]  /*3790*/  FADD R19, R160, R11 ;  /* 0x0000000ba0137221 */ /* 0x000fe20000000000 */
[----:B------:R-:W-:Y:S01]  /*37a0*/  F2FP.BF16.F32.PACK_AB R160, R33, R160 ;  /* 0x000000a021a0723e */ /* 0x000fe200000010ff */
[----:B------:R-:W-:Y:S01]  /*37b0*/  @!P4 FMUL R26, R26, 0.5 ;  /* 0x3f0000001a1ac820 */ /* 0x000fe20000400000 */
[----:B------:R-:W2:Y:S01]  /*37c0*/  MUFU.EX2 R152, R49 ;  /* 0x0000003100987308 */ /* 0x000ea20000000800 */
[----:B---3--:R-:W-:Y:S01]  /*37d0*/  @!P3 FMUL R156, R156, R156 ;  /* 0x0000009c9c9cb220 */ /* 0x008fe20000400000 */
[----:B------:R-:W-:Y:S01]  /*37e0*/  FSETP.GEU.AND P3, PT, R8, -126, PT ;  /* 0xc2fc00000800780b */ /* 0x000fe20003f6e000 */
[----:B------:R-:W-:Y:S02]  /*37f0*/  FADD R12, R12, R19 ;  /* 0x000000130c0c7221 */ /* 0x000fe40000000000 */
        /* <DEDUP_REMOVED lines=24> */
[----:B------:R-:W-:Y:S01]  /*3980*/  FSETP.GEU.AND P4, PT, R38, -126, PT ;  /* 0xc2fc00002600780b */ /* 0x000fe20003f8e000 */
[----:B------:R-:W-:-:S04]  /*3990*/  FADD R15, R15, R18 ;  /* 0x000000120f0f7221 */ /* 0x000fc80000000000 */
[----:B------:R-:W-:Y:S01]  /*39a0*/  @!P2 FMUL R34, R34, 0.5 ;  /* 0x3f0000002222a820 */ /* 0x000fe20000400000 */
[----:B------:R-:W1:Y:S01]  /*39b0*/  MUFU.EX2 R2, R27 ;  /* 0x0000001b00027308 */ /* 0x000e620000000800 */
[----:B--2---:R-:W-:Y:S01]  /*39c0*/  @!P6 FMUL R167, R167, R167 ;  /* 0x000000a7a7a7e220 */ /* 0x004fe20000400000 */
[----:B------:R-:W-:Y:S01]  /*39d0*/  FSETP.GEU.AND P6, PT, R42, -126, PT ;  /* 0xc2fc00002a00780b */ /* 0x000fe20003fce000 */
[----:B------:R-:W-:-:S04]  /*39e0*/  FADD R12, R12, R15 ;  /* 0x0000000f0c0c7221 */ /* 0x000fc80000000000 */
        /* <DEDUP_REMOVED lines=19> */
[----:B------:R-:W-:Y:S01]  /*3b20*/  FSETP.GEU.AND P2, PT, R46, -126, PT ;  /* 0xc2fc00002e00780b */ /* 0x000fe20003f4e000 */
[----:B------:R-:W-:-:S04]  /*3b30*/  FADD R189, R12, R17 ;  /* 0x000000110cbd7221 */ /* 0x000fc80000000000 */
        /* <DEDUP_REMOVED lines=26> */
[----:B---3--:R-:W-:-:S04]  /*3ce0*/  @!P2 FMUL R46, R46, R46 ;  /* 0x0000002e2e2ea220 */ /* 0x008fc80000400000 */
[----:B------:R-:W-:Y:S01]  /*3cf0*/  FADD R20, R167, R46 ;  /* 0x0000002ea7147221 */ /* 0x000fe20000000000 */
[----:B------:R-:W-:Y:S01]  /*3d00*/  F2FP.BF16.F32.PACK_AB R167, R6, R167 ;  /* 0x000000a706a7723e */ /* 0x000fe200000010ff */
[----:B------:R-:W-:Y:S01]  /*3d10*/  @!P1 FMUL R55, R55, 0.5 ;  /* 0x3f00000037379820 */ /* 0x000fe20000400000 */
[----:B------:R-:W3:Y:S01]  /*3d20*/  MUFU.EX2 R153, R51 ;  /* 0x0000003300997308 */ /* 0x000ee20000000800 */
[----:B-1----:R-:W-:-:S04]  /*3d30*/  @!P3 FMUL R159, R159, R159 ;  /* 0x0000009f9f9fb220 */ /* 0x002fc80000400000 */
[----:B------:R-:W-:Y:S01]  /*3d40*/  FADD R21, R6, R159 ;  /* 0x0000009f06157221 */ /* 0x000fe20000000000 */
[----:B------:R-:W-:Y:S02]  /*3d50*/  F2FP.BF16.F32.PACK_AB R159, R159, R46 ;  /* 0x0000002e9f9f723e */ /* 0x000fe400000010ff */
[----:B------:R-:W1:Y:S01]  /*3d60*/  MUFU.EX2 R0, R54 ;  /* 0x0000003600007308 */ /* 0x000e620000000800 */
[----:B--2---:R-:W-:-:S04]  /*3d70*/  @!P4 FMUL R50, R50, R50 ;  /* 0x000000323232c220 */ /* 0x004fc80000400000 */
[----:B------:R-:W-:Y:S01]  /*3d80*/  FADD R23, R161, R50 ;  /* 0x00000032a1177221 */ /* 0x000fe20000000000 */
[----:B------:R-:W-:Y:S02]  /*3d90*/  F2FP.BF16.F32.PACK_AB R161, R8, R161 ;  /* 0x000000a108a1723e */ /* 0x000fe400000010ff */
[----:B------:R-:W2:Y:S01]  /*3da0*/  MUFU.EX2 R155, R55 ;  /* 0x00000037009b7308 */ /* 0x000ea20000000800 */
[----:B---3--:R-:W-:Y:S01]  /*3db0*/  @!P5 FMUL R153, R153, R153 ;  /* 0x000000999999d220 */ /* 0x008fe20000400000 */
[----:B------:R-:W-:-:S03]  /*3dc0*/  FADD R18, R18, R23 ;  /* 0x0000001712127221 */ /* 0x000fc60000000000 */
[----:B------:R-:W-:Y:S01]  /*3dd0*/  FADD R22, R8, R153 ;  /* 0x0000009908167221 */ /* 0x000fe20000000000 */
[----:B------:R-:W-:Y:S01]  /*3de0*/  F2FP.BF16.F32.PACK_AB R153, R153, R50 ;  /* 0x000000329999723e */ /* 0x000fe200000010ff */
[----:B-1----:R-:W-:Y:S02]  /*3df0*/  @!P6 FMUL R0, R0, R0 ;  /* 0x000000000000e220 */ /* 0x002fe40000400000 */
[----:B------:R-:W-:Y:S02]  /*3e00*/  FADD R19, R19, R22 ;  /* 0x0000001613137221 */ /* 0x000fe40000000000 */
[----:B------:R-:W-:Y:S01]  /*3e10*/  FADD R27, R163, R0 ;  /* 0x00000000a31b7221 */ /* 0x000fe20000000000 */
[----:B------:R-:W-:Y:S01]  /*3e20*/  F2FP.BF16.F32.PACK_AB R163, R10, R163 ;  /* 0x000000a30aa3723e */ /* 0x000fe200000010ff */
[----:B--2---:R-:W-:Y:S02]  /*3e30*/  @!P1 FMUL R155, R155, R155 ;  /* 0x0000009b9b9b9220 */ /* 0x004fe40000400000 */
[----:B------:R-:W-:-:S02]  /*3e40*/  FADD R27, R20, R27 ;  /* 0x0000001b141b7221 */ /* 0x000fc40000000000 */
[----:B------:R-:W-:Y:S02]  /*3e50*/  FADD R24, R10, R155 ;  /* 0x0000009b0a187221 */ /* 0x000fe40000000000 */
[----:B------:R-:W-:Y:S02]  /*3e60*/  FADD R18, R18, R27 ;  /* 0x0000001b12127221 */ /* 0x000fe40000000000 */
[----:B------:R-:W-:-:S04]  /*3e70*/  FADD R24, R21, R24 ;  /* 0x0000001815187221 */ /* 0x000fc80000000000 */
[----:B------:R-:W-:-:S04]  /*3e80*/  FADD R19, R19, R24 ;  /* 0x0000001813137221 */ /* 0x000fc80000000000 */
[----:B------:R-:W-:Y:S01]  /*3e90*/  FADD R188, R18, R19 ;  /* 0x0000001312bc7221 */ /* 0x000fe20000000000 */
[----:B------:R-:W-:Y:S06]  /*3ea0*/  @!P0 BRA `(.L_x_21) ;  /* 0x0000000000048947 */ /* 0x000fec0003800000 */
[----:B------:R-:W-:Y:S01]  /*3eb0*/  BPT.TRAP 0x1 ;  /* 0x000000040000795c */ /* 0x000fe20000300000 */
.L_x_21:
[----:B------:R-:W-:Y:S01]  /*3ec0*/  ULEA UR4, UR6, UR37, 0x3 ;  /* 0x0000002506047291 */ /* 0x000fe2000f8e183f */
[----:B------:R-:W-:-:S08]  /*3ed0*/  SHF.L.U32 R2, R16, 0x1f, RZ ;  /* 0x0000001f10027819 */ /* 0x000fd000000006ff */
[----:B------:R-:W1:Y:S02]  /*3ee0*/  SYNCS.PHASECHK.TRANS64.TRYWAIT P1, [UR4+0x74400], R2 ;  /* 0x07440002ff0075a7 */ /* 0x000e640008020144 */
[----:B-1----:R-:W-:Y:S05]  /*3ef0*/  @!P1 BRA `(.L_x_22) ;  /* 0x0000022800c09947 */ /* 0x002fea0003800000 */
.L_x_153:
[----:B------:R-:W-:Y:S01]  /*3f00*/  ULOP3.LUT UR38, UR38, 0x2000000, URZ, 0xfc, !UPT ;  /* 0x0200000026267892 */ /* 0x000fe2000f8efc3f */
[----:B------:R-:W-:Y:S01]  /*3f10*/  WARPGROUP.ARRIVE ;  /* 0x00000000000079c5 */ /* 0x000fe20000000000 */
[----:B------:R-:W-:Y:S01]  /*3f20*/  UMOV UR11, 0x40000040 ;  /* 0x40000040000b7882 */ /* 0x000fe20000000000 */
[----:B------:R-:W-:Y:S01]  /*3f30*/  STL [R1+0x588], R155 ;  /* 0x0005889b01007387 */ /* 0x000fe20000100800 */
[----:B------:R-:W-:-:S03]  /*3f40*/  ULEA UR4, UR6, UR38, 0xc ;  /* 0x0000002606047291 */ /* 0x000fc6000f8e603f */
[----:B------:R-:W-:Y:S01]  /*3f50*/  STL [R1+0x584], R0 ;  /* 0x0005840001007387 */ /* 0x000fe20000100800 */
[----:B------:R-:W-:-:S03]  /*3f60*/  UIADD3 UR5, UR4, 0x800, URZ ;  /* 0x0000080004057890 */ /* 0x000fc6000fffe03f */
[----:B------:R-:W-:Y:S01]  /*3f70*/  UMOV UR10, UR4 ;  /* 0x00000004000a7c82 */ /* 0x000fe20008000000 */
[----:B------:R-:W-:Y:S01]  /*3f80*/  STL [R1+0x580], R152 ;  /* 0x0005809801007387 */ /* 0x000fe20000100800 */
[----:B------:R-:W-:Y:S01]  /*3f90*/  HGMMA.64x256x16.F32.BF16 R24, R164, gdesc[UR8].tnspB, RZ, !UPT, gsb0 ;  /* 0x43e00008a4187df0 */ /* 0x000fe2000c0018ff */
[----:B------:R-:W-:Y:S01]  /*3fa0*/  UMOV UR11, 0x40000040 ;  /* 0x40000040000b7882 */ /* 0x000fe20000000000 */
[----:B------:R-:W-:Y:S01]  /*3fb0*/  UMOV UR10, UR5 ;  /* 0x00000005000a7c82 */ /* 0x000fe20008000000 */
[----:B------:R-:W-:Y:S04]  /*3fc0*/  STL [R1+0x57c], R153 ;  /* 0x00057c9901007387 */ /* 0x000fe80000100800 */
[----:B------:R-:W-:Y:S04]  /*3fd0*/  STL [R1+0x578], R154 ;  /* 0x0005789a01007387 */ /* 0x000fe80000100800 */
[----:B------:R2:W-:Y:S04]  /*3fe0*/  STL [R1+0x574], R235 ;  /* 0x000574eb01007387 */ /* 0x0005e80000100800 */
[----:B------:R3:W-:Y:S04]  /*3ff0*/  STL [R1+0x570], R234 ;  /* 0x000570ea01007387 */ /* 0x0007e80000100800 */
[----:B------:R-:W-:Y:S04]  /*4000*/  STL [R1+0x56c], R233 ;  /* 0x00056ce901007387 */ /* 0x000fe80000100800 */
[----:B------:R4:W-:Y:S04]  /*4010*/  STL [R1+0x568], R232 ;  /* 0x000568e801007387 */ /* 0x0009e80000100800 */
[----:B------:R-:W-:Y:S04]  /*4020*/  STL [R1+0x564], R231 ;  /* 0x000564e701007387 */ /* 0x000fe80000100800 */
        /* <DEDUP_REMOVED lines=41> */
[----:B------:R1:W-:Y:S04]  /*42c0*/  STL [R1+0x4bc], R189 ;  /* 0x0004bcbd01007387 */ /* 0x0003e80000100800 */
[----:B------:R1:W-:Y:S04]  /*42d0*/  STL [R1+0x4b8], R188 ;  /* 0x0004b8bc01007387 */ /* 0x0003e80000100800 */
[----:B------:R-:W-:Y:S04]  /*42e0*/  STL [R1+0x4b4], R16 ;  /* 0x0004b41001007387 */ /* 0x000fe80000100800 */
[----:B------:R1:W-:Y:S04]  /*42f0*/  STL [R1+0x4b0], R5 ;  /* 0x0004b00501007387 */ /* 0x0003e80000100800 */
[----:B------:R1:W-:Y:S04]  /*4300*/  STL [R1+0x4ac], R4 ;  /* 0x0004ac0401007387 */ /* 0x0003e80000100800 */
[----:B------:R1:W-:Y:S01]  /*4310*/  STL [R1+0x4a8], R3 ;  /* 0x0004a80301007387 */ /* 0x0003e20000100800 */
[----:B------:R-:W-:-:S03]  /*4320*/  WARPGROUP.DEPBAR.LE gsb0, 0x0 ;  /* 0x00008000000079c5 */ /* 0x000fc60000010000 */
[----:B------:R-:W-:Y:S01]  /*4330*/  STL.64 [R1], R24 ;  /* 0x0000001801007387 */ /* 0x000fe20000100a00 */
[----:B--2---:R-:W-:Y:S01]  /*4340*/  IMAD.MOV.U32 R235, RZ, RZ, R57 ;  /* 0x000000ffffeb7224 */ /* 0x004fe200078e0039 */
[----:B---3--:R-:W-:Y:S01]  /*4350*/  MOV R234, R58 ;  /* 0x0000003a00ea7202 */ /* 0x008fe20000000f00 */
[----:B----4-:R-:W-:Y:S01]  /*4360*/  IMAD.MOV.U32 R232, RZ, RZ, R60 ;  /* 0x000000ffffe87224 */ /* 0x010fe200078e003c */
[----:B------:R-:W-:Y:S01]  /*4370*/  STL.64 [R1+0x8], R26 ;  /* 0x0000081a01007387 */ /* 0x000fe20000100a00 */
[----:B------:R-:W-:Y:S01]  /*4380*/  MOV R233, R59 ;  /* 0x0000003b00e97202 */ /* 0x000fe20000000f00 */
[----:B-1----:R-:W-:Y:S01]  /*4390*/  IMAD.MOV.U32 R229, RZ, RZ, R63 ;  /* 0x000000ffffe57224 */ /* 0x002fe200078e003f */
[----:B------:R-:W-:Y:S01]  /*43a0*/  MOV R231, R61 ;  /* 0x0000003d00e77202 */ /* 0x000fe20000000f00 */
[----:B------:R-:W-:Y:S01]  /*43b0*/  STL.64 [R1+0x10], R28 ;  /* 0x0000101c01007387 */ /* 0x000fe20000100a00 */
[----:B------:R-:W-:Y:S01]  /*43c0*/  MOV R230, R62 ;  /* 0x0000003e00e67202 */ /* 0x000fe20000000f00 */
[----:B------:R-:W-:Y:S01]  /*43d0*/  IMAD.MOV.U32 R226, RZ, RZ, R66 ;  /* 0x000000ffffe27224 */ /* 0x000fe200078e0042 */
        /* <DEDUP_REMOVED lines=83> */
[----:B------:R1:W-:Y:S01]  /*4910*/  STL [R1+0x80], R56 ;  /* 0x0000803801007387 */ /* 0x0003e20000100800 */
[----:B------:R-:W-:-:S02]  /*4920*/  MOV R153, R127 ;  /* 0x0000007f00997202 */ /* 0x000fc40000000f00 */
[----:B------:R-:W-:Y:S01]  /*4930*/  MOV R152, R128 ;  /* 0x0000008000987202 */ /* 0x000fe20000000f00 */
[----:B------:R-:W-:Y:S01]  /*4940*/  STL.64 [R1+0x978], R158 ;  /* 0x0009789e01007387 */ /* 0x000fe20000100a00 */
[----:B------:R-:W-:Y:S02]  /*4950*/  MOV R22, R130 ;  /* 0x0000008200167202 */ /* 0x000fe40000000f00 */
[----:B------:R-:W-:Y:S01]  /*4960*/  MOV R21, R131 ;  /* 0x0000008300157202 */ /* 0x000fe20000000f00 */
[----:B------:R-:W-:Y:S01]  /*4970*/  STL.64 [R1+0x970], R156 ;  /* 0x0009709c01007387 */ /* 0x000fe20000100a00 */
[----:B------:R-:W-:Y:S02]  /*4980*/  MOV R19, R133 ;  /* 0x0000008500137202 */ /* 0x000fe40000000f00 */
[----:B------:R-:W-:Y:S02]  /*4990*/  MOV R18, R134 ;  /* 0x0000008600127202 */ /* 0x000fe40000000f00 */
[----:B------:R-:W-:-:S02]  /*49a0*/  MOV R16, R136 ;  /* 0x0000008800107202 */ /* 0x000fc40000000f00 */
[----:B------:R-:W-:Y:S02]  /*49b0*/  MOV R15, R137 ;  /* 0x00000089000f7202 */ /* 0x000fe40000000f00 */
[----:B------:R-:W-:Y:S02]  /*49c0*/  MOV R13, R139 ;  /* 0x0000008b000d7202 */ /* 0x000fe40000000f00 */
[----:B------:R-:W-:Y:S02]  /*49d0*/  MOV R12, R140 ;  /* 0x0000008c000c7202 */ /* 0x000fe40000000f00 */
[----:B------:R-:W-:Y:S02]  /*49e0*/  MOV R10, R142 ;  /* 0x0000008e000a7202 */ /* 0x000fe40000000f00 */
[----:B------:R-:W-:Y:S02]  /*49f0*/  MOV R9, R143 ;  /* 0x0000008f00097202 */ /* 0x000fe40000000f00 */
[----:B------:R-:W-:-:S02]  /*4a00*/  MOV R7, R145 ;  /* 0x0000009100077202 */ /* 0x000fc40000000f00 */
[----:B------:R-:W-:Y:S02]  /*4a10*/  MOV R6, R146 ;  /* 0x0000009200067202 */ /* 0x000fe40000000f00 */
[----:B------:R-:W-:Y:S02]  /*4a20*/  MOV R4, R148 ;  /* 0x0000009400047202 */ /* 0x000fe40000000f00 */
[----:B------:R-:W-:Y:S02]  /*4a30*/  MOV R3, R149 ;  /* 0x0000009500037202 */ /* 0x000fe40000000f00 */
[----:B------:R-:W-:Y:S02]  /*4a40*/  MOV R0, R151 ;  /* 0x0000009700007202 */ /* 0x000fe40000000f00 */
[----:B-1----:R-:W-:-:S06]  /*4a50*/  WARPGROUP.ARRIVE ;  /* 0x00000000000079c5 */ /* 0x002fcc0000000000 */
[----:B------:R-:W-:Y:S03]  /*4a60*/  HGMMA.64x256x16.F32.BF16 R24, R164, gdesc[UR8].tnspB, RZ, !UPT, gsb0 ;  /* 0x43e00008a4187df0 */ /* 0x000fe6000c0018ff */
[----:B------:R-:W-:Y:S02]  /*4a70*/  WARPGROUP.DEPBAR.LE gsb0, 0x0 ;  /* 0x00008000000079c5 */ /* 0x000fe40000010000 */
[----:B------:R-:W-:Y:S04]  /*4a80*/  STL.64 [R1+0x968], R150 ;  /* 0x0009689601007387 */ /* 0x000fe80000100a00 */
        /* <DEDUP_REMOVED lines=58> */
[----:B------:R1:W-:Y:S04]  /*4e30*/  STL.64 [R1+0x790], R32 ;  /* 0x0007902001007387 */ /* 0x0003e80000100a00 */
[----:B-1----:R-:W2:Y:S04]  /*4e40*/  LDL.LU R32, [R1] ;  /* 0x0000000001207983 */ /* 0x002ea80000300800 */
[----:B------:R-:W2:Y:S04]  /*4e50*/  LDL.LU R33, [R1+0x4] ;  /* 0x0000040001217983 */ /* 0x000ea80000300800 */
        /* <DEDUP_REMOVED lines=30> */
[----:B------:R-:W2:Y:S01]  /*5040*/  LDL.LU R64, [R1+0x80] ;  /* 0x0000800001407983 */ /* 0x000ea20000300800 */
        /* <DEDUP_REMOVED lines=65> */
[----:B------:R-:W-:Y:S01]  /*5460*/  UIADD3 UR5, UR4, 0x80, URZ ;  /* 0x0000008004057890 */ /* 0x000fe2000fffe03f */
[----:B------:R-:W-:Y:S01]  /*5470*/  MOV R110, R190 ;  /* 0x000000be006e7202 */ /* 0x000fe20000000f00 */
[----:B------:R-:W-:Y:S01]  /*5480*/  UMOV UR11, 0x40000040 ;  /* 0x40000040000b7882 */ /* 0x000fe20000000000 */
[----:B------:R-:W-:-:S02]  /*5490*/  MOV R112, R188 ;  /* 0x000000bc00707202 */ /* 0x000fc40000000f00 */
[----:B------:R-:W-:Y:S02]  /*54a0*/  MOV R113, R187 ;  /* 0x000000bb00717202 */ /* 0x000fe40000000f00 */
[----:B------:R-:W-:Y:S01]  /*54b0*/  MOV R115, R185 ;  /* 0x000000b900737202 */ /* 0x000fe20000000f00 */
[----:B------:R-:W-:Y:S01]  /*54c0*/  UMOV UR10, UR5 ;  /* 0x00000005000a7c82 */ /* 0x000fe20008000000 */
        /* <DEDUP_REMOVED lines=25> */
[----:B------:R-:W-:-:S06]  /*5660*/  MOV R158, R2 ;  /* 0x00000002009e7202 */ /* 0x000fcc0000000f00 */
[----:B--2---:R-:W-:-:S06]  /*5670*/  WARPGROUP.ARRIVE ;  /* 0x00000000000079c5 */ /* 0x004fcc0000000000 */
[----:B------:R-:W-:Y:S03]  /*5680*/  HGMMA.64x256x16.F32.BF16 R32, R160, gdesc[UR8].tnspB, R32, gsb0 ;  /* 0x43e00008a0207df0 */ /* 0x000fe60008001820 */
[----:B------:R-:W-:Y:S02]  /*5690*/  WARPGROUP.DEPBAR.LE gsb0, 0x0 ;  /* 0x00008000000079c5 */ /* 0x000fe40000010000 */
[----:B------:R-:W-:Y:S04]  /*56a0*/  STL.64 [R1], R32 ;  /* 0x0000002001007387 */ /* 0x000fe80000100a00 */
        /* <DEDUP_REMOVED lines=63> */
[----:B-1----:R-:W2:Y:S04]  /*5aa0*/  LDL.LU.64 R158, [R1+0x978] ;  /* 0x00097800019e7983 */ /* 0x002ea80000300a00 */
[----:B------:R-:W2:Y:S04]  /*5ab0*/  LDL.LU.64 R156, [R1+0x970] ;  /* 0x00097000019c7983 */ /* 0x000ea80000300a00 */
[----:B------:R-:W3:Y:S04]  /*5ac0*/  LDL.LU.64 R150, [R1+0x968] ;  /* 0x0009680001967983 */ /* 0x000ee80000300a00 */
        /* <DEDUP_REMOVED lines=58> */
[----:B------:R-:W3:Y:S01]  /*5e70*/  LDL.LU.64 R32, [R1+0x790] ;  /* 0x0007900001207983 */ /* 0x000ee20000300a00 */
[----:B------:R-:W-:Y:S01]  /*5e80*/  UIADD3 UR5, UR4, 0x880, URZ ;  /* 0x0000088004057890 */ /* 0x000fe2000fffe03f */
[----:B------:R-:W-:-:S06]  /*5e90*/  UMOV UR11, 0x40000040 ;  /* 0x40000040000b7882 */ /* 0x000fcc0000000000 */
[----:B------:R-:W-:Y:S01]  /*5ea0*/  UMOV UR10, UR5 ;  /* 0x00000005000a7c82 */ /* 0x000fe20008000000 */
[----:B---3--:R-:W-:-:S06]  /*5eb0*/  WARPGROUP.ARRIVE ;  /* 0x00000000000079c5 */ /* 0x008fcc0000000000 */
[----:B------:R-:W-:Y:S03]  /*5ec0*/  HGMMA.64x256x16.F32.BF16 R24, R160, gdesc[UR8].tnspB, R24, gsb0 ;  /* 0x43e00008a0187df0 */ /* 0x000fe60008001818 */
        /* <DEDUP_REMOVED lines=65> */
[----:B-1----:R-:W2:Y:S04]  /*62e0*/  LDL.LU.64 R24, [R1] ;  /* 0x0000000001187983 */ /* 0x002ea80000300a00 */
[----:B------:R-:W2:Y:S04]  /*62f0*/  LDL.LU.64 R26, [R1+0x8] ;  /* 0x00000800011a7983 */ /* 0x000ea80000300a00 */
        /* <DEDUP_REMOVED lines=61> */
[----:B------:R-:W2:Y:S01]  /*66d0*/  LDL.LU.64 R150, [R1+0x1f8] ;  /* 0x0001f80001967983 */ /* 0x000ea20000300a00 */
[----:B------:R-:W-:Y:S01]  /*66e0*/  UIADD3 UR5, UR4, 0x100, URZ ;  /* 0x0000010004057890 */ /* 0x000fe2000fffe03f */
[----:B------:R-:W-:-:S06]  /*66f0*/  UMOV UR11, 0x40000040 ;  /* 0x40000040000b7882 */ /* 0x000fcc0000000000 */
[----:B------:R-:W-:Y:S01]  /*6700*/  UMOV UR10, UR5 ;  /* 0x00000005000a7c82 */ /* 0x000fe20008000000 */
[----:B--2---:R-:W-:-:S06]  /*6710*/  WARPGROUP.ARRIVE ;  /* 0x00000000000079c5 */ /* 0x004fcc0000000000 */
[----:B------:R-:W-:Y:S03]  /*6720*/  HGMMA.64x256x16.F32.BF16 R24, R156, gdesc[UR8].tnspB, R24, gsb0 ;  /* 0x43e000089c187df0 */ /* 0x000fe60008001818 */
[----:B------:R-:W-:Y:S02]  /*6730*/  WARPGROUP.DEPBAR.LE gsb0, 0x0 ;  /* 0x00008000000079c5 */ /* 0x000fe40000010000 */
[----:B------:R-:W-:Y:S01]  /*6740*/  STL.64 [R1], R24 ;  /* 0x0000001801007387 */ /* 0x000fe20000100a00 */
[----:B------:R-:W-:Y:S01]  /*6750*/  IMAD.MOV.U32 R6, RZ, RZ, R150 ;  /* 0x000000ffff067224 */ /* 0x000fe200078e0096 */
[----:B------:R-:W-:Y:S01]  /*6760*/  MOV R2, R151 ;  /* 0x0000009700027202 */ /* 0x000fe20000000f00 */
[----:B------:R-:W-:Y:S01]  /*6770*/  IMAD.MOV.U32 R9, RZ, RZ, R147 ;  /* 0x000000ffff097224 */ /* 0x000fe200078e0093 */
        /* <DEDUP_REMOVED lines=44> */
[----:B------:R1:W-:Y:S01]  /*6a40*/  STL [R1+0x60], R48 ;  /* 0x0000603001007387 */ /* 0x0003e20000100800 */
[----:B------:R-:W-:Y:S01]  /*6a50*/  MOV R177, R116 ;  /* 0x0000007400b17202 */ /* 0x000fe20000000f00 */
[----:B------:R-:W-:Y:S01]  /*6a60*/  IMAD.MOV.U32 R182, RZ, RZ, R111 ;  /* 0x000000ffffb67224 */ /* 0x000fe200078e006f */
[----:B------:R-:W-:Y:S01]  /*6a70*/  MOV R178, R115 ;  /* 0x0000007300b27202 */ /* 0x000fe20000000f00 */
[----:B------:R-:W2:Y:S01]  /*6a80*/  LDL.LU.64 R150, [R1+0x788] ;  /* 0x0007880001967983 */ /* 0x000ea20000300a00 */
        /* <DEDUP_REMOVED lines=80> */
[----:B------:R-:W-:-:S02]  /*6f90*/  MOV R153, R52 ;  /* 0x0000003400997202 */ /* 0x000fc40000000f00 */
[----:B------:R-:W-:Y:S01]  /*6fa0*/  MOV R154, R53 ;  /* 0x00000035009a7202 */ /* 0x000fe20000000f00 */
[----:B------:R-:W2:Y:S01]  /*6fb0*/  LDL.LU.64 R108, [R1+0x6e0] ;  /* 0x0006e000016c7983 */ /* 0x000ea20000300a00 */
[----:B------:R-:W-:Y:S02]  /*6fc0*/  MOV R0, R50 ;  /* 0x0000003200007202 */ /* 0x000fe40000000f00 */
[----:B------:R-:W-:Y:S01]  /*6fd0*/  MOV R155, R49 ;  /* 0x00000031009b7202 */ /* 0x000fe20000000f00 */
        /* <DEDUP_REMOVED lines=29> */
[----:B-1----:R-:W2:Y:S04]  /*71b0*/  LDL.LU.64 R48, [R1+0x5f0] ;  /* 0x0005f00001307983 */ /* 0x002ea80000300a00 */
        /* <DEDUP_REMOVED lines=103> */
[----:B------:R-:W-:-:S03]  /*7830*/  MOV R49, R155 ;  /* 0x0000009b00317202 */ /* 0x000fc60000000f00 */
[----:B------:R-:W2:Y:S01]  /*7840*/  LDL.LU R45, [R1+0x54] ;  /* 0x00005400012d7983 */ /* 0x000ea20000300800 */
[----:B------:R-:W-:-:S03]  /*7850*/  IMAD.MOV.U32 R50, RZ, RZ, R0 ;  /* 0x000000ffff327224 */ /* 0x000fc600078e0000 */
[----:B------:R-:W2:Y:S04]  /*7860*/  LDL.LU R46, [R1+0x58] ;  /* 0x00005800012e7983 */ /* 0x000ea80000300800 */
[----:B------:R-:W2:Y:S01]  /*7870*/  LDL.LU R47, [R1+0x5c] ;  /* 0x00005c00012f7983 */ /* 0x000ea20000300800 */
[----:B------:R-:W-:-:S03]  /*7880*/  MOV R51, R152 ;  /* 0x0000009800337202 */ /* 0x000fc60000000f00 */
[----:B------:R-:W2:Y:S01]  /*7890*/  LDL.LU R48, [R1+0x60] ;  /* 0x0000600001307983 */ /* 0x000ea20000300800 */
[----:B------:R-:W-:-:S03]  /*78a0*/  MOV R52, R153 ;  /* 0x0000009900347202 */ /* 0x000fc60000000f00 */
[----:B------:R-:W3:Y:S01]  /*78b0*/  LDL.LU R155, [R1+0x588] ;  /* 0x00058800019b7983 */ /* 0x000ee20000300800 */
[----:B------:R-:W-:-:S03]  /*78c0*/  IMAD.MOV.U32 R53, RZ, RZ, R154 ;  /* 0x000000ffff357224 */ /* 0x000fc600078e009a */
[----:B------:R-:W3:Y:S04]  /*78d0*/  LDL.LU R0, [R1+0x584] ;  /* 0x0005840001007983 */ /* 0x000ee80000300800 */
        /* <DEDUP_REMOVED lines=71> */
[----:B------:R-:W-:Y:S01]  /*7d50*/  MOV R105, R3 ;  /* 0x0000000300697202 */ /* 0x000fe20000000f00 */
[----:B------:R1:W5:Y:S01]  /*7d60*/  LDL.LU R235, [R1+0x574] ;  /* 0x0005740001eb7983 */ /* 0x0003620000300800 */
        /* <DEDUP_REMOVED lines=30> */
[----:B------:R-:W-:Y:S01]  /*7f50*/  MOV R151, R2 ;  /* 0x0000000200977202 */ /* 0x000fe20000000f00 */
[----:B------:R-:W-:Y:S01]  /*7f60*/  UMOV UR10, UR5 ;  /* 0x00000005000a7c82 */ /* 0x000fe20008000000 */
[----:B------:R1:W5:Y:S04]  /*7f70*/  LDL.LU R234, [R1+0x570] ;  /* 0x0005700001ea7983 */ /* 0x0003680000300800 */
        /* <DEDUP_REMOVED lines=37> */
[----:B------:R1:W5:Y:S01]  /*81d0*/  LDL.LU R196, [R1+0x4d8] ;  /* 0x0004d80001c47983 */ /* 0x0003620000300800 */
[----:B---3--:R-:W-:-:S03]  /*81e0*/  F2FP.BF16.F32.PACK_AB R155, R155, R0 ;  /* 0x000000009b9b723e */ /* 0x008fc600000010ff */
[----:B------:R1:W5:Y:S04]  /*81f0*/  LDL.LU R195, [R1+0x4d4] ;  /* 0x0004d40001c37983 */ /* 0x0003680000300800 */
[----:B------:R1:W5:Y:S04]  /*8200*/  LDL.LU R194, [R1+0x4d0] ;  /* 0x0004d00001c27983 */ /* 0x0003680000300800 */
[----:B------:R1:W5:Y:S01]  /*8210*/  LDL.LU R193, [R1+0x4cc] ;  /* 0x0004cc0001c17983 */ /* 0x0003620000300800 */
[----:B--2---:R-:W-:-:S03]  /*8220*/  WARPGROUP.ARRIVE ;  /* 0x00000000000079c5 */ /* 0x004fc60000000000 */
[----:B------:R1:W5:Y:S04]  /*8230*/  LDL.LU R192, [R1+0x4c8] ;  /* 0x0004c80001c07983 */ /* 0x0003680000300800 */
[----:B------:R1:W5:Y:S01]  /*8240*/  LDL.LU R191, [R1+0x4c4] ;  /* 0x0004c40001bf7983 */ /* 0x0003620000300800 */
[----:B------:R-:W-:Y:S03]  /*8250*/  HGMMA.64x256x16.F32.BF16 R24, R152, gdesc[UR8].tnspB, R24, gsb0 ;  /* 0x43e0000898187df0 */ /* 0x000fe60008001818 */
[----:B------:R1:W5:Y:S04]  /*8260*/  LDL.LU R190, [R1+0x4c0] ;  /* 0x0004c00001be7983 */ /* 0x0003680000300800 */
[----:B------:R1:W5:Y:S04]  /*8270*/  LDL.LU R189, [R1+0x4bc] ;  /* 0x0004bc0001bd7983 */ /* 0x0003680000300800 */
[----:B------:R1:W5:Y:S04]  /*8280*/  LDL.LU R188, [R1+0x4b8] ;  /* 0x0004b80001bc7983 */ /* 0x0003680000300800 */
[----:B------:R1:W5:Y:S04]  /*8290*/  LDL.LU R16, [R1+0x4b4] ;  /* 0x0004b40001107983 */ /* 0x0003680000300800 */
[----:B------:R1:W5:Y:S04]  /*82a0*/  LDL.LU R5, [R1+0x4b0] ;  /* 0x0004b00001057983 */ /* 0x0003680000300800 */
[----:B------:R1:W5:Y:S04]  /*82b0*/  LDL.LU R4, [R1+0x4ac] ;  /* 0x0004ac0001047983 */ /* 0x0003680000300800 */
[----:B------:R1:W5:Y:S01]  /*82c0*/  LDL.LU R3, [R1+0x4a8] ;  /* 0x0004a80001037983 */ /* 0x0003620000300800 */
[----:B------:R-:W-:-:S03]  /*82d0*/  WARPGROUP.DEPBAR.LE gsb0, 0x0 ;  /* 0x00008000000079c5 */ /* 0x000fc60000010000 */
        /* <DEDUP_REMOVED lines=64> */
[----:B--2---:R-:W2:Y:S04]  /*86e0*/  LDL.LU.64 R150, [R1+0x4a0] ;  /* 0x0004a00001967983 */ /* 0x004ea80000300a00 */
        /* <DEDUP_REMOVED lines=69> */
[----:B-1----:R-:W-:Y:S05]  /*8b40*/  @!P0 BRA `(.L_x_23) ;  /* 0x0000000000048947 */ /* 0x002fea0003800000 */
[----:B------:R-:W-:Y:S01]  /*8b50*/  BPT.TRAP 0x1 ;  /* 0x000000040000795c */ /* 0x000fe20000300000 */
.L_x_23:
[----:B------:R-:W2:Y:S01]  /*8b60*/  LDL R0, [R1+0x2a0] ;  /* 0x0002a00001007983 */ /* 0x000ea20000100800 */
[----:B------:R-:W-:-:S04]  /*8b70*/  UIADD3 UR4, UR40, 0x74428, URZ ;  /* 0x0007442828047890 */ /* 0x000fc8000fffe03f */
[----:B------:R-:W-:-:S09]  /*8b80*/  UPRMT UR4, URZ, 0x654, UR4 ;  /* 0x000006543f047896 */ /* 0x000fd20008000004 */
[----:B------:R-:W-:Y:S01]  /*8b90*/  SYNCS.ARRIVE.TRANS64.RED.A1T0 RZ, [UR4], RZ ;  /* 0x000000ffffff79a7 */ /* 0x000fe20008100404 */
[----:B--2---:R-:W-:-:S13]  /*8ba0*/  R2UR UR5, R0 ;  /* 0x00000000000572ca */ /* 0x004fda00000e0000 */
[----:B------:R-:W-:-:S06]  /*8bb0*/  UISETP.GT.U32.AND UP0, UPT, UR5, 0x1, UPT ;  /* 0x000000010500788c */ /* 0x000fcc000bf04070 */
[----:B------:R-:W-:-:S13]  /*8bc0*/  PLOP3.LUT P1, PT, PT, PT, UP0, 0x80, 0x0 ;  /* 0x000000000000781c */ /* 0x000fda0003f2f008 */
[----:B------:R-:W-:Y:S05]  /*8bd0*/  @P1 BRA `(.L_x_24) ;  /* 0x0000000000041947 */ /* 0x000fea0003800000 */
[----:B------:R-:W-:Y:S01]  /*8be0*/  BPT.TRAP 0x1 ;  /* 0x000000040000795c */ /* 0x000fe20000300000 */
.L_x_24:
[----:B------:R-:W-:Y:S01]  /*8bf0*/  UIADD3 UR36, UR6, 0x1, URZ ;  /* 0x0000000106247890 */ /* 0x000fe2000fffe03f */
[C---:B-----5:R-:W-:Y:S01]  /*8c00*/  ISETP.GE.AND P2, PT, R3.reuse, 0x4, PT ;  /* 0x000000040300780c */ /* 0x060fe20003f46270 */
[----:B------:R-:W-:Y:S01]  /*8c10*/  VIADD R2, R236, 0x40 ;  /* 0x00000040ec027836 */ /* 0x000fe20000000000 */
[----:B------:R-:W-:Y:S01]  /*8c20*/  IADD3 R18, R3, -0x2, RZ ;  /* 0xfffffffe03127810 */ /* 0x000fe20007ffe0ff */
[----:B------:R-:W-:-:S04]  /*8c30*/  UISETP.NE.AND UP0, UPT, UR36, 0x5, UPT ;  /* 0x000000052400788c */ /* 0x000fc8000bf05270 */
[----:B------:R-:W-:Y:S02]  /*8c40*/  USEL UR4, URZ, 0x1, UP0 ;  /* 0x000000013f047887 */ /* 0x000fe40008000000 */
[----:B------:R-:W-:-:S04]  /*8c50*/  USEL UR36, UR36, URZ, UP0 ;  /* 0x0000003f24247287 */ /* 0x000fc80008000000 */
[----:B------:R-:W-:Y:S01]  /*8c60*/  LOP3.LUT R16, R16, UR4, RZ, 0x3c, !PT ;  /* 0x0000000410107c12 */ /* 0x000fe2000f8e3cff */
[----:B------:R-:W-:Y:S07]  /*8c70*/  @!P2 BRA `(.L_x_25) ;  /* 0x000000a400cca947 */ /* 0x000fee0003800000 */
[----:B------:R-:W-:Y:S01]  /*8c80*/  IADD3 R0, R3, -0x3, RZ ;  /* 0xfffffffd03007810 */ /* 0x000fe20007ffe0ff */
[----:B------:R-:W-:Y:S01]  /*8c90*/  IMAD.MOV.U32 R3, RZ, RZ, R5 ;  /* 0x000000ffff037224 */ /* 0x000fe200078e0005 */
[----:B------:R-:W-:Y:S01]  /*8ca0*/  MOV R17, R4 ;  /* 0x0000000400117202 */ /* 0x000fe20000000f00 */
[----:B------:R-:W-:-:S06]  /*8cb0*/  ULDC UR4, c[0x0][0x604] ;  /* 0x0001810000047ab9 */ /* 0x000fcc0000000800 */
.L_x_36:
[----:B------:R-:W-:Y:S01]  /*8cc0*/  MOV R18, R0 ;  /* 0x0000000000127202 */ /* 0x000fe20000000f00 */
[----:B------:R-:W-:Y:S06]  /*8cd0*/  @!P0 BRA `(.L_x_26) ;  /* 0x0000000000048947 */ /* 0x000fec0003800000 */
[----:B------:R-:W-:Y:S01]  /*8ce0*/  BPT.TRAP 0x1 ;  /* 0x000000040000795c */ /* 0x000fe20000300000 */
.L_x_26:
[----:B------:R-:W-:Y:S01]  /*8cf0*/  ULEA UR5, UR36, UR37, 0x3 ;  /* 0x0000002524057291 */ /* 0x000fe2000f8e183f */
[----:B------:R-:W-:-:S08]  /*8d00*/  SHF.L.U32 R0, R16, 0x1f, RZ ;  /* 0x0000001f10007819 */ /* 0x000fd000000006ff */
[----:B------:R-:W1:Y:S02]  /*8d10*/  SYNCS.PHASECHK.TRANS64.TRYWAIT P2, [UR5+0x74400], R0 ;  /* 0x07440000ff0075a7 */ /* 0x000e640008040145 */
[----:B-1----:R-:W-:Y:S05]  /*8d20*/  @!P2 BRA `(.L_x_27) ;  /* 0x000001dc004ca947 */ /* 0x002fea0003800000 */
.L_x_154:
[----:B------:R-:W-:Y:S01]  /*8d30*/  R2UR UR52, R234 ;  /* 0x00000000ea3472ca */ /* 0x000fe200000e0000 */
[----:B------:R-:W-:Y:S01]  /*8d40*/  ULEA UR5, UR36, UR39, 0xc ;  /* 0x0000002724057291 */ /* 0x000fe2000f8e603f */
[----:B------:R-:W-:Y:S01]  /*8d50*/  R2UR UR53, R235 ;  /* 0x00000000eb3572ca */ /* 0x000fe200000e0000 */
[----:B------:R-:W-:Y:S01]  /*8d60*/  WARPGROUP.ARRIVE ;  /* 0x00000000000079c5 */ /* 0x000fe20000000000 */
[----:B------:R-:W-:Y:S01]  /*8d70*/  UMOV UR55, 0x40000040 ;  /* 0x4000004000377882 */ /* 0x000fe20000000000 */
[----:B------:R-:W-:Y:S01]  /*8d80*/  UIADD3 UR7, UR5, 0x2, URZ ;  /* 0x0000000205077890 */ /* 0x000fe2000fffe03f */
[----:B------:R-:W-:Y:S02]  /*8d90*/  UMOV UR11, 0x40000040 ;  /* 0x40000040000b7882 */ /* 0x000fe40000000000 */
[----:B------:R-:W-:Y:S01]  /*8da0*/  UMOV UR54, UR5 ;  /* 0x0000000500367c82 */ /* 0x000fe20008000000 */
[----:B------:R-:W-:Y:S01]  /*8db0*/  UMOV UR15, 0x40000040 ;  /* 0x40000040000f7882 */ /* 0x000fe20000000000 */
[----:B------:R-:W-:Y:S01]  /*8dc0*/  UMOV UR19, 0x40000040 ;  /* 0x4000004000137882 */ /* 0x000fe20000000000 */
[----:B------:R-:W-:Y:S01]  /*8dd0*/  UMOV UR23, 0x40000040 ;  /* 0x4000004000177882 */ /* 0x000fe20000000000 */
[----:B------:R-:W-:Y:S01]  /*8de0*/  UMOV UR27, 0x40000040 ;  /* 0x40000040001b7882 */ /* 0x000fe20000000000 */
[----:B------:R-:W-:Y:S01]  /*8df0*/  UMOV UR31, 0x40000040 ;  /* 0x40000040001f7882 */ /* 0x000fe20000000000 */
[----:B------:R-:W-:Y:S01]  /*8e00*/  UMOV UR35, 0x40000040 ;  /* 0x4000004000237882 */ /* 0x000fe20000000000 */
[----:B------:R-:W-:Y:S01]  /*8e10*/  HGMMA.64x64x16.F32.BF16 R152, gdesc[UR52], RZ, !UPT, gsb0 ;  /* 0x00e00000349879f0 */ /* 0x000fe2000c0018ff */
[----:B------:R-:W-:Y:S01]  /*8e20*/  R2UR UR52, R232 ;  /* 0x00000000e83472ca */ /* 0x000fe200000e0000 */
[----:B------:R-:W-:Y:S01]  /*8e30*/  UMOV UR54, UR7 ;  /* 0x0000000700367c82 */ /* 0x000fe20008000000 */
[----:B------:R-:W-:Y:S01]  /*8e40*/  R2UR UR53, R233 ;  /* 0x00000000e93572ca */ /* 0x000fe200000e0000 */
[----:B------:R-:W-:Y:S01]  /*8e50*/  UMOV UR55, 0x40000040 ;  /* 0x4000004000377882 */ /* 0x000fe20000000000 */
[----:B------:R-:W-:Y:S01]  /*8e60*/  UIADD3 UR7, UR5, 0x4, URZ ;  /* 0x0000000405077890 */ /* 0x000fe2000fffe03f */
[----:B------:R-:W-:Y:S01]  /*8e70*/  UMOV UR51, 0x40000040 ;  /* 0x4000004000337882 */ /* 0x000fe20000000000 */
[----:B------:R-:W-:-:S02]  /*8e80*/  WARPGROUP.DEPBAR.LE gsb0, 0x0 ;  /* 0x00008000000079c5 */ /* 0x000fc40000010000 */
[----:B------:R-:W-:-:S07]  /*8e90*/  WARPGROUP.ARRIVE ;  /* 0x00000000000079c5 */ /* 0x000fce0000000000 */
[----:B------:R-:W-:Y:S01]  /*8ea0*/  HGMMA.64x64x16.F32.BF16 R152, gdesc[UR52], R152, gsb0 ;  /* 0x00e00000349879f0 */ /* 0x000fe20008001898 */
[----:B------:R-:W-:Y:S01]  /*8eb0*/  R2UR UR52, R230 ;  /* 0x00000000e63472ca */ /* 0x000fe200000e0000 */
[----:B------:R-:W-:Y:S01]  /*8ec0*/  UMOV UR54, UR7 ;  /* 0x0000000700367c82 */ /* 0x000fe20008000000 */
[----:B------:R-:W-:Y:S01]  /*8ed0*/  R2UR UR53, R231 ;  /* 0x00000000e73572ca */ /* 0x000fe200000e0000 */
[----:B------:R-:W-:Y:S01]  /*8ee0*/  UMOV UR55, 0x40000040 ;  /* 0x4000004000377882 */ /* 0x000fe20000000000 */
[----:B------:R-:W-:Y:S01]  /*8ef0*/  UIADD3 UR7, UR5, 0x6, URZ ;  /* 0x0000000605077890 */ /* 0x000fe2000fffe03f */
[----:B------:R-:W-:Y:S02]  /*8f00*/  WARPGROUP.DEPBAR.LE gsb0, 0x0 ;  /* 0x00008000000079c5 */ /* 0x000fe40000010000 */
[----:B------:R-:W-:-:S08]  /*8f10*/  WARPGROUP.ARRIVE ;  /* 0x00000000000079c5 */ /* 0x000fd00000000000 */
        /* <DEDUP_REMOVED lines=153> */
[----:B------:R-:W-:Y:S01]  /*98b0*/  UMOV UR54, UR7 ;  /* 0x0000000700367c82 */ /* 0x000fe20008000000 */
[----:B------:R-:W-:Y:S01]  /*98c0*/  UMOV UR55, 0x40000040 ;  /* 0x4000004000377882 */ /* 0x000fe20000000000 */
[----:B------:R-:W-:Y:S01]  /*98d0*/  UMOV UR52, UR56 ;  /* 0x0000003800347c82 */ /* 0x000fe20008000000 */
[----:B------:R-:W-:Y:S01]  /*98e0*/  UMOV UR53, UR57 ;  /* 0x0000003900357c82 */ /* 0x000fe20008000000 */
[----:B------:R-:W-:-:S07]  /*98f0*/  UIADD3 UR7, UR5, 0xa06, URZ ;  /* 0x00000a0605077890 */ /* 0x000fce000fffe03f */
        /* <DEDUP_REMOVED lines=13> */
[----:B------:R-:W-:Y:S02]  /*99d0*/  UIADD3 UR7, UR5, 0xe04, URZ ;  /* 0x00000e0405077890 */ /* 0x000fe4000fffe03f */
[----:B------:R-:W-:-:S05]  /*99e0*/  UIADD3 UR5, UR5, 0xe06, URZ ;  /* 0x00000e0605057890 */ /* 0x000fca000fffe03f */
[----:B------:R-:W-:Y:S01]  /*99f0*/  UMOV UR50, UR7 ;  /* 0x0000000700327c82 */ /* 0x000fe20008000000 */
[----:B------:R-:W-:Y:S02]  /*9a00*/  WARPGROUP.DEPBAR.LE gsb0, 0x0 ;  /* 0x00008000000079c5 */ /* 0x000fe40000010000 */
[----:B------:R-:W-:-:S06]  /*9a10*/  WARPGROUP.ARRIVE ;  /* 0x00000000000079c5 */ /* 0x000fcc0000000000 */
[----:B------:R-:W-:Y:S01]  /*9a20*/  HGMMA.64x64x16.F32.BF16 R152, gdesc[UR52], R152, gsb0 ;  /* 0x00e00000349879f0 */ /* 0x000fe20008001898 */
[----:B------:R-:W-:Y:S01]  /*9a30*/  R2UR UR52, R190 ;  /* 0x00000000be3472ca */ /* 0x000fe200000e0000 */
[----:B------:R-:W-:Y:S01]  /*9a40*/  UMOV UR54, UR5 ;  /* 0x0000000500367c82 */ /* 0x000fe20008000000 */
[----:B------:R-:W-:Y:S01]  /*9a50*/  R2UR UR53, R191 ;  /* 0x00000000bf3572ca */ /* 0x000fe200000e0000 */
[----:B------:R-:W-:Y:S01]  /*9a60*/  UMOV UR55, 0x40000040 ;  /* 0x4000004000377882 */ /* 0x000fe20000000000 */
[----:B------:R-:W-:-:S04]  /*9a70*/  UIADD3 UR5, UR36, 0x1, URZ ;  /* 0x0000000124057890 */ /* 0x000fc8000fffe03f */
[----:B------:R-:W-:-:S04]  /*9a80*/  UISETP.NE.AND UP0, UPT, UR5, 0x5, UPT ;  /* 0x000000050500788c */ /* 0x000fc8000bf05270 */
[----:B------:R-:W-:Y:S02]  /*9a90*/  USEL UR7, URZ, 0x1, UP0 ;  /* 0x000000013f077887 */ /* 0x000fe40008000000 */
[----:B------:R-:W-:-:S04]  /*9aa0*/  USEL UR5, UR5, URZ, UP0 ;  /* 0x0000003f05057287 */ /* 0x000fc80008000000 */
[----:B------:R-:W-:Y:S01]  /*9ab0*/  LOP3.LUT R19, R16, UR7, RZ, 0x3c, !PT ;  /* 0x0000000710137c12 */ /* 0x000fe2000f8e3cff */
        /* <DEDUP_REMOVED lines=28> */
[----:B------:R-:W-:Y:S05]  /*9c80*/  @!P0 BRA `(.L_x_28) ;  /* 0x0000000000048947 */ /* 0x000fea0003800000 */
[----:B------:R-:W-:Y:S01]  /*9c90*/  BPT.TRAP 0x1 ;  /* 0x000000040000795c */ /* 0x000fe20000300000 */
.L_x_28:
[----:B------:R-:W-:Y:S01]  /*9ca0*/  FMNMX R5, R152, R3, !PT ;  /* 0x0000000398057209 */ /* 0x000fe20007800000 */
[----:B------:R2:W-:Y:S03]  /*9cb0*/  STL [R1+0x424], R58 ;  /* 0x0004243a01007387 */ /* 0x0005e60000100800 */
[----:B------:R-:W-:-:S04]  /*9cc0*/  FMNMX R5, R153, R5, !PT ;  /* 0x0000000599057209 */ /* 0x000fc80007800000 */
[----:B------:R-:W-:Y:S01]  /*9cd0*/  FMNMX R5, R156, R5, !PT ;  /* 0x000000059c057209 */ /* 0x000fe20007800000 */
[----:B--2---:R-:W2:Y:S03]  /*9ce0*/  LDL.LU R58, [R1] ;  /* 0x00000000013a7983 */ /* 0x004ea60000300800 */
[----:B------:R-:W-:Y:S01]  /*9cf0*/  FMNMX R5, R157, R5, !PT ;  /* 0x000000059d057209 */ /* 0x000fe20007800000 */
[----:B------:R3:W-:Y:S03]  /*9d00*/  STL [R1+0x420], R59 ;  /* 0x0004203b01007387 */ /* 0x0007e60000100800 */
[----:B------:R-:W-:-:S04]  /*9d10*/  FMNMX R5, R160, R5, !PT ;  /* 0x00000005a0057209 */ /* 0x000fc80007800000 */
[----:B------:R-:W-:-:S04]  /*9d20*/  FMNMX R5, R161, R5, !PT ;  /* 0x00000005a1057209 */ /* 0x000fc80007800000 */
[----:B------:R-:W-:Y:S01]  /*9d30*/  FMNMX R5, R164, R5, !PT ;  /* 0x00000005a4057209 */ /* 0x000fe20007800000 */
[----:B---3--:R-:W3:Y:S03]  /*9d40*/  LDL.LU R59, [R1+0x4] ;  /* 0x00000400013b7983 */ /* 0x008ee60000300800 */
[----:B------:R-:W-:Y:S01]  /*9d50*/  FMNMX R5, R165, R5, !PT ;  /* 0x00000005a5057209 */ /* 0x000fe20007800000 */
[----:B------:R4:W-:Y:S03]  /*9d60*/  STL [R1+0x41c], R62 ;  /* 0x00041c3e01007387 */ /* 0x0009e60000100800 */
[----:B------:R-:W-:-:S04]  /*9d70*/  FMNMX R5, R168, R5, !PT ;  /* 0x00000005a8057209 */ /* 0x000fc80007800000 */
[----:B------:R-:W-:Y:S01]  /*9d80*/  FMNMX R5, R169, R5, !PT ;  /* 0x00000005a9057209 */ /* 0x000fe20007800000 */
[----:B----4-:R-:W4:Y:S03]  /*9d90*/  LDL.LU R62, [R1+0x10] ;  /* 0x00001000013e7983 */ /* 0x010f260000300800 */
[----:B------:R-:W-:Y:S01]  /*9da0*/  FMNMX R5, R172, R5, !PT ;  /* 0x00000005ac057209 */ /* 0x000fe20007800000 */
[----:B------:R1:W-:Y:S03]  /*9db0*/  STL [R1+0x418], R63 ;  /* 0x0004183f01007387 */ /* 0x0003e60000100800 */
[----:B------:R-:W-:-:S04]  /*9dc0*/  FMNMX R5, R173, R5, !PT ;  /* 0x00000005ad057209 */ /* 0x000fc80007800000 */
[----:B------:R-:W-:-:S04]  /*9dd0*/  FMNMX R5, R176, R5, !PT ;  /* 0x00000005b0057209 */ /* 0x000fc80007800000 */
[----:B------:R-:W-:Y:S01]  /*9de0*/  FMNMX R5, R177, R5, !PT ;  /* 0x00000005b1057209 */ /* 0x000fe20007800000 */
[----:B-1----:R-:W4:Y:S03]  /*9df0*/  LDL.LU R63, [R1+0x14] ;  /* 0x00001400013f7983 */ /* 0x002f260000300800 */
[----:B------:R-:W-:Y:S01]  /*9e00*/  FMNMX R5, R180, R5, !PT ;  /* 0x00000005b4057209 */ /* 0x000fe20007800000 */
[----:B------:R1:W-:Y:S03]  /*9e10*/  STL [R1+0x414], R66 ;  /* 0x0004144201007387 */ /* 0x0003e60000100800 */
[----:B------:R-:W-:-:S05]  /*9e20*/  FMNMX R5, R181, R5, !PT ;  /* 0x00000005b5057209 */ /* 0x000fca0007800000 */
[----:B------:R-:W1:Y:S04]  /*9e30*/  SHFL.BFLY PT, R0, R5, 0x1, 0x1f ;  /* 0x0c201f0005007f89 */ /* 0x000e6800000e0000 */
[----:B-1----:R-:W4:Y:S04]  /*9e40*/  LDL.LU R66, [R1+0x20] ;  /* 0x0000200001427983 */ /* 0x002f280000300800 */
[----:B------:R1:W-:Y:S04]  /*9e50*/  STL [R1+0x410], R67 ;  /* 0x0004104301007387 */ /* 0x0003e80000100800 */
[----:B-1----:R-:W4:Y:S04]  /*9e60*/  LDL.LU R67, [R1+0x24] ;  /* 0x0000240001437983 */ /* 0x002f280000300800 */
[----:B------:R1:W-:Y:S01]  /*9e70*/  STL [R1+0x40c], R70 ;  /* 0x00040c4601007387 */ /* 0x0003e20000100800 */
[----:B------:R-:W-:-:S05]  /*9e80*/  FMNMX R5, R5, R0, !PT ;  /* 0x0000000005057209 */ /* 0x000fca0007800000 */
[----:B------:R-:W1:Y:S04]  /*9e90*/  SHFL.BFLY PT, R0, R5, 0x2, 0x1f ;  /* 0x0c401f0005007f89 */ /* 0x000e6800000e0000 */
[----:B-1----:R-:W4:Y:S04]  /*9ea0*/  LDL.LU R70, [R1+0x30] ;  /* 0x0000300001467983 */ /* 0x002f280000300800 */
[----:B------:R1:W-:Y:S04]  /*9eb0*/  STL [R1+0x408], R71 ;  /* 0x0004084701007387 */ /* 0x0003e80000100800 */
[----:B-1----:R-:W4:Y:S04]  /*9ec0*/  LDL.LU R71, [R1+0x34] ;  /* 0x0000340001477983 */ /* 0x002f280000300800 */
[----:B------:R1:W-:Y:S01]  /*9ed0*/  STL [R1+0x404], R74 ;  /* 0x0004044a01007387 */ /* 0x0003e20000100800 */
[----:B------:R-:W-:-:S04]  /*9ee0*/  FMNMX R5, R5, R0, !PT ;  /* 0x0000000005057209 */ /* 0x000fc80007800000 */
[----:B------:R-:W-:-:S04]  /*9ef0*/  FSETP.NEU.AND P2, PT, R5, -INF , PT ;  /* 0xff8000000500780b */ /* 0x000fc80003f4d000 */
[----:B------:R-:W-:Y:S01]  /*9f00*/  FSEL R4, R5, RZ, P2 ;  /* 0x000000ff05047208 */ /* 0x000fe20001000000 */
[----:B-1----:R-:W4:Y:S04]  /*9f10*/  LDL.LU R74, [R1+0x40] ;  /* 0x00004000014a7983 */ /* 0x002f280000300800 */
[----:B------:R-:W-:Y:S01]  /*9f20*/  FMUL R0, R4, UR4 ;  /* 0x0000000404007c20 */ /* 0x000fe20008400000 */
[----:B------:R1:W-:Y:S03]  /*9f30*/  STL [R1+0x400], R75 ;  /* 0x0004004b01007387 */ /* 0x0003e60000100800 */
[----:B------:R-:W-:-:S05]  /*9f40*/  FFMA R152, R152, UR4, -R0 ;  /* 0x0000000498987c23 */ /* 0x000fca0008000800 */
[----:B------:R-:W-:Y:S01]  /*9f50*/  FSETP.GEU.AND P6, PT, R152, -126, PT ;  /* 0xc2fc00009800780b */ /* 0x000fe20003fce000 */
[--C-:B------:R-:W-:Y:S01]  /*9f60*/  FFMA R156, R156, UR4, -R0.reuse ;  /* 0x000000049c9c7c23 */ /* 0x100fe20008000800 */
        /* <DEDUP_REMOVED lines=8> */
[----:B------:R-:W-:Y:S01]  /*9ff0*/  FFMA R165, R165, UR4, -R0 ;  /* 0x00000004a5a57c23 */ /* 0x000fe20008000800 */
[----:B-1----:R-:W4:Y:S02]  /*a000*/  LDL.LU R75, [R1+0x44] ;  /* 0x00004400014b7983 */ /* 0x002f240000300800 */
[----:B------:R-:W-:Y:S01]  /*a010*/  @!P6 FMUL R152, R152, 0.5 ;  /* 0x3f0000009898e820 */ /* 0x000fe20000400000 */
[----:B------:R-:W-:Y:S01]  /*a020*/  FSETP.GEU.AND P4, PT, R156, -126, PT ;  /* 0xc2fc00009c00780b */ /* 0x000fe20003f8e000 */
[----:B------:R1:W-:Y:S02]  /*a030*/  STL [R1+0x3fc], R78 ;  /* 0x0003fc4e01007387 */ /* 0x0003e40000100800 */
[----:B------:R-:W1:Y:S01]  /*a040*/  MUFU.EX2 R14, R152 ;  /* 0x00000098000e7308 */ /* 0x000e620000000800 */
[----:B------:R-:W-:-:S02]  /*a050*/  FSETP.GEU.AND P3, PT, R160, -126, PT ;  /* 0xc2fc0000a000780b */ /* 0x000fc40003f6e000 */
[----:B------:R-:W-:Y:S02]  /*a060*/  FSETP.GEU.AND P2, PT, R157, -126, PT ;  /* 0xc2fc00009d00780b */ /* 0x000fe40003f4e000 */
[----:B------:R-:W-:Y:S01]  /*a070*/  FSETP.GEU.AND P5, PT, R153, -126, PT ;  /* 0xc2fc00009900780b */ /* 0x000fe20003fae000 */
[----:B-1----:R-:W4:Y:S04]  /*a080*/  LDL.LU R78, [R1+0x50] ;  /* 0x00005000014e7983 */ /* 0x002f280000300800 */
[----:B------:R-:W-:Y:S01]  /*a090*/  @!P4 FMUL R156, R156, 0.5 ;  /* 0x3f0000009c9cc820 */ /* 0x000fe20000400000 */
[----:B------:R1:W-:Y:S01]  /*a0a0*/  STL [R1+0x3f8], R79 ;  /* 0x0003f84f01007387 */ /* 0x0003e20000100800 */
[----:B------:R-:W-:Y:S01]  /*a0b0*/  @!P6 FMUL R14, R14, R14 ;  /* 0x0000000e0e0ee220 */ /* 0x000fe20000400000 */
[----:B------:R-:W-:Y:S01]  /*a0c0*/  FSETP.GEU.AND P6, PT, R161, -126, PT ;  /* 0xc2fc0000a100780b */ /* 0x000fe20003fce000 */
[----:B------:R-:W-:-:S02]  /*a0d0*/  @!P3 FMUL R160, R160, 0.5 ;  /* 0x3f000000a0a0b820 */ /* 0x000fc40000400000 */
[----:B------:R-:W-:Y:S01]  /*a0e0*/  @!P2 FMUL R157, R157, 0.5 ;  /* 0x3f0000009d9da820 */ /* 0x000fe20000400000 */
[----:B------:R-:W1:Y:S01]  /*a0f0*/  MUFU.EX2 R12, R156 ;  /* 0x0000009c000c7308 */ /* 0x000e620000000800 */
[----:B------:R-:W-:Y:S01]  /*a100*/  @!P5 FMUL R153, R153, 0.5 ;  /* 0x3f0000009999d820 */ /* 0x000fe20000400000 */
[----:B-1----:R-:W4:Y:S04]  /*a110*/  LDL.LU R79, [R1+0x54] ;  /* 0x00005400014f7983 */ /* 0x002f280000300800 */
[----:B------:R1:W-:Y:S02]  /*a120*/  STL [R1+0x3f4], R82 ;  /* 0x0003f45201007387 */ /* 0x0003e40000100800 */
[----:B------:R-:W1:Y:S01]  /*a130*/  MUFU.EX2 R11, R160 ;  /* 0x000000a0000b7308 */ /* 0x000e620000000800 */
[----:B------:R-:W-:-:S07]  /*a140*/  @!P6 FMUL R161, R161, 0.5 ;  /* 0x3f000000a1a1e820 */ /* 0x000fce0000400000 */
[----:B------:R-:W1:Y:S01]  /*a150*/  MUFU.EX2 R10, R157 ;  /* 0x0000009d000a7308 */ /* 0x000e620000000800 */
[----:B------:R-:W-:Y:S01]  /*a160*/  @!P4 FMUL R12, R12, R12 ;  /* 0x0000000c0c0cc220 */ /* 0x000fe20000400000 */
[----:B-1----:R-:W4:Y:S06]  /*a170*/  LDL.LU R82, [R1+0x60] ;  /* 0x0000600001527983 */ /* 0x002f2c0000300800 */
[----:B------:R-:W1:Y:S08]  /*a180*/  MUFU.EX2 R160, R161 ;  /* 0x000000a100a07308 */ /* 0x000e700000000800 */
[----:B------:R-:W1:Y:S01]  /*a190*/  MUFU.EX2 R13, R153 ;  /* 0x00000099000d7308 */ /* 0x000e620000000800 */
[----:B------:R-:W-:Y:S01]  /*a1a0*/  @!P3 FMUL R11, R11, R11 ;  /* 0x0000000b0b0bb220 */ /* 0x000fe20000400000 */
[----:B------:R-:W-:Y:S01]  /*a1b0*/  FSETP.GEU.AND P4, PT, R169, -126, PT ;  /* 0xc2fc0000a900780b */ /* 0x000fe20003f8e000 */
[----:B------:R-:W-:Y:S01]  /*a1c0*/  @!P2 FMUL R10, R10, R10 ;  /* 0x0000000a0a0aa220 */ /* 0x000fe20000400000 */
[----:B------:R-:W-:Y:S01]  /*a1d0*/  FSETP.GEU.AND P3, PT, R177, -126, PT ;  /* 0xc2fc0000b100780b */ /* 0x000fe20003f6e000 */
[----:B------:R1:W-:Y:S01]  /*a1e0*/  STL [R1+0x3f0], R83 ;  /* 0x0003f05301007387 */ /* 0x0003e20000100800 */
[----:B------:R-:W-:Y:S01]  /*a1f0*/  FSETP.GEU.AND P2, PT, R173, -126, PT ;  /* 0xc2fc0000ad00780b */ /* 0x000fe20003f4e000 */
[----:B-1----:R-:W-:Y:S01]  /*a200*/  @!P6 FMUL R160, R160, R160 ;  /* 0x000000a0a0a0e220 */ /* 0x002fe20000400000 */
[----:B------:R-:W-:Y:S01]  /*a210*/  FSETP.GEU.AND P6, PT, R181, -126, PT ;  /* 0xc2fc0000b500780b */ /* 0x000fe20003fce000 */
[----:B------:R-:W-:Y:S01]  /*a220*/  @!P5 FMUL R13, R13, R13 ;  /* 0x0000000d0d0dd220 */ /* 0x000fe20000400000 */
[----:B------:R-:W-:-:S05]  /*a230*/  FSETP.GEU.AND P5, PT, R165, -126, PT ;  /* 0xc2fc0000a500780b */ /* 0x000fca0003fae000 */
[----:B------:R-:W-:Y:S02]  /*a240*/  @!P4 FMUL R169, R169, 0.5 ;  /* 0x3f000000a9a9c820 */ /* 0x000fe40000400000 */
[----:B------:R-:W-:Y:S02]  /*a250*/  @!P3 FMUL R177, R177, 0.5 ;  /* 0x3f000000b1b1b820 */ /* 0x000fe40000400000 */
[----:B------:R-:W-:Y:S01]  /*a260*/  @!P2 FMUL R173, R173, 0.5 ;  /* 0x3f000000adada820 */ /* 0x000fe20000400000 */
[----:B------:R-:W4:Y:S01]  /*a270*/  LDL.LU R83, [R1+0x64] ;  /* 0x0000640001537983 */ /* 0x000f220000300800 */
[----:B------:R-:W-:Y:S01]  /*a280*/  @!P6 FMUL R181, R181, 0.5 ;  /* 0x3f000000b5b5e820 */ /* 0x000fe20000400000 */
[----:B------:R-:W1:Y:S02]  /*a290*/  MUFU.EX2 R169, R169 ;  /* 0x000000a900a97308 */ /* 0x000e640000000800 */
[----:B------:R1:W-:Y:S01]  /*a2a0*/  STL [R1+0x3ec], R86 ;  /* 0x0003ec5601007387 */ /* 0x0003e20000100800 */
[----:B------:R-:W-:-:S05]  /*a2b0*/  @!P5 FMUL R165, R165, 0.5 ;  /* 0x3f000000a5a5d820 */ /* 0x000fca0000400000 */
[----:B------:R-:W2:Y:S01]  /*a2c0*/  MUFU.EX2 R177, R177 ;  /* 0x000000b100b17308 */ /* 0x000ea20000000800 */
[----:B-1----:R-:W4:Y:S04]  /*a2d0*/  LDL.LU R86, [R1+0x70] ;  /* 0x0000700001567983 */ /* 0x002f280000300800 */
[----:B------:R1:W-:Y:S03]  /*a2e0*/  STL [R1+0x3e8], R87 ;  /* 0x0003e85701007387 */ /* 0x0003e60000100800 */
[----:B------:R-:W2:Y:S08]  /*a2f0*/  MUFU.EX2 R173, R173 ;  /* 0x000000ad00ad7308 */ /* 0x000eb00000000800 */
[----:B------:R-:W2:Y:S01]  /*a300*/  MUFU.EX2 R9, R165 ;  /* 0x000000a500097308 */ /* 0x000ea20000000800 */
[----:B-1----:R-:W4:Y:S04]  /*a310*/  LDL.LU R87, [R1+0x74] ;  /* 0x0000740001577983 */ /* 0x002f280000300800 */
[----:B------:R1:W-:Y:S03]  /*a320*/  STL [R1+0x3e4], R90 ;  /* 0x0003e45a01007387 */ /* 0x0003e60000100800 */
[----:B------:R-:W2:Y:S01]  /*a330*/  MUFU.EX2 R181, R181 ;  /* 0x000000b500b57308 */ /* 0x000ea20000000800 */
[--C-:B------:R-:W-:Y:S01]  /*a340*/  FFMA R168, R168, UR4, -R0.reuse ;  /* 0x00000004a8a87c23 */ /* 0x100fe20008000800 */
[--C-:B------:R-:W-:Y:S01]  /*a350*/  FFMA R176, R176, UR4, -R0.reuse ;  /* 0x00000004b0b07c23 */ /* 0x100fe20008000800 */
[----:B-1----:R-:W4:Y:S04]  /*a360*/  LDL.LU R90, [R1+0x80] ;  /* 0x00008000015a7983 */ /* 0x002f280000300800 */
[----:B------:R1:W-:Y:S01]  /*a370*/  STL [R1+0x3e0], R91 ;  /* 0x0003e05b01007387 */ /* 0x0003e20000100800 */
[--C-:B------:R-:W-:Y:S01]  /*a380*/  FFMA R172, R172, UR4, -R0.reuse ;  /* 0x00000004acac7c23 */ /* 0x100fe20008000800 */
[--C-:B------:R-:W-:Y:S01]  /*a390*/  FFMA R164, R164, UR4, -R0.reuse ;  /* 0x00000004a4a47c23 */ /* 0x100fe20008000800 */
[----:B------:R-:W-:Y:S01]  /*a3a0*/  @!P4 FMUL R169, R169, R169 ;  /* 0x000000a9a9a9c220 */ /* 0x000fe20000400000 */
[----:B-1----:R-:W4:Y:S04]  /*a3b0*/  LDL.LU R91, [R1+0x84] ;  /* 0x00008400015b7983 */ /* 0x002f280000300800 */
[----:B------:R1:W-:Y:S01]  /*a3c0*/  STL [R1+0x3dc], R94 ;  /* 0x0003dc5e01007387 */ /* 0x0003e20000100800 */
[----:B--2---:R-:W-:Y:S01]  /*a3d0*/  @!P3 FMUL R177, R177, R177 ;  /* 0x000000b1b1b1b220 */ /* 0x004fe20000400000 */
[----:B------:R-:W-:Y:S01]  /*a3e0*/  FSETP.GEU.AND P4, PT, R168, -126, PT ;  /* 0xc2fc0000a800780b */ /* 0x000fe20003f8e000 */
[----:B------:R-:W-:Y:S01]  /*a3f0*/  FFMA R0, R180, UR4, -R0 ;  /* 0x00000004b4007c23 */ /* 0x000fe20008000800 */
[----:B------:R-:W-:Y:S01]  /*a400*/  FSETP.GEU.AND P3, PT, R176, -126, PT ;  /* 0xc2fc0000b000780b */ /* 0x000fe20003f6e000 */
[----:B-1----:R-:W2:Y:S04]  /*a410*/  LDL.LU R94, [R1+0x90] ;  /* 0x00009000015e7983 */ /* 0x002ea80000300800 */
[----:B------:R1:W-:Y:S01]  /*a420*/  STL [R1+0x3d8], R95 ;  /* 0x0003d85f01007387 */ /* 0x0003e20000100800 */
[----:B------:R-:W-:Y:S01]  /*a430*/  @!P2 FMUL R173, R173, R173 ;  /* 0x000000adadada220 */ /* 0x000fe20000400000 */
[----:B------:R-:W-:-:S02]  /*a440*/  FSETP.GEU.AND P2, PT, R172, -126, PT ;  /* 0xc2fc0000ac00780b */ /* 0x000fc40003f4e000 */
[----:B-1----:R-:W2:Y:S04]  /*a450*/  LDL.LU R95, [R1+0x94] ;  /* 0x00009400015f7983 */ /* 0x002ea80000300800 */
[----:B------:R1:W-:Y:S01]  /*a460*/  STL [R1+0x3d4], R98 ;  /* 0x0003d46201007387 */ /* 0x0003e20000100800 */
[----:B------:R-:W-:Y:S01]  /*a470*/  @!P5 FMUL R9, R9, R9 ;  /* 0x000000090909d220 */ /* 0x000fe20000400000 */
[----:B------:R-:W-:Y:S01]  /*a480*/  @!P6 FMUL R181, R181, R181 ;  /* 0x000000b5b5b5e220 */ /* 0x000fe20000400000 */
[----:B------:R-:W-:Y:S01]  /*a490*/  FSETP.GEU.AND P5, PT, R164, -126, PT ;  /* 0xc2fc0000a400780b */ /* 0x000fe20003fae000 */
[----:B-1----:R-:W2:Y:S04]  /*a4a0*/  LDL.LU R98, [R1+0xa0] ;  /* 0x0000a00001627983 */ /* 0x002ea80000300800 */
[----:B------:R1:W-:Y:S01]  /*a4b0*/  STL [R1+0x3d0], R99 ;  /* 0x0003d06301007387 */ /* 0x0003e20000100800 */
[----:B------:R-:W-:-:S03]  /*a4c0*/  FSETP.GEU.AND P6, PT, R0, -126, PT ;  /* 0xc2fc00000000780b */ /* 0x000fc60003fce000 */
[----:B-1----:R-:W2:Y:S04]  /*a4d0*/  LDL.LU R99, [R1+0xa4] ;  /* 0x0000a40001637983 */ /* 0x002ea80000300800 */
[----:B------:R1:W-:Y:S04]  /*a4e0*/  STL [R1+0x3cc], R102 ;  /* 0x0003cc6601007387 */ /* 0x0003e80000100800 */
[----:B-1----:R-:W2:Y:S04]  /*a4f0*/  LDL.LU R102, [R1+0xb0] ;  /* 0x0000b00001667983 */ /* 0x002ea80000300800 */
[----:B------:R1:W-:Y:S01]  /*a500*/  STL [R1+0x3c8], R103 ;  /* 0x0003c86701007387 */ /* 0x0003e20000100800 */
[----:B------:R-:W-:-:S03]  /*a510*/  @!P4 FMUL R168, R168, 0.5 ;  /* 0x3f000000a8a8c820 */ /* 0x000fc60000400000 */
        /* <DEDUP_REMOVED lines=8> */
[----:B------:R-:W3:Y:S01]  /*a5a0*/  MUFU.EX2 R156, R168 ;  /* 0x000000a8009c7308 */ /* 0x000ee20000000800 */
[----:B------:R-:W-:Y:S02]  /*a5b0*/  @!P5 FMUL R164, R164, 0.5 ;  /* 0x3f000000a4a4d820 */ /* 0x000fe40000400000 */
[----:B-1----:R-:W2:Y:S04]  /*a5c0*/  LDL.LU R110, [R1+0xd0] ;  /* 0x0000d000016e7983 */ /* 0x002ea80000300800 */
[----:B------:R1:W-:Y:S01]  /*a5d0*/  STL [R1+0x3b8], R111 ;  /* 0x0003b86f01007387 */ /* 0x0003e20000100800 */
[----:B------:R-:W3:Y:S01]  /*a5e0*/  MUFU.EX2 R152, R176 ;  /* 0x000000b000987308 */ /* 0x000ee20000000800 */
[----:B------:R-:W-:-:S02]  /*a5f0*/  @!P6 FMUL R0, R0, 0.5 ;  /* 0x3f0000000000e820 */ /* 0x000fc40000400000 */
[----:B-1----:R-:W2:Y:S04]  /*a600*/  LDL.LU R111, [R1+0xd4] ;  /* 0x0000d400016f7983 */ /* 0x002ea80000300800 */
[----:B------:R1:W-:Y:S01]  /*a610*/  STL [R1+0x3b4], R114 ;  /* 0x0003b47201007387 */ /* 0x0003e20000100800 */
[----:B------:R-:W3:Y:S03]  /*a620*/  MUFU.EX2 R7, R164 ;  /* 0x000000a400077308 */ /* 0x000ee60000000800 */
[----:B-1----:R-:W2:Y:S04]  /*a630*/  LDL.LU R114, [R1+0xe0] ;  /* 0x0000e00001727983 */ /* 0x002ea80000300800 */
[----:B------:R1:W-:Y:S01]  /*a640*/  STL [R1+0x3b0], R115 ;  /* 0x0003b07301007387 */ /* 0x0003e20000100800 */
[----:B------:R-:W3:Y:S01]  /*a650*/  MUFU.EX2 R172, R172 ;  /* 0x000000ac00ac7308 */ /* 0x000ee20000000800 */
[----:B------:R-:W-:-:S02]  /*a660*/  FADD R15, -R4, R3 ;  /* 0x00000003040f7221 */ /* 0x000fc40000000100 */
[----:B-1----:R-:W2:Y:S04]  /*a670*/  LDL.LU R115, [R1+0xe4] ;  /* 0x0000e40001737983 */ /* 0x002ea80000300800 */
[----:B------:R1:W-:Y:S01]  /*a680*/  STL [R1+0x3ac], R118 ;  /* 0x0003ac7601007387 */ /* 0x0003e20000100800 */
[----:B------:R3:W3:Y:S01]  /*a690*/  MUFU.EX2 R8, R0 ;  /* 0x0000000000087308 */ /* 0x0006e20000000800 */
[----:B------:R-:W-:Y:S01]  /*a6a0*/  FADD R4, R13, R169 ;  /* 0x000000a90d047221 */ /* 0x000fe20000000000 */
[----:B------:R-:W-:Y:S01]  /*a6b0*/  FADD R3, R160, R177 ;  /* 0x000000b1a0037221 */ /* 0x000fe20000000000 */
[----:B-1----:R-:W2:Y:S04]  /*a6c0*/  LDL.LU R118, [R1+0xf0] ;  /* 0x0000f00001767983 */ /* 0x002ea80000300800 */
[----:B------:R1:W-:Y:S01]  /*a6d0*/  STL [R1+0x3a8], R119 ;  /* 0x0003a87701007387 */ /* 0x0003e20000100800 */
[----:B------:R-:W-:-:S03]  /*a6e0*/  FADD R4, R4, R3 ;  /* 0x0000000304047221 */ /* 0x000fc60000000000 */
[----:B-1----:R-:W2:Y:S04]  /*a6f0*/  LDL.LU R119, [R1+0xf4] ;  /* 0x0000f40001777983 */ /* 0x002ea80000300800 */
[----:B------:R1:W-:Y:S01]  /*a700*/  STL [R1+0x3a4], R122 ;  /* 0x0003a47a01007387 */ /* 0x0003e20000100800 */
[----:B------:R-:W-:Y:S01]  /*a710*/  FADD R3, R10, R173 ;  /* 0x000000ad0a037221 */ /* 0x000fe20000000000 */
[----:B---3--:R-:W-:Y:S02]  /*a720*/  FADD R0, R9, R181 ;  /* 0x000000b509007221 */ /* 0x008fe40000000000 */
[----:B-1----:R-:W3:Y:S04]  /*a730*/  LDL.LU R122, [R1+0x100] ;  /* 0x00010000017a7983 */ /* 0x002ee80000300800 */
[----:B------:R1:W-:Y:S01]  /*a740*/  STL [R1+0x3a0], R123 ;  /* 0x0003a07b01007387 */ /* 0x0003e20000100800 */
[----:B------:R-:W-:-:S03]  /*a750*/  FADD R0, R3, R0 ;  /* 0x0000000003007221 */ /* 0x000fc60000000000 */
[----:B-1----:R-:W3:Y:S04]  /*a760*/  LDL.LU R123, [R1+0x104] ;  /* 0x00010400017b7983 */ /* 0x002ee80000300800 */
[----:B------:R1:W-:Y:S01]  /*a770*/  STL [R1+0x39c], R126 ;  /* 0x00039c7e01007387 */ /* 0x0003e20000100800 */
[----:B------:R-:W-:Y:S01]  /*a780*/  @!P4 FMUL R156, R156, R156 ;  /* 0x0000009c9c9cc220 */ /* 0x000fe20000400000 */
[----:B------:R-:W-:Y:S02]  /*a790*/  @!P3 FMUL R152, R152, R152 ;  /* 0x000000989898b220 */ /* 0x000fe40000400000 */
[----:B-1----:R-:W3:Y:S04]  /*a7a0*/  LDL.LU R126, [R1+0x110] ;  /* 0x00011000017e7983 */ /* 0x002ee80000300800 */
[----:B------:R1:W-:Y:S01]  /*a7b0*/  STL [R1+0x398], R127 ;  /* 0x0003987f01007387 */ /* 0x0003e20000100800 */
[----:B------:R-:W-:-:S03]  /*a7c0*/  FADD R6, R4, R0 ;  /* 0x0000000004067221 */ /* 0x000fc60000000000 */
[----:B-1----:R-:W3:Y:S04]  /*a7d0*/  LDL.LU R127, [R1+0x114] ;  /* 0x00011400017f7983 */ /* 0x002ee80000300800 */
[----:B------:R1:W-:Y:S01]  /*a7e0*/  STL [R1+0x394], R130 ;  /* 0x0003948201007387 */ /* 0x0003e20000100800 */
[----:B------:R-:W-:Y:S01]  /*a7f0*/  FADD R3, R14, R156 ;  /* 0x0000009c0e037221 */ /* 0x000fe20000000000 */
[----:B------:R-:W-:Y:S02]  /*a800*/  FADD R0, R11, R152 ;  /* 0x000000980b007221 */ /* 0x000fe40000000000 */
[----:B-1----:R-:W3:Y:S04]  /*a810*/  LDL.LU R130, [R1+0x120] ;  /* 0x0001200001827983 */ /* 0x002ee80000300800 */
[----:B------:R1:W-:Y:S01]  /*a820*/  STL [R1+0x390], R131 ;  /* 0x0003908301007387 */ /* 0x0003e20000100800 */
[----:B------:R-:W-:Y:S01]  /*a830*/  @!P5 FMUL R7, R7, R7 ;  /* 0x000000070707d220 */ /* 0x000fe20000400000 */
[----:B------:R-:W-:Y:S01]  /*a840*/  @!P2 FMUL R172, R172, R172 ;  /* 0x000000acacaca220 */ /* 0x000fe20000400000 */
[----:B------:R-:W-:Y:S01]  /*a850*/  @!P6 FMUL R8, R8, R8 ;  /* 0x000000080808e220 */ /* 0x000fe20000400000 */
        /* <DEDUP_REMOVED lines=9> */
[----:B------:R-:W-:-:S03]  /*a8f0*/  FADD R0, R3, R0 ;  /* 0x0000000003007221 */ /* 0x000fc60000000000 */
[----:B-1----:R-:W3:Y:S04]  /*a900*/  LDL.LU R138, [R1+0x140] ;  /* 0x00014000018a7983 */ /* 0x002ee80000300800 */
[----:B------:R1:W-:Y:S01]  /*a910*/  STL [R1+0x380], R139 ;  /* 0x0003808b01007387 */ /* 0x0003e20000100800 */
[----:B------:R-:W-:-:S03]  /*a920*/  FMNMX R3, R154, R17, !PT ;  /* 0x000000119a037209 */ /* 0x000fc60007800000 */
[----:B-1----:R-:W3:Y:S04]  /*a930*/  LDL.LU R139, [R1+0x144] ;  /* 0x00014400018b7983 */ /* 0x002ee80000300800 */
[----:B------:R1:W-:Y:S04]  /*a940*/  STL [R1+0x37c], R142 ;  /* 0x00037c8e01007387 */ /* 0x0003e80000100800 */
        /* <DEDUP_REMOVED lines=29> */
[----:B------:R-:W3:Y:S04]  /*ab20*/  LDL.LU R20, [R1+0x1f0] ;  /* 0x0001f00001147983 */ /* 0x000ee80000300800 */
[----:B------:R-:W3:Y:S04]  /*ab30*/  LDL.LU R16, [R1+0x1f4] ;  /* 0x0001f40001107983 */ /* 0x000ee80000300800 */
        /* <DEDUP_REMOVED lines=46> */
[----:B------:R-:W-:-:S03]  /*ae20*/  FADD R0, R4, R0 ;  /* 0x0000000004007221 */ /* 0x000fc60000000000 */
[----:B-1----:R-:W3:Y:S04]  /*ae30*/  LDL.LU R211, [R1+0x98] ;  /* 0x0000980001d37983 */ /* 0x002ee80000300800 */
[----:B------:R1:W-:Y:S04]  /*ae40*/  STL [R1+0x300], R210 ;  /* 0x000300d201007387 */ /* 0x0003e80000100800 */
[----:B-1----:R-:W3:Y:S04]  /*ae50*/  LDL.LU R210, [R1+0x9c] ;  /* 0x00009c0001d27983 */ /* 0x002ee80000300800 */
[----:B------:R1:W-:Y:S04]  /*ae60*/  STL [R1+0x2fc], R209 ;  /* 0x0002fcd101007387 */ /* 0x0003e80000100800 */
[----:B------:R-:W4:Y:S04]  /*ae70*/  SHFL.BFLY PT, R4, R3, 0x1, 0x1f ;  /* 0x0c201f0003047f89 */ /* 0x000f2800000e0000 */
[----:B-1----:R-:W3:Y:S04]  /*ae80*/  LDL.LU R209, [R1+0xa8] ;  /* 0x0000a80001d17983 */ /* 0x002ee80000300800 */
[----:B------:R1:W-:Y:S04]  /*ae90*/  STL [R1+0x2f8], R208 ;  /* 0x0002f8d001007387 */ /* 0x0003e80000100800 */
        /* <DEDUP_REMOVED lines=17> */
[----:B------:R1:W-:Y:S01]  /*afb0*/  STL [R1+0x2d4], R199 ;  /* 0x0002d4c701007387 */ /* 0x0003e20000100800 */
[----:B----4-:R-:W-:-:S03]  /*afc0*/  FMNMX R3, R3, R4, !PT ;  /* 0x0000000403037209 */ /* 0x010fc60007800000 */
[----:B-1----:R-:W4:Y:S04]  /*afd0*/  LDL.LU R199, [R1+0xf8] ;  /* 0x0000f80001c77983 */ /* 0x002f280000300800 */
[----:B------:R1:W-:Y:S04]  /*afe0*/  STL [R1+0x2d0], R198 ;  /* 0x0002d0c601007387 */ /* 0x0003e80000100800 */
[----:B-1----:R-:W4:Y:S04]  /*aff0*/  LDL.LU R198, [R1+0xfc] ;  /* 0x0000fc0001c67983 */ /* 0x002f280000300800 */
[----:B------:R1:W-:Y:S04]  /*b000*/  STL [R1+0x2cc], R197 ;  /* 0x0002ccc501007387 */ /* 0x0003e80000100800 */
[----:B-1----:R-:W4:Y:S04]  /*b010*/  LDL.LU R197, [R1+0x108] ;  /* 0x0001080001c57983 */ /* 0x002f280000300800 */
[----:B------:R1:W-:Y:S04]  /*b020*/  STL [R1+0x2c8], R196 ;  /* 0x0002c8c401007387 */ /* 0x0003e80000100800 */
[----:B-1----:R-:W4:Y:S04]  /*b030*/  LDL.LU R196, [R1+0x10c] ;  /* 0x00010c0001c47983 */ /* 0x002f280000300800 */
[----:B------:R1:W-:Y:S04]  /*b040*/  STL [R1+0x2c4], R195 ;  /* 0x0002c4c301007387 */ /* 0x0003e80000100800 */
[----:B------:R-:W2:Y:S04]  /*b050*/  SHFL.BFLY PT, R4, R3, 0x2, 0x1f ;  /* 0x0c401f0003047f89 */ /* 0x000ea800000e0000 */
        /* <DEDUP_REMOVED lines=15> */
[----:B------:R-:W4:Y:S04]  /*b150*/  LDL.LU R187, [R1+0x1cc] ;  /* 0x0001cc0001bb7983 */ /* 0x000f280000300800 */
        /* <DEDUP_REMOVED lines=8> */
[----:B------:R-:W4:Y:S01]  /*b1e0*/  LDL.LU R161, [R1+0x1d0] ;  /* 0x0001d00001a17983 */ /* 0x000f220000300800 */
[----:B------:R-:W-:-:S03]  /*b1f0*/  FADD R6, R0, R6 ;  /* 0x0000000600067221 */ /* 0x000fc60000000000 */
[----:B------:R-:W4:Y:S01]  /*b200*/  LDL.LU R165, [R1+0x1c4] ;  /* 0x0001c40001a57983 */ /* 0x000f220000300800 */
[----:B------:R-:W-:-:S03]  /*b210*/  FMUL R0, R15, UR4 ;  /* 0x000000040f007c20 */ /* 0x000fc60008400000 */
[----:B------:R-:W4:Y:S01]  /*b220*/  LDL.LU R180, [R1+0x1c8] ;  /* 0x0001c80001b47983 */ /* 0x000f220000300800 */
[----:B--2---:R-:W-:-:S03]  /*b230*/  FMNMX R4, R3, R4, !PT ;  /* 0x0000000403047209 */ /* 0x004fc60007800000 */
[----:B------:R-:W2:Y:S04]  /*b240*/  LDL.LU R164, [R1+0x1c0] ;  /* 0x0001c00001a47983 */ /* 0x000ea80000300800 */
[----:B------:R-:W4:Y:S04]  /*b250*/  LDL.LU R168, [R1+0x1bc] ;  /* 0x0001bc0001a87983 */ /* 0x000f280000300800 */
[----:B------:R-:W4:Y:S04]  /*b260*/  LDL.LU R176, [R1+0x1b8] ;  /* 0x0001b80001b07983 */ /* 0x000f280000300800 */
[----:B------:R-:W2:Y:S01]  /*b270*/  LDL.LU R15, [R1+0x1b4] ;  /* 0x0001b400010f7983 */ /* 0x000ea20000300800 */
[----:B------:R-:W-:-:S03]  /*b280*/  FSETP.GEU.AND P2, PT, R0, -126, PT ;  /* 0xc2fc00000000780b */ /* 0x000fc60003f4e000 */
[----:B------:R-:W4:Y:S10]  /*b290*/  LDL.LU R3, [R1+0x1b0] ;  /* 0x0001b00001037983 */ /* 0x000f340000300800 */
[----:B------:R-:W-:-:S06]  /*b2a0*/  @!P2 FMUL R0, R0, 0.5 ;  /* 0x3f0000000000a820 */ /* 0x000fcc0000400000 */
[----:B------:R-:W1:Y:S02]  /*b2b0*/  MUFU.EX2 R0, R0 ;  /* 0x0000000000007308 */ /* 0x000e640000000800 */
[----:B-1----:R-:W-:-:S04]  /*b2c0*/  @!P2 FMUL R0, R0, R0 ;  /* 0x000000000000a220 */ /* 0x002fc80000400000 */
[-C--:B------:R-:W-:Y:S01]  /*b2d0*/  FMUL R58, R58, R0.reuse ;  /* 0x000000003a3a7220 */ /* 0x080fe20000400000 */
[-C--:B------:R-:W-:Y:S01]  /*b2e0*/  FMUL R59, R59, R0.reuse ;  /* 0x000000003b3b7220 */ /* 0x080fe20000400000 */
[-C--:B------:R-:W-:Y:S01]  /*b2f0*/  FMUL R62, R62, R0.reuse ;  /* 0x000000003e3e7220 */ /* 0x080fe20000400000 */
[-C--:B------:R-:W-:Y:S02]  /*b300*/  FMUL R63, R63, R0.reuse ;  /* 0x000000003f3f7220 */ /* 0x080fe40000400000 */
[----:B------:R1:W-:Y:S01]  /*b310*/  STL [R1], R58 ;  /* 0x0000003a01007387 */ /* 0x0003e20000100800 */
[-C--:B------:R-:W-:Y:S01]  /*b320*/  FMUL R66, R66, R0.reuse ;  /* 0x0000000042427220 */ /* 0x080fe20000400000 */
[-C--:B------:R-:W-:Y:S01]  /*b330*/  FMUL R67, R67, R0.reuse ;  /* 0x0000000043437220 */ /* 0x080fe20000400000 */
[-C--:B------:R-:W-:Y:S01]  /*b340*/  FMUL R70, R70, R0.reuse ;  /* 0x0000000046467220 */ /* 0x080fe20000400000 */
[----:B-1----:R-:W2:Y:S04]  /*b350*/  LDL.LU R58, [R1+0x424] ;  /* 0x00042400013a7983 */ /* 0x002ea80000300800 */
[----:B------:R1:W-:Y:S01]  /*b360*/  STL [R1+0x4], R59 ;  /* 0x0000043b01007387 */ /* 0x0003e20000100800 */
[-C--:B------:R-:W-:Y:S01]  /*b370*/  FMUL R71, R71, R0.reuse ;  /* 0x0000000047477220 */ /* 0x080fe20000400000 */
[----:B------:R-:W-:-:S02]  /*b380*/  FMUL R74, R74, R0 ;  /* 0x000000004a4a7220 */ /* 0x000fc40000400000 */
[----:B-1----:R-:W2:Y:S04]  /*b390*/  LDL.LU R59, [R1+0x420] ;  /* 0x00042000013b7983 */ /* 0x002ea80000300800 */
[----:B------:R1:W-:Y:S01]  /*b3a0*/  STL [R1+0x10], R62 ;  /* 0x0000103e01007387 */ /* 0x0003e20000100800 */
[----:B------:R-:W-:-:S03]  /*b3b0*/  FMUL R75, R75, R0 ;  /* 0x000000004b4b7220 */ /* 0x000fc60000400000 */
        /* <DEDUP_REMOVED lines=68> */
[----:B---3--:R-:W-:-:S03]  /*b800*/  FMUL R122, R122, R0 ;  /* 0x000000007a7a7220 */ /* 0x008fc60000400000 */
[----:B-1----:R-:W3:Y:S04]  /*b810*/  LDL.LU R107, [R1+0x3c0] ;  /* 0x0003c000016b7983 */ /* 0x002ee80000300800 */
[----:B------:R1:W-:Y:S01]  /*b820*/  STL [R1+0xd0], R110 ;  /* 0x0000d06e01007387 */ /* 0x0003e20000100800 */
[----:B------:R-:W-:-:S03]  /*b830*/  FMUL R123, R123, R0 ;  /* 0x000000007b7b7220 */ /* 0x000fc60000400000 */
        /* <DEDUP_REMOVED lines=62> */
[----:B----4-:R-:W-:-:S03]  /*bc20*/  FMUL R3, R3, R0 ;  /* 0x0000000003037220 */ /* 0x010fc60000400000 */
[----:B-1----:R-:W4:Y:S04]  /*bc30*/  LDL.LU R151, [R1+0x368] ;  /* 0x0003680001977983 */ /* 0x002f280000300800 */
[----:B------:R1:W-:Y:S01]  /*bc40*/  STL [R1+0x180], R235 ;  /* 0x000180eb01007387 */ /* 0x0003e20000100800 */
[----:B--2---:R-:W-:-:S03]  /*bc50*/  FMUL R15, R15, R0 ;  /* 0x000000000f0f7220 */ /* 0x004fc60000400000 */
[----:B-1----:R1:W5:Y:S04]  /*bc60*/  LDL.LU R235, [R1+0x364] ;  /* 0x0003640001eb7983 */ /* 0x0023680000300800 */
[----:B------:R2:W-:Y:S01]  /*bc70*/  STL [R1+0x184], R234 ;  /* 0x000184ea01007387 */ /* 0x0005e20000100800 */
[----:B------:R-:W-:-:S03]  /*bc80*/  FSETP.NEU.AND P2, PT, R4, -INF , PT ;  /* 0xff8000000400780b */ /* 0x000fc60003f4d000 */
[----:B--2---:R1:W5:Y:S04]  /*bc90*/  LDL.LU R234, [R1+0x360] ;  /* 0x0003600001ea7983 */ /* 0x0043680000300800 */
[----:B------:R2:W-:Y:S04]  /*bca0*/  STL [R1+0x190], R233 ;  /* 0x000190e901007387 */ /* 0x0005e80000100800 */
[----:B--2---:R1:W5:Y:S04]  /*bcb0*/  LDL.LU R233, [R1+0x35c] ;  /* 0x00035c0001e97983 */ /* 0x0043680000300800 */
[----:B------:R2:W-:Y:S04]  /*bcc0*/  STL [R1+0x194], R232 ;  /* 0x000194e801007387 */ /* 0x0005e80000100800 */
[----:B--2---:R1:W5:Y:S04]  /*bcd0*/  LDL.LU R232, [R1+0x358] ;  /* 0x0003580001e87983 */ /* 0x0043680000300800 */
[----:B------:R2:W-:Y:S01]  /*bce0*/  STL [R1+0x1a0], R231 ;  /* 0x0001a0e701007387 */ /* 0x0005e20000100800 */
[----:B------:R-:W-:-:S03]  /*bcf0*/  FMUL R164, R164, R0 ;  /* 0x00000000a4a47220 */ /* 0x000fc60000400000 */
[----:B--2---:R1:W5:Y:S04]  /*bd00*/  LDL.LU R231, [R1+0x354] ;  /* 0x0003540001e77983 */ /* 0x0043680000300800 */
[----:B------:R2:W-:Y:S01]  /*bd10*/  STL [R1+0x1a4], R230 ;  /* 0x0001a4e601007387 */ /* 0x0005e20000100800 */
[-C--:B------:R-:W-:Y:S01]  /*bd20*/  FMUL R165, R165, R0.reuse ;  /* 0x00000000a5a57220 */ /* 0x080fe20000400000 */
[-C--:B------:R-:W-:Y:S01]  /*bd30*/  FMUL R161, R161, R0.reuse ;  /* 0x00000000a1a17220 */ /* 0x080fe20000400000 */
[-C--:B------:R-:W-:Y:S01]  /*bd40*/  FMUL R157, R157, R0.reuse ;  /* 0x000000009d9d7220 */ /* 0x080fe20000400000 */
[----:B--2---:R1:W5:Y:S04]  /*bd50*/  LDL.LU R230, [R1+0x350] ;  /* 0x0003500001e67983 */ /* 0x0043680000300800 */
[----:B------:R-:W-:Y:S04]  /*bd60*/  STL [R1+0x1b0], R3 ;  /* 0x0001b00301007387 */ /* 0x000fe80000100800 */
[----:B------:R2:W-:Y:S01]  /*bd70*/  STL [R1+0x1b4], R15 ;  /* 0x0001b40f01007387 */ /* 0x0005e20000100800 */
[-C--:B------:R-:W-:Y:S01]  /*bd80*/  FMUL R153, R153, R0.reuse ;  /* 0x0000000099997220 */ /* 0x080fe20000400000 */
[-C--:B------:R-:W-:Y:S01]  /*bd90*/  FMUL R229, R229, R0.reuse ;  /* 0x00000000e5e57220 */ /* 0x080fe20000400000 */
[-C--:B------:R-:W-:Y:S01]  /*bda0*/  FMUL R20, R20, R0.reuse ;  /* 0x0000000014147220 */ /* 0x080fe20000400000 */
[-C--:B------:R-:W-:Y:S01]  /*bdb0*/  FMUL R16, R16, R0.reuse ;  /* 0x0000000010107220 */ /* 0x080fe20000400000 */
[-C--:B------:R-:W-:Y:S01]  /*bdc0*/  FMUL R24, R24, R0.reuse ;  /* 0x0000000018187220 */ /* 0x080fe20000400000 */
[-C--:B------:R-:W-:Y:S01]  /*bdd0*/  FMUL R25, R25, R0.reuse ;  /* 0x0000000019197220 */ /* 0x080fe20000400000 */
[----:B--2---:R-:W-:Y:S01]  /*bde0*/  FSEL R15, R4, RZ, P2 ;  /* 0x000000ff040f7208 */ /* 0x004fe20001000000 */
[-C--:B------:R-:W-:Y:S01]  /*bdf0*/  FMUL R28, R28, R0.reuse ;  /* 0x000000001c1c7220 */ /* 0x080fe20000400000 */
        /* <DEDUP_REMOVED lines=60> */
[----:B------:R-:W-:Y:S01]  /*c1c0*/  FMUL R149, R149, R0 ;  /* 0x0000000095957220 */ /* 0x000fe20000400000 */
[----:B------:R-:W-:Y:S01]  /*c1d0*/  FFMA R189, R0, R189, R6 ;  /* 0x000000bd00bd7223 */ /* 0x000fe20000000006 */
[----:B------:R-:W-:-:S04]  /*c1e0*/  FMUL R0, R15, UR4 ;  /* 0x000000040f007c20 */ /* 0x000fc80008400000 */
[----:B------:R-:W-:-:S05]  /*c1f0*/  FFMA R154, R154, UR4, -R0 ;  /* 0x000000049a9a7c23 */ /* 0x000fca0008000800 */
[----:B------:R-:W-:Y:S01]  /*c200*/  FSETP.GEU.AND P6, PT, R154, -126, PT ;  /* 0xc2fc00009a00780b */ /* 0x000fe20003fce000 */
[----:B------:R-:W-:-:S05]  /*c210*/  FFMA R155, R155, UR4, -R0 ;  /* 0x000000049b9b7c23 */ /* 0x000fca0008000800 */
[----:B------:R-:W-:-:S07]  /*c220*/  FSETP.GEU.AND P2, PT, R155, -126, PT ;  /* 0xc2fc00009b00780b */ /* 0x000fce0003f4e000 */
[----:B------:R-:W-:-:S06]  /*c230*/  @!P6 FMUL R154, R154, 0.5 ;  /* 0x3f0000009a9ae820 */ /* 0x000fcc0000400000 */
[----:B------:R-:W2:Y:S01]  /*c240*/  MUFU.EX2 R154, R154 ;  /* 0x0000009a009a7308 */ /* 0x000ea20000000800 */
[--C-:B------:R-:W-:Y:S01]  /*c250*/  FFMA R162, R162, UR4, -R0.reuse ;  /* 0x00000004a2a27c23 */ /* 0x100fe20008000800 */
[--C-:B------:R-:W-:Y:S01]  /*c260*/  FFMA R158, R158, UR4, -R0.reuse ;  /* 0x000000049e9e7c23 */ /* 0x100fe20008000800 */
[----:B------:R-:W-:Y:S01]  /*c270*/  @!P2 FMUL R155, R155, 0.5 ;  /* 0x3f0000009b9ba820 */ /* 0x000fe20000400000 */
[----:B------:R-:W-:Y:S02]  /*c280*/  STL [R1+0x1c0], R164 ;  /* 0x0001c0a401007387 */ /* 0x000fe40000100800 */
[----:B------:R-:W-:Y:S01]  /*c290*/  FSETP.GEU.AND P5, PT, R162, -126, PT ;  /* 0xc2fc0000a200780b */ /* 0x000fe20003fae000 */
[--C-:B------:R-:W-:Y:S01]  /*c2a0*/  FFMA R163, R163, UR4, -R0.reuse ;  /* 0x00000004a3a37c23 */ /* 0x100fe20008000800 */
[----:B------:R1:W-:Y:S01]  /*c2b0*/  STL [R1+0x1c4], R165 ;  /* 0x0001c4a501007387 */ /* 0x0003e20000100800 */
[----:B------:R-:W-:Y:S01]  /*c2c0*/  FFMA R159, R159, UR4, -R0 ;  /* 0x000000049f9f7c23 */ /* 0x000fe20008000800 */
[----:B------:R-:W-:Y:S01]  /*c2d0*/  FSETP.GEU.AND P3, PT, R158, -126, PT ;  /* 0xc2fc00009e00780b */ /* 0x000fe20003f6e000 */
[----:B-1----:R-:W1:Y:S01]  /*c2e0*/  MUFU.EX2 R165, R155 ;  /* 0x0000009b00a57308 */ /* 0x002e620000000800 */
[----:B--2---:R-:W-:Y:S01]  /*c2f0*/  @!P6 FMUL R154, R154, R154 ;  /* 0x0000009a9a9ae220 */ /* 0x004fe20000400000 */
[----:B------:R-:W-:-:S02]  /*c300*/  FSETP.GEU.AND P6, PT, R163, -126, PT ;  /* 0xc2fc0000a300780b */ /* 0x000fc40003fce000 */
[----:B------:R-:W-:-:S04]  /*c310*/  FSETP.GEU.AND P4, PT, R159, -126, PT ;  /* 0xc2fc00009f00780b */ /* 0x000fc80003f8e000 */
[----:B------:R-:W-:Y:S01]  /*c320*/  @!P5 FMUL R162, R162, 0.5 ;  /* 0x3f000000a2a2d820 */ /* 0x000fe20000400000 */
[----:B------:R-:W-:-:S03]  /*c330*/  FFMA R167, R167, UR4, -R0 ;  /* 0x00000004a7a77c23 */ /* 0x000fc60008000800 */
[----:B------:R-:W-:Y:S02]  /*c340*/  @!P3 FMUL R158, R158, 0.5 ;  /* 0x3f0000009e9eb820 */ /* 0x000fe40000400000 */
[----:B------:R-:W2:Y:S01]  /*c350*/  MUFU.EX2 R162, R162 ;  /* 0x000000a200a27308 */ /* 0x000ea20000000800 */
[----:B------:R2:W-:Y:S01]  /*c360*/  STL [R1+0x1d0], R161 ;  /* 0x0001d0a101007387 */ /* 0x0005e20000100800 */
[----:B------:R-:W-:Y:S01]  /*c370*/  @!P6 FMUL R163, R163, 0.5 ;  /* 0x3f000000a3a3e820 */ /* 0x000fe20000400000 */
[----:B-1----:R-:W-:Y:S01]  /*c380*/  @!P2 FMUL R165, R165, R165 ;  /* 0x000000a5a5a5a220 */ /* 0x002fe20000400000 */
[----:B------:R-:W-:Y:S01]  /*c390*/  @!P4 FMUL R159, R159, 0.5 ;  /* 0x3f0000009f9fc820 */ /* 0x000fe20000400000 */
[----:B------:R-:W-:-:S03]  /*c3a0*/  FSETP.GEU.AND P2, PT, R167, -126, PT ;  /* 0xc2fc0000a700780b */ /* 0x000fc60003f4e000 */
[----:B------:R-:W1:Y:S08]  /*c3b0*/  MUFU.EX2 R158, R158 ;  /* 0x0000009e009e7308 */ /* 0x000e700000000800 */
[----:B--2---:R-:W2:Y:S01]  /*c3c0*/  MUFU.EX2 R161, R163 ;  /* 0x000000a300a17308 */ /* 0x004ea20000000800 */
[----:B------:R-:W-:-:S07]  /*c3d0*/  FFMA R175, R175, UR4, -R0 ;  /* 0x00000004afaf7c23 */ /* 0x000fce0008000800 */
[----:B------:R-:W2:Y:S01]  /*c3e0*/  MUFU.EX2 R6, R159 ;  /* 0x0000009f00067308 */ /* 0x000ea20000000800 */
[----:B------:R-:W-:Y:S01]  /*c3f0*/  @!P2 FMUL R167, R167, 0.5 ;  /* 0x3f000000a7a7a820 */ /* 0x000fe20000400000 */
[----:B------:R-:W-:Y:S01]  /*c400*/  @!P5 FMUL R162, R162, R162 ;  /* 0x000000a2a2a2d220 */ /* 0x000fe20000400000 */
[--C-:B------:R-:W-:Y:S01]  /*c410*/  FFMA R170, R170, UR4, -R0.reuse ;  /* 0x00000004aaaa7c23 */ /* 0x100fe20008000800 */
[----:B------:R-:W-:Y:S01]  /*c420*/  FSETP.GEU.AND P5, PT, R175, -126, PT ;  /* 0xc2fc0000af00780b */ /* 0x000fe20003fae000 */
[--C-:B------:R-:W-:Y:S01]  /*c430*/  FFMA R179, R179, UR4, -R0.reuse ;  /* 0x00000004b3b37c23 */ /* 0x100fe20008000800 */
[----:B------:R-:W-:Y:S02]  /*c440*/  FFMA R171, R171, UR4, -R0 ;  /* 0x00000004abab7c23 */ /* 0x000fe40008000800 */
[----:B------:R-:W3:Y:S01]  /*c450*/  MUFU.EX2 R3, R167 ;  /* 0x000000a700037308 */ /* 0x000ee20000000800 */
[----:B-1----:R-:W-:Y:S01]  /*c460*/  @!P3 FMUL R158, R158, R158 ;  /* 0x0000009e9e9eb220 */ /* 0x002fe20000400000 */
[----:B--2---:R-:W-:Y:S01]  /*c470*/  @!P6 FMUL R161, R161, R161 ;  /* 0x000000a1a1a1e220 */ /* 0x004fe20000400000 */
[----:B------:R-:W-:-:S02]  /*c480*/  FSETP.GEU.AND P3, PT, R170, -126, PT ;  /* 0xc2fc0000aa00780b */ /* 0x000fc40003f6e000 */
[----:B------:R-:W-:Y:S01]  /*c490*/  FSETP.GEU.AND P6, PT, R179, -126, PT ;  /* 0xc2fc0000b300780b */ /* 0x000fe20003fce000 */
[----:B------:R-:W-:Y:S01]  /*c4a0*/  @!P4 FMUL R6, R6, R6 ;  /* 0x000000060606c220 */ /* 0x000fe20000400000 */
[----:B------:R-:W-:Y:S02]  /*c4b0*/  FSETP.GEU.AND P4, PT, R171, -126, PT ;  /* 0xc2fc0000ab00780b */ /* 0x000fe40003f8e000 */
[----:B------:R-:W-:Y:S01]  /*c4c0*/  @!P5 FMUL R175, R175, 0.5 ;  /* 0x3f000000afafd820 */ /* 0x000fe20000400000 */
[----:B------:R-:W-:Y:S01]  /*c4d0*/  STL [R1+0x1d4], R157 ;  /* 0x0001d49d01007387 */ /* 0x000fe20000100800 */
[----:B------:R-:W-:-:S03]  /*c4e0*/  FFMA R183, R183, UR4, -R0 ;  /* 0x00000004b7b77c23 */ /* 0x000fc60008000800 */
[----:B------:R-:W-:Y:S02]  /*c4f0*/  STL [R1+0x1e0], R153 ;  /* 0x0001e09901007387 */ /* 0x000fe40000100800 */
[----:B------:R-:W-:Y:S02]  /*c500*/  @!P3 FMUL R170, R170, 0.5 ;  /* 0x3f000000aaaab820 */ /* 0x000fe40000400000 */
[----:B------:R-:W-:Y:S01]  /*c510*/  @!P6 FMUL R179, R179, 0.5 ;  /* 0x3f000000b3b3e820 */ /* 0x000fe20000400000 */
[----:B------:R1:W-:Y:S01]  /*c520*/  STL [R1+0x1e4], R229 ;  /* 0x0001e4e501007387 */ /* 0x0003e20000100800 */
[----:B------:R-:W2:Y:S01]  /*c530*/  MUFU.EX2 R175, R175 ;  /* 0x000000af00af7308 */ /* 0x000ea20000000800 */
[----:B---3--:R-:W-:Y:S01]  /*c540*/  @!P2 FMUL R3, R3, R3 ;  /* 0x000000030303a220 */ /* 0x008fe20000400000 */
[----:B------:R-:W-:Y:S01]  /*c550*/  @!P4 FMUL R171, R171, 0.5 ;  /* 0x3f000000ababc820 */ /* 0x000fe20000400000 */
[C---:B------:R-:W-:Y:S01]  /*c560*/  FSETP.GEU.AND P2, PT, R183.reuse, -126, PT ;  /* 0xc2fc0000b700780b */ /* 0x040fe20003f4e000 */
[----:B-1----:R-:W3:Y:S04]  /*c570*/  LDL.LU R229, [R1+0x8] ;  /* 0x0000080001e57983 */ /* 0x002ee80000300800 */
[----:B------:R-:W1:Y:S08]  /*c580*/  MUFU.EX2 R170, R170 ;  /* 0x000000aa00aa7308 */ /* 0x000e700000000800 */
[----:B------:R-:W4:Y:S08]  /*c590*/  MUFU.EX2 R157, R171 ;  /* 0x000000ab009d7308 */ /* 0x000f300000000800 */
[----:B------:R-:W4:Y:S01]  /*c5a0*/  MUFU.EX2 R179, R179 ;  /* 0x000000b300b37308 */ /* 0x000f220000000800 */
[--C-:B------:R-:W-:Y:S01]  /*c5b0*/  FFMA R178, R178, UR4, -R0.reuse ;  /* 0x00000004b2b27c23 */ /* 0x100fe20008000800 */
[----:B------:R-:W-:Y:S01]  /*c5c0*/  @!P2 FMUL R183, R183, 0.5 ;  /* 0x3f000000b7b7a820 */ /* 0x000fe20000400000 */
[----:B--2---:R-:W-:Y:S01]  /*c5d0*/  @!P5 FMUL R175, R175, R175 ;  /* 0x000000afafafd220 */ /* 0x004fe20000400000 */
[--C-:B------:R-:W-:Y:S01]  /*c5e0*/  FFMA R166, R166, UR4, -R0.reuse ;  /* 0x00000004a6a67c23 */ /* 0x100fe20008000800 */
[--C-:B------:R-:W-:Y:S01]  /*c5f0*/  FFMA R174, R174, UR4, -R0.reuse ;  /* 0x00000004aeae7c23 */ /* 0x100fe20008000800 */
[----:B------:R-:W-:Y:S01]  /*c600*/  FFMA R182, R182, UR4, -R0 ;  /* 0x00000004b6b67c23 */ /* 0x000fe20008000800 */
[----:B------:R-:W-:Y:S01]  /*c610*/  FSETP.GEU.AND P5, PT, R178, -126, PT ;  /* 0xc2fc0000b200780b */ /* 0x000fe20003fae000 */
[----:B------:R-:W2:Y:S01]  /*c620*/  MUFU.EX2 R183, R183 ;  /* 0x000000b700b77308 */ /* 0x000ea20000000800 */
[----:B-1----:R-:W-:Y:S01]  /*c630*/  @!P3 FMUL R170, R170, R170 ;  /* 0x000000aaaaaab220 */ /* 0x002fe20000400000 */
[----:B----4-:R-:W-:Y:S01]  /*c640*/  @!P4 FMUL R157, R157, R157 ;  /* 0x0000009d9d9dc220 */ /* 0x010fe20000400000 */
[----:B------:R-:W-:-:S02]  /*c650*/  FSETP.GEU.AND P3, PT, R166, -126, PT ;  /* 0xc2fc0000a600780b */ /* 0x000fc40003f6e000 */
[----:B------:R-:W-:Y:S01]  /*c660*/  FSETP.GEU.AND P4, PT, R174, -126, PT ;  /* 0xc2fc0000ae00780b */ /* 0x000fe20003f8e000 */
[----:B------:R-:W-:Y:S01]  /*c670*/  @!P6 FMUL R179, R179, R179 ;  /* 0x000000b3b3b3e220 */ /* 0x000fe20000400000 */
[----:B------:R-:W-:Y:S01]  /*c680*/  FSETP.GEU.AND P6, PT, R182, -126, PT ;  /* 0xc2fc0000b600780b */ /* 0x000fe20003fce000 */
[----:B------:R-:W-:-:S04]  /*c690*/  FADD R15, -R15, R17 ;  /* 0x000000110f0f7221 */ /* 0x000fc80000000100 */
[----:B------:R-:W-:Y:S01]  /*c6a0*/  @!P5 FMUL R178, R178, 0.5 ;  /* 0x3f000000b2b2d820 */ /* 0x000fe20000400000 */
[----:B------:R-:W-:-:S03]  /*c6b0*/  FMUL R0, R15, UR4 ;  /* 0x000000040f007c20 */ /* 0x000fc60008400000 */
[----:B------:R-:W1:Y:S01]  /*c6c0*/  MUFU.EX2 R153, R178 ;  /* 0x000000b200997308 */ /* 0x000e620000000800 */
[----:B------:R-:W-:Y:S01]  /*c6d0*/  @!P3 FMUL R166, R166, 0.5 ;  /* 0x3f000000a6a6b820 */ /* 0x000fe20000400000 */
[----:B------:R-:W-:Y:S01]  /*c6e0*/  @!P4 FMUL R174, R174, 0.5 ;  /* 0x3f000000aeaec820 */ /* 0x000fe20000400000 */
[----:B--2---:R-:W-:Y:S01]  /*c6f0*/  @!P2 FMUL R183, R183, R183 ;  /* 0x000000b7b7b7a220 */ /* 0x004fe20000400000 */
[----:B------:R-:W-:Y:S01]  /*c700*/  FSETP.GEU.AND P2, PT, R0, -126, PT ;  /* 0xc2fc00000000780b */ /* 0x000fe20003f4e000 */
[----:B------:R-:W-:Y:S01]  /*c710*/  @!P6 FMUL R182, R182, 0.5 ;  /* 0x3f000000b6b6e820 */ /* 0x000fe20000400000 */
[----:B------:R-:W-:Y:S02]  /*c720*/  STL [R1+0x1f0], R20 ;  /* 0x0001f01401007387 */ /* 0x000fe40000100800 */
[----:B------:R-:W2:Y:S01]  /*c730*/  MUFU.EX2 R163, R166 ;  /* 0x000000a600a37308 */ /* 0x000ea20000000800 */
[----:B------:R-:W-:Y:S01]  /*c740*/  FADD R15, R161, R179 ;  /* 0x000000b3a10f7221 */ /* 0x000fe20000000000 */
[----:B------:R4:W-:Y:S04]  /*c750*/  STL [R1+0x1f4], R16 ;  /* 0x0001f41001007387 */ /* 0x0009e80000100800 */
[----:B------:R-:W3:Y:S02]  /*c760*/  LDL.LU R167, [R1+0x1ac] ;  /* 0x0001ac0001a77983 */ /* 0x000ee40000300800 */
[----:B------:R2:W2:Y:S01]  /*c770*/  MUFU.EX2 R159, R174 ;  /* 0x000000ae009f7308 */ /* 0x0004a20000000800 */
[----:B------:R-:W-:Y:S01]  /*c780*/  @!P2 FMUL R0, R0, 0.5 ;  /* 0x3f0000000000a820 */ /* 0x000fe20000400000 */
[----:B-1----:R-:W-:Y:S01]  /*c790*/  @!P5 FMUL R153, R153, R153 ;  /* 0x000000999999d220 */ /* 0x002fe20000400000 */
[----:B------:R-:W3:Y:S01]  /*c7a0*/  LDL.LU R171, [R1+0x1a8] ;  /* 0x0001a80001ab7983 */ /* 0x000ee20000300800 */
[----:B----4-:R-:W-:-:S04]  /*c7b0*/  FADD R16, R165, R157 ;  /* 0x0000009da5107221 */ /* 0x010fc80000000000 */
[----:B------:R-:W1:Y:S01]  /*c7c0*/  MUFU.EX2 R155, R182 ;  /* 0x000000b6009b7308 */ /* 0x000e620000000800 */
[----:B------:R-:W-:Y:S01]  /*c7d0*/  FADD R17, R16, R15 ;  /* 0x0000000f10117221 */ /* 0x000fe20000000000 */
[----:B------:R-:W-:Y:S01]  /*c7e0*/  FADD R16, R6, R175 ;  /* 0x000000af06107221 */ /* 0x000fe20000000000 */
[----:B------:R-:W-:Y:S01]  /*c7f0*/  FADD R15, R3, R183 ;  /* 0x000000b7030f7221 */ /* 0x000fe20000000000 */
[----:B--2---:R-:W-:Y:S01]  /*c800*/  @!P3 FMUL R163, R163, R163 ;  /* 0x000000a3a3a3b220 */ /* 0x004fe20000400000 */
[----:B------:R-:W2:Y:S02]  /*c810*/  LDL.LU R174, [R1+0x19c] ;  /* 0x00019c0001ae7983 */ /* 0x000ea40000300800 */
[----:B------:R-:W-:Y:S01]  /*c820*/  FADD R15, R16, R15 ;  /* 0x0000000f100f7221 */ /* 0x000fe20000000000 */
[----:B------:R-:W-:Y:S01]  /*c830*/  FADD R16, R154, R170 ;  /* 0x000000aa9a107221 */ /* 0x000fe20000000000 */
[----:B------:R-:W4:Y:S01]  /*c840*/  MUFU.EX2 R0, R0 ;  /* 0x0000000000007308 */ /* 0x000f220000000800 */
[----:B------:R-:W-:Y:S01]  /*c850*/  @!P4 FMUL R159, R159, R159 ;  /* 0x0000009f9f9fc220 */ /* 0x000fe20000400000 */
[----:B------:R-:W-:Y:S01]  /*c860*/  FADD R20, R17, R15 ;  /* 0x0000000f11147221 */ /* 0x000fe20000000000 */
[----:B------:R-:W-:Y:S01]  /*c870*/  FADD R15, R162, R153 ;  /* 0x00000099a20f7221 */ /* 0x000fe20000000000 */
[----:B------:R-:W2:Y:S01]  /*c880*/  LDL.LU R178, [R1+0x198] ;  /* 0x0001980001b27983 */ /* 0x000ea20000300800 */
[----:B-1----:R-:W-:-:S02]  /*c890*/  @!P6 FMUL R155, R155, R155 ;  /* 0x0000009b9b9be220 */ /* 0x002fc40000400000 */
[----:B------:R-:W-:Y:S01]  /*c8a0*/  FADD R17, R16, R15 ;  /* 0x0000000f10117221 */ /* 0x000fe20000000000 */
[----:B------:R-:W-:Y:S01]  /*c8b0*/  FADD R16, R158, R159 ;  /* 0x0000009f9e107221 */ /* 0x000fe20000000000 */
[----:B------:R-:W2:Y:S01]  /*c8c0*/  LDL.LU R182, [R1+0x18c] ;  /* 0x00018c0001b67983 */ /* 0x000ea20000300800 */
[----:B------:R-:W-:-:S04]  /*c8d0*/  FADD R15, R163, R155 ;  /* 0x0000009ba30f7221 */ /* 0x000fc80000000000 */
[----:B------:R-:W-:Y:S01]  /*c8e0*/  FADD R15, R16, R15 ;  /* 0x0000000f100f7221 */ /* 0x000fe20000000000 */
[----:B----4-:R-:W-:Y:S01]  /*c8f0*/  @!P2 FMUL R0, R0, R0 ;  /* 0x000000000000a220 */ /* 0x010fe20000400000 */
[----:B------:R-:W4:Y:S02]  /*c900*/  LDL.LU R16, [R1+0x188] ;  /* 0x0001880001107983 */ /* 0x000f240000300800 */
[----:B------:R-:W-:Y:S02]  /*c910*/  FADD R15, R17, R15 ;  /* 0x0000000f110f7221 */ /* 0x000fe40000000000 */
[----:B------:R-:W2:Y:S02]  /*c920*/  LDL.LU R17, [R1+0x17c] ;  /* 0x00017c0001117983 */ /* 0x000ea40000300800 */
[----:B------:R-:W-:Y:S01]  /*c930*/  FADD R15, R15, R20 ;  /* 0x000000140f0f7221 */ /* 0x000fe20000000000 */
[----:B------:R-:W-:Y:S01]  /*c940*/  F2FP.BF16.F32.PACK_AB R164, R13, R14 ;  /* 0x0000000e0da4723e */ /* 0x000fe200000010ff */
[----:B------:R-:W4:Y:S02]  /*c950*/  LDL.LU R20, [R1+0x178] ;  /* 0x0001780001147983 */ /* 0x000f240000300800 */
[----:B------:R-:W-:-:S02]  /*c960*/  FFMA R188, R0, R188, R15 ;  /* 0x000000bc00bc7223 */ /* 0x000fc4000000000f */
[----:B------:R-:W2:Y:S01]  /*c970*/  LDL.LU R15, [R1+0x16c] ;  /* 0x00016c00010f7983 */ /* 0x000ea20000300800 */
[----:B------:R-:W-:-:S03]  /*c980*/  F2FP.BF16.F32.PACK_AB R166, R10, R12 ;  /* 0x0000000c0aa6723e */ /* 0x000fc600000010ff */
[----:B------:R-:W4:Y:S04]  /*c990*/  LDL.LU R14, [R1+0x15c] ;  /* 0x00015c00010e7983 */ /* 0x000f280000300800 */
[----:B------:R-:W2:Y:S04]  /*c9a0*/  LDL.LU R13, [R1+0x168] ;  /* 0x00016800010d7983 */ /* 0x000ea80000300800 */
[----:B------:R-:W4:Y:S01]  /*c9b0*/  LDL.LU R12, [R1+0x158] ;  /* 0x00015800010c7983 */ /* 0x000f220000300800 */
        /* <DEDUP_REMOVED lines=51> */
[----:B------:R-:W-:Y:S01]  /*ccf0*/  ULEA UR7, UR5, UR37, 0x3 ;  /* 0x0000002505077291 */ /* 0x000fe2000f8e183f */
[----:B------:R-:W-:Y:S01]  /*cd00*/  SHF.L.U32 R10, R19, 0x1f, RZ ;  /* 0x0000001f130a7819 */ /* 0x000fe200000006ff */
[----:B------:R-:W-:Y:S01]  /*cd10*/  FMUL R26, R26, R0 ;  /* 0x000000001a1a7220 */ /* 0x000fe20000400000 */
[----:B------:R-:W-:Y:S01]  /*cd20*/  F2FP.BF16.F32.PACK_AB R165, R165, R154 ;  /* 0x0000009aa5a5723e */ /* 0x000fe200000010ff */
[----:B---3--:R-:W-:-:S05]  /*cd30*/  FMUL R229, R229, R0 ;  /* 0x00000000e5e57220 */ /* 0x008fca0000400000 */
[----:B------:R1:W3:Y:S01]  /*cd40*/  SYNCS.PHASECHK.TRANS64.TRYWAIT P2, [UR7+0x74400], R10 ;  /* 0x0744000aff0075a7 */ /* 0x0002e20008040147 */
[----:B------:R1:W-:Y:S04]  /*cd50*/  STL [R1+0x8], R229 ;  /* 0x000008e501007387 */ /* 0x0003e80000100800 */
[----:B-1----:R1:W5:Y:S04]  /*cd60*/  LDL.LU R229, [R1+0x34c] ;  /* 0x00034c0001e57983 */ /* 0x0023680000300800 */
        /* <DEDUP_REMOVED lines=9> */
[----:B---3--:R1:W5:Y:S04]  /*ce00*/  LDL.LU R224, [R1+0x338] ;  /* 0x0003380001e07983 */ /* 0x0083680000300800 */
        /* <DEDUP_REMOVED lines=58> */
[----:B------:R3:W-:Y:S01]  /*d1b0*/  STL [R1+0x11c], R194 ;  /* 0x00011cc201007387 */ /* 0x0007e20000100800 */
[----:B----4-:R-:W-:-:S03]  /*d1c0*/  FMUL R12, R12, R0 ;  /* 0x000000000c0c7220 */ /* 0x010fc60000400000 */
[----:B---3--:R1:W5:Y:S04]  /*d1d0*/  LDL.LU R194, [R1+0x2c0] ;  /* 0x0002c00001c27983 */ /* 0x0083680000300800 */
[----:B------:R3:W-:Y:S01]  /*d1e0*/  STL [R1+0x128], R193 ;  /* 0x000128c101007387 */ /* 0x0007e20000100800 */
[-C--:B------:R-:W-:Y:S01]  /*d1f0*/  FMUL R14, R14, R0.reuse ;  /* 0x000000000e0e7220 */ /* 0x080fe20000400000 */
[-C--:B--2---:R-:W-:Y:S02]  /*d200*/  FMUL R13, R13, R0.reuse ;  /* 0x000000000d0d7220 */ /* 0x084fe40000400000 */
[----:B---3--:R1:W5:Y:S04]  /*d210*/  LDL.LU R193, [R1+0x2bc] ;  /* 0x0002bc0001c17983 */ /* 0x0083680000300800 */
[----:B------:R2:W-:Y:S01]  /*d220*/  STL [R1+0x12c], R192 ;  /* 0x00012cc001007387 */ /* 0x0005e20000100800 */
[-C--:B------:R-:W-:Y:S01]  /*d230*/  FMUL R15, R15, R0.reuse ;  /* 0x000000000f0f7220 */ /* 0x080fe20000400000 */
[----:B------:R-:W-:-:S02]  /*d240*/  FMUL R20, R20, R0 ;  /* 0x0000000014147220 */ /* 0x000fc40000400000 */
[----:B--2---:R1:W5:Y:S04]  /*d250*/  LDL.LU R192, [R1+0x2b8] ;  /* 0x0002b80001c07983 */ /* 0x0043680000300800 */
[----:B------:R2:W-:Y:S01]  /*d260*/  STL [R1+0x138], R191 ;  /* 0x000138bf01007387 */ /* 0x0005e20000100800 */
[-C--:B------:R-:W-:Y:S01]  /*d270*/  FMUL R17, R17, R0.reuse ;  /* 0x0000000011117220 */ /* 0x080fe20000400000 */
[-C--:B------:R-:W-:Y:S02]  /*d280*/  FMUL R16, R16, R0.reuse ;  /* 0x0000000010107220 */ /* 0x080fe40000400000 */
[----:B--2---:R1:W5:Y:S04]  /*d290*/  LDL.LU R191, [R1+0x2b4] ;  /* 0x0002b40001bf7983 */ /* 0x0043680000300800 */
        /* <DEDUP_REMOVED lines=9> */
[----:B------:R-:W-:-:S03]  /*d330*/  FMUL R167, R167, R0 ;  /* 0x00000000a7a77220 */ /* 0x000fc60000400000 */
[----:B--2---:R1:W5:Y:S04]  /*d340*/  LDL.LU R2, [R1+0x2a8] ;  /* 0x0002a80001027983 */ /* 0x0043680000300800 */
[----:B------:R-:W-:Y:S04]  /*d350*/  STL [R1+0x158], R12 ;  /* 0x0001580c01007387 */ /* 0x000fe80000100800 */
        /* <DEDUP_REMOVED lines=10> */
[----:B------:R2:W-:Y:S04]  /*d400*/  STL [R1+0x1ac], R167 ;  /* 0x0001aca701007387 */ /* 0x0005e80000100800 */
        /* <DEDUP_REMOVED lines=9> */
[----:B------:R1:W-:Y:S01]  /*d4a0*/  STL [R1+0x1fc], R21 ;  /* 0x0001fc1501007387 */ /* 0x0003e20000100800 */
[----:B--2---:R-:W-:Y:S01]  /*d4b0*/  F2FP.BF16.F32.PACK_AB R167, R6, R158 ;  /* 0x0000009e06a7723e */ /* 0x004fe200000010ff */
[----:B------:R-:W-:Y:S01]  /*d4c0*/  FMUL R27, R27, R0 ;  /* 0x000000001b1b7220 */ /* 0x000fe20000400000 */
[----:B------:R-:W-:Y:S01]  /*d4d0*/  F2FP.BF16.F32.PACK_AB R161, R161, R162 ;  /* 0x000000a2a1a1723e */ /* 0x000fe200000010ff */
        /* <DEDUP_REMOVED lines=62> */
[----:B------:R-:W-:-:S02]  /*d8c0*/  F2FP.BF16.F32.PACK_AB R160, R160, R11 ;  /* 0x0000000ba0a0723e */ /* 0x000fc400000010ff */
[----:B------:R-:W-:Y:S02]  /*d8d0*/  F2FP.BF16.F32.PACK_AB R162, R9, R7 ;  /* 0x0000000709a2723e */ /* 0x000fe400000010ff */
[----:B------:R-:W-:Y:S02]  /*d8e0*/  F2FP.BF16.F32.PACK_AB R163, R3, R163 ;  /* 0x000000a303a3723e */ /* 0x000fe400000010ff */
[----:B------:R-:W-:Y:S02]  /*d8f0*/  F2FP.BF16.F32.PACK_AB R156, R169, R156 ;  /* 0x0000009ca99c723e */ /* 0x000fe400000010ff */
[----:B------:R-:W-:Y:S02]  /*d900*/  F2FP.BF16.F32.PACK_AB R157, R157, R170 ;  /* 0x000000aa9d9d723e */ /* 0x000fe400000010ff */
[----:B------:R-:W-:Y:S02]  /*d910*/  F2FP.BF16.F32.PACK_AB R158, R173, R172 ;  /* 0x000000acad9e723e */ /* 0x000fe400000010ff */
[----:B------:R-:W-:-:S02]  /*d920*/  F2FP.BF16.F32.PACK_AB R159, R175, R159 ;  /* 0x0000009faf9f723e */ /* 0x000fc400000010ff */
[----:B------:R-:W-:Y:S02]  /*d930*/  F2FP.BF16.F32.PACK_AB R152, R177, R152 ;  /* 0x00000098b198723e */ /* 0x000fe400000010ff */
[----:B------:R-:W-:Y:S02]  /*d940*/  F2FP.BF16.F32.PACK_AB R153, R179, R153 ;  /* 0x00000099b399723e */ /* 0x000fe400000010ff */
[----:B------:R-:W-:Y:S01]  /*d950*/  F2FP.BF16.F32.PACK_AB R154, R181, R8 ;  /* 0x00000008b59a723e */ /* 0x000fe200000010ff */
[----:B-1----:R-:W-:Y:S06]  /*d960*/  @!P0 BRA `(.L_x_29) ;  /* 0x0000000000048947 */ /* 0x002fec0003800000 */
[----:B------:R-:W-:Y:S01]  /*d970*/  BPT.TRAP 0x1 ;  /* 0x000000040000795c */ /* 0x000fe20000300000 */
.L_x_29:
[----:B------:R-:W-:Y:S05]  /*d980*/  @P2 BRA `(.L_x_30) ;  /* 0x0000000000082947 */ /* 0x000fea0003800000 */
[----:B------:R-:W1:Y:S02]  /*d990*/  SYNCS.PHASECHK.TRANS64.TRYWAIT P2, [UR7+0x74400], R10 ;  /* 0x0744000aff0075a7 */ /* 0x000e640008040147 */
[----:B-1----:R-:W-:Y:S05]  /*d9a0*/  @!P2 BRA `(.L_x_31) ;  /* 0x000001900044a947 */ /* 0x002fea0003800000 */
.L_x_30:
        /* <DEDUP_REMOVED lines=64> */
[----:B--2---:R-:W2:Y:S04]  /*ddb0*/  LDL.LU.64 R24, [R1] ;  /* 0x0000000001187983 */ /* 0x004ea80000300a00 */
        /* <DEDUP_REMOVED lines=63> */
[----:B------:R-:W-:Y:S01]  /*e1b0*/  ULEA UR7, UR5, UR38, 0xc ;  /* 0x0000002605077291 */ /* 0x000fe2000f8e603f */
[----:B------:R-:W-:-:S02]  /*e1c0*/  UMOV UR11, 0x40000040 ;  /* 0x40000040000b7882 */ /* 0x000fc40000000000 */
[----:B------:R-:W-:Y:S04]  /*e1d0*/  STL [R1+0x58c], R155 ;  /* 0x00058c9b01007387 */ /* 0x000fe80000100800 */
[----:B------:R-:W-:Y:S01]  /*e1e0*/  UMOV UR10, UR7 ;  /* 0x00000007000a7c82 */ /* 0x000fe20008000000 */
[----:B------:R-:W-:Y:S04]  /*e1f0*/  STL [R1+0x588], R183 ;  /* 0x000588b701007387 */ /* 0x000fe80000100800 */
[----:B------:R-:W-:Y:S04]  /*e200*/  STL [R1+0x584], R152 ;  /* 0x0005849801007387 */ /* 0x000fe80000100800 */
[----:B------:R-:W-:Y:S04]  /*e210*/  STL [R1+0x580], R153 ;  /* 0x0005809901007387 */ /* 0x000fe80000100800 */
[----:B------:R-:W-:Y:S04]  /*e220*/  STL [R1+0x57c], R154 ;  /* 0x00057c9a01007387 */ /* 0x000fe80000100800 */
[----:B-----5:R-:W-:Y:S04]  /*e230*/  STL [R1+0x578], R235 ;  /* 0x000578eb01007387 */ /* 0x020fe80000100800 */
        /* <DEDUP_REMOVED lines=51> */
[----:B------:R3:W-:Y:S01]  /*e570*/  STL [R1+0x4a8], R2 ;  /* 0x0004a80201007387 */ /* 0x0007e20000100800 */
[----:B--2---:R-:W-:-:S06]  /*e580*/  WARPGROUP.ARRIVE ;  /* 0x00000000000079c5 */ /* 0x004fcc0000000000 */
[----:B------:R-:W-:Y:S03]  /*e590*/  HGMMA.64x256x16.F32.BF16 R24, R164, gdesc[UR8].tnspB, R24, gsb0 ;  /* 0x43e00008a4187df0 */ /* 0x000fe60008001818 */
[----:B------:R-:W-:Y:S02]  /*e5a0*/  WARPGROUP.DEPBAR.LE gsb0, 0x0 ;  /* 0x00008000000079c5 */ /* 0x000fe40000010000 */
[----:B------:R-:W-:Y:S01]  /*e5b0*/  STL.64 [R1], R24 ;  /* 0x0000001801007387 */ /* 0x000fe20000100a00 */
[----:B---3--:R-:W-:Y:S01]  /*e5c0*/  IMAD.MOV.U32 R2, RZ, RZ, R150 ;  /* 0x000000ffff027224 */ /* 0x008fe200078e0096 */
[----:B-1----:R-:W-:Y:S01]  /*e5d0*/  MOV R0, R151 ;  /* 0x0000009700007202 */ /* 0x002fe20000000f00 */
        /* <DEDUP_REMOVED lines=174> */
[----:B------:R-:W-:-:S02]  /*f0c0*/  UMOV UR11, 0x40000040 ;  /* 0x40000040000b7882 */ /* 0x000fc40000000000 */
[----:B------:R-:W-:Y:S04]  /*f0d0*/  STL.64 [R1+0x978], R158 ;  /* 0x0009789e01007387 */ /* 0x000fe80000100a00 */
[----:B------:R-:W-:Y:S01]  /*f0e0*/  STL.64 [R1+0x970], R156 ;  /* 0x0009709c01007387 */ /* 0x000fe20000100a00 */
        /* <DEDUP_REMOVED lines=191> */
[----:B------:R-:W-:Y:S01]  /*fce0*/  UIADD3 UR10, UR7, 0x80, URZ ;  /* 0x00000080070a7890 */ /* 0x000fe2000fffe03f */
[----:B------:R-:W-:-:S04]  /*fcf0*/  UMOV UR11, 0x40000040 ;  /* 0x40000040000b7882 */ /* 0x000fc80000000000 */
        /* <DEDUP_REMOVED lines=130> */
[----:B------:R-:W-:Y:S01]  /*10520*/  UMOV UR11, 0x40000040 ;  /* 0x40000040000b7882 */ /* 0x000fe20000000000 */
[----:B---3--:R-:W-:-:S07]  /*10530*/  WARPGROUP.ARRIVE ;  /* 0x00000000000079c5 */ /* 0x008fce0000000000 */
        /* <DEDUP_REMOVED lines=131> */
[----:B------:R-:W-:Y:S01]  /*10d70*/  UMOV UR11, 0x40000040 ;  /* 0x40000040000b7882 */ /* 0x000fe20000000000 */
[----:B--2---:R-:W-:-:S07]  /*10d80*/  WARPGROUP.ARRIVE ;  /* 0x00000000000079c5 */ /* 0x004fce0000000000 */
        /* <DEDUP_REMOVED lines=10> */
[----:B------:R-:W-:Y:S01]  /*10e30*/  STL.64 [R1+0x40], R40 ;  /* 0x0000402801007387 */ /* 0x000fe20000100a00 */
[----:B------:R-:W-:-:S03]  /*10e40*/  IMAD.MOV.U32 R3, RZ, RZ, R150 ;  /* 0x000000ffff037224 */ /* 0x000fc600078e0096 */
[----:B------:R-:W-:Y:S01]  /*10e50*/  STL.64 [R1+0x48], R42 ;  /* 0x0000482a01007387 */ /* 0x000fe20000100a00 */
[----:B------:R-:W-:-:S03]  /*10e60*/  MOV R0, R151 ;  /* 0x0000009700007202 */ /* 0x000fc60000000f00 */
[----:B------:R-:W-:Y:S01]  /*10e70*/  STL.64 [R1+0x50], R44 ;  /* 0x0000502c01007387 */ /* 0x000fe20000100a00 */
[----:B------:R-:W-:-:S03]  /*10e80*/  MOV R7, R148 ;  /* 0x0000009400077202 */ /* 0x000fc60000000f00 */
[----:B------:R-:W-:Y:S01]  /*10e90*/  STL.64 [R1+0x58], R46 ;  /* 0x0000582e01007387 */ /* 0x000fe20000100a00 */
[----:B------:R-:W-:Y:S01]  /*10ea0*/  MOV R6, R149 ;  /* 0x0000009500067202 */ /* 0x000fe20000000f00 */
[----:B------:R-:W-:Y:S02]  /*10eb0*/  IMAD.MOV.U32 R8, RZ, RZ, R147 ;  /* 0x000000ffff087224 */ /* 0x000fe400078e0093 */
[----:B------:R1:W-:Y:S01]  /*10ec0*/  STL [R1+0x60], R48 ;  /* 0x0000603001007387 */ /* 0x0003e20000100800 */
[----:B------:R-:W-:Y:S01]  /*10ed0*/  MOV R9, R146 ;  /* 0x0000009200097202 */ /* 0x000fe20000000f00 */
[----:B------:R-:W-:Y:S02]  /*10ee0*/  IMAD.MOV.U32 R11, RZ, RZ, R144 ;  /* 0x000000ffff0b7224 */ /* 0x000fe400078e0090 */
[----:B------:R-:W2:Y:S01]  /*10ef0*/  LDL.LU.64 R150, [R1+0x788] ;  /* 0x0007880001967983 */ /* 0x000ea20000300a00 */
[----:B------:R-:W-:-:S03]  /*10f00*/  MOV R10, R145 ;  /* 0x00000091000a7202 */ /* 0x000fc60000000f00 */
[----:B------:R-:W2:Y:S01]  /*10f10*/  LDL.LU.64 R148, [R1+0x780] ;  /* 0x0007800001947983 */ /* 0x000ea20000300a00 */
[----:B------:R-:W-:Y:S01]  /*10f20*/  MOV R13, R142 ;  /* 0x0000008e000d7202 */ /* 0x000fe20000000f00 */
[----:B------:R-:W-:Y:S01]  /*10f30*/  IMAD.MOV.U32 R14, RZ, RZ, R141 ;  /* 0x000000ffff0e7224 */ /* 0x000fe200078e008d */
[----:B------:R-:W-:Y:S01]  /*10f40*/  MOV R12, R143 ;  /* 0x0000008f000c7202 */ /* 0x000fe20000000f00 */
[----:B------:R-:W2:Y:S01]  /*10f50*/  LDL.LU.64 R146, [R1+0x778] ;  /* 0x0007780001927983 */ /* 0x000ea20000300a00 */
        /* <DEDUP_REMOVED lines=135> */
[----:B------:R-:W-:-:S03]  /*117d0*/  MOV R183, R50 ;  /* 0x0000003200b77202 */ /* 0x000fc60000000f00 */
[----:B------:R-:W2:Y:S01]  /*117e0*/  LDL.LU.64 R54, [R1+0x608] ;  /* 0x0006080001367983 */ /* 0x000ea20000300a00 */
[----:B------:R-:W-:-:S03]  /*117f0*/  MOV R155, R49 ;  /* 0x00000031009b7202 */ /* 0x000fc60000000f00 */
        /* <DEDUP_REMOVED lines=190> */
[----:B------:R-:W-:Y:S01]  /*123e0*/  MOV R108, R186 ;  /* 0x000000ba006c7202 */ /* 0x000fe20000000f00 */
[----:B------:R1:W5:Y:S01]  /*123f0*/  LDL.LU R234, [R1+0x574] ;  /* 0x0005740001ea7983 */ /* 0x0003620000300800 */
[----:B------:R-:W-:Y:S02]  /*12400*/  MOV R109, R185 ;  /* 0x000000b9006d7202 */ /* 0x000fe40000000f00 */
[----:B------:R-:W-:Y:S01]  /*12410*/  MOV R111, R182 ;  /* 0x000000b6006f7202 */ /* 0x000fe20000000f00 */
[----:B------:R1:W5:Y:S01]  /*12420*/  LDL.LU R233, [R1+0x570] ;  /* 0x0005700001e97983 */ /* 0x0003620000300800 */
[----:B------:R-:W-:Y:S02]  /*12430*/  MOV R112, R181 ;  /* 0x000000b500707202 */ /* 0x000fe40000000f00 */
        /* <DEDUP_REMOVED lines=38> */
[----:B------:R-:W-:-:S03]  /*126a0*/  MOV R151, R0 ;  /* 0x0000000000977202 */ /* 0x000fc60000000f00 */
        /* <DEDUP_REMOVED lines=37> */
[----:B---3--:R-:W-:-:S04]  /*12900*/  F2FP.BF16.F32.PACK_AB R155, R183, R155 ;  /* 0x0000009bb79b723e */ /* 0x008fc800000010ff */
        /* <DEDUP_REMOVED lines=139> */
.L_x_32:
[----:B------:R-:W-:-:S04]  /*131c0*/  ULEA UR7, UR6, UR37, 0x3 ;  /* 0x0000002506077291 */ /* 0x000fc8000f8e183f */
[----:B------:R-:W-:-:S04]  /*131d0*/  UIADD3 UR7, UR7, 0x74428, URZ ;  /* 0x0007442807077890 */ /* 0x000fc8000fffe03f */
[----:B------:R-:W-:-:S09]  /*131e0*/  UPRMT UR7, URZ, 0x654, UR7 ;  /* 0x000006543f077896 */ /* 0x000fd20008000007 */
[----:B------:R-:W-:Y:S01]  /*131f0*/  SYNCS.ARRIVE.TRANS64.RED.A1T0 RZ, [UR7], RZ ;  /* 0x000000ffffff79a7 */ /* 0x000fe20008100407 */
[----:B------:R-:W-:Y:S05]  /*13200*/  @P1 BRA `(.L_x_33) ;  /* 0x0000000000041947 */ /* 0x000fea0003800000 */
[----:B------:R-:W-:Y:S01]  /*13210*/  BPT.TRAP 0x1 ;  /* 0x000000040000795c */ /* 0x000fe20000300000 */
.L_x_33:
[----:B------:R-:W-:-:S04]  /*13220*/  UIADD3 UR6, UR6, 0x1, URZ ;  /* 0x0000000106067890 */ /* 0x000fc8000fffe03f */
[----:B------:R-:W-:-:S04]  /*13230*/  UISETP.NE.AND UP0, UPT, UR6, 0x5, UPT ;  /* 0x000000050600788c */ /* 0x000fc8000bf05270 */
[----:B------:R-:W-:Y:S01]  /*13240*/  USEL UR6, UR6, URZ, UP0 ;  /* 0x0000003f06067287 */ /* 0x000fe20008000000 */
[----:B------:R-:W-:Y:S11]  /*13250*/  @!P0 BRA `(.L_x_34) ;  /* 0x0000000000048947 */ /* 0x000ff60003800000 */
[----:B------:R-:W-:Y:S01]  /*13260*/  BPT.TRAP 0x1 ;  /* 0x000000040000795c */ /* 0x000fe20000300000 */
.L_x_34:
[----:B------:R-:W-:-:S04]  /*13270*/  ULEA UR7, UR6, UR37, 0x3 ;  /* 0x0000002506077291 */ /* 0x000fc8000f8e183f */
[----:B------:R-:W-:-:S04]  /*13280*/  UIADD3 UR7, UR7, 0x74428, URZ ;  /* 0x0007442807077890 */ /* 0x000fc8000fffe03f */
[----:B------:R-:W-:-:S09]  /*13290*/  UPRMT UR7, URZ, 0x654, UR7 ;  /* 0x000006543f077896 */ /* 0x000fd20008000007 */
[----:B------:R-:W-:Y:S01]  /*132a0*/  SYNCS.ARRIVE.TRANS64.RED.A1T0 RZ, [UR7], RZ ;  /* 0x000000ffffff79a7 */ /* 0x000fe20008100407 */
[----:B------:R-:W-:Y:S05]  /*132b0*/  @P1 BRA `(.L_x_35) ;  /* 0x0000000000041947 */ /* 0x000fea0003800000 */
[----:B------:R-:W-:Y:S01]  /*132c0*/  BPT.TRAP 0x1 ;  /* 0x000000040000795c */ /* 0x000fe20000300000 */
.L_x_35:
[----:B------:R-:W-:Y:S01]  /*132d0*/  UIADD3 UR5, UR5, 0x1, URZ ;  /* 0x0000000105057890 */ /* 0x000fe2000fffe03f */
[----:B-----5:R-:W-:Y:S01]  /*132e0*/  ISETP.GT.AND P2, PT, R18, 0x1, PT ;  /* 0x000000011200780c */ /* 0x020fe20003f44270 */
[----:B------:R-:W-:Y:S01]  /*132f0*/  UIADD3 UR6, UR6, 0x1, URZ ;  /* 0x0000000106067890 */ /* 0x000fe2000fffe03f */
[----:B------:R-:W-:Y:S01]  /*13300*/  VIADD R2, R2, 0x40 ;  /* 0x0000004002027836 */ /* 0x000fe20000000000 */
[----:B------:R-:W-:Y:S01]  /*13310*/  UISETP.NE.AND UP1, UPT, UR5, 0x5, UPT ;  /* 0x000000050500788c */ /* 0x000fe2000bf25270 */
[----:B------:R-:W-:Y:S01]  /*13320*/  IADD3 R0, R18, -0x1, RZ ;  /* 0xffffffff12007810 */ /* 0x000fe20007ffe0ff */
[----:B------:R-:W-:Y:S01]  /*13330*/  UISETP.NE.AND UP0, UPT, UR6, 0x5, UPT ;  /* 0x000000050600788c */ /* 0x000fe2000bf05270 */
[----:B------:R-:W-:Y:S01]  /*13340*/  MOV R3, R5 ;  /* 0x0000000500037202 */ /* 0x000fe20000000f00 */
[----:B------:R-:W-:Y:S01]  /*13350*/  USEL UR7, URZ, 0x1, UP1 ;  /* 0x000000013f077887 */ /* 0x000fe20008800000 */
[----:B------:R-:W-:Y:S01]  /*13360*/  IMAD.MOV.U32 R17, RZ, RZ, R4 ;  /* 0x000000ffff117224 */ /* 0x000fe200078e0004 */
[----:B------:R-:W-:-:S02]  /*13370*/  USEL UR6, UR6, URZ, UP0 ;  /* 0x0000003f06067287 */ /* 0x000fc40008000000 */
[----:B------:R-:W-:Y:S02]  /*13380*/  USEL UR36, UR5, URZ, UP1 ;  /* 0x0000003f05247287 */ /* 0x000fe40008800000 */
[----:B------:R-:W-:Y:S01]  /*13390*/  LOP3.LUT R16, R19, UR7, RZ, 0x3c, !PT ;  /* 0x0000000713107c12 */ /* 0x000fe2000f8e3cff */
[----:B------:R-:W-:Y:S09]  /*133a0*/  @P2 BRA `(.L_x_36) ;  /* 0xffffff5800442947 */ /* 0x000ff2000383ffff */
.L_x_25:
[----:B------:R-:W-:-:S13]  /*133b0*/  ISETP.GE.AND P2, PT, R18, RZ, PT ;  /* 0x000000ff1200720c */ /* 0x000fda0003f46270 */
[----:B------:R-:W-:Y:S05]  /*133c0*/  @!P2 BRA `(.L_x_37) ;  /* 0x000000a800d0a947 */ /* 0x000fea0003800000 */
[----:B------:R-:W-:Y:S01]  /*133d0*/  IADD3 R186, R18, 0x1, RZ ;  /* 0x0000000112ba7810 */ /* 0x000fe20007ffe0ff */
[----:B------:R-:W-:Y:S01]  /*133e0*/  IMAD.MOV.U32 R185, RZ, RZ, R4 ;  /* 0x000000ffffb97224 */ /* 0x000fe200078e0004 */
[----:B------:R-:W-:Y:S01]  /*133f0*/  MOV R9, R5 ;  /* 0x0000000500097202 */ /* 0x000fe20000000f00 */
[----:B------:R-:W-:-:S06]  /*13400*/  ULDC UR4, c[0x0][0x604] ;  /* 0x0001810000047ab9 */ /* 0x000fcc0000000800 */
.L_x_48:
[----:B------:R-:W-:Y:S05]  /*13410*/  @!P0 BRA `(.L_x_38) ;  /* 0x0000000000048947 */ /* 0x000fea0003800000 */
[----:B------:R-:W-:Y:S01]  /*13420*/  BPT.TRAP 0x1 ;  /* 0x000000040000795c */ /* 0x000fe20000300000 */
.L_x_38:
[----:B------:R-:W-:Y:S01]  /*13430*/  ULEA UR5, UR36, UR37, 0x3 ;  /* 0x0000002524057291 */ /* 0x000fe2000f8e183f */
[----:B------:R-:W-:-:S08]  /*13440*/  SHF.L.U32 R0, R16, 0x1f, RZ ;  /* 0x0000001f10007819 */ /* 0x000fd000000006ff */
[----:B------:R-:W1:Y:S02]  /*13450*/  SYNCS.PHASECHK.TRANS64.TRYWAIT P2, [UR5+0x74400], R0 ;  /* 0x07440000ff0075a7 */ /* 0x000e640008040145 */
[----:B-1----:R-:W-:Y:S05]  /*13460*/  @!P2 BRA `(.L_x_39) ;  /* 0x0000013400aca947 */ /* 0x002fea0003800000 */
.L_x_155:
        /* <DEDUP_REMOVED lines=247> */
.L_x_40:
[----:B-1----:R-:W-:Y:S01]  /*143e0*/  IADD3 R0, R237, UR42, RZ ;  /* 0x0000002aed007c10 */ /* 0x002fe2000fffe0ff */
[----:B------:R1:W-:Y:S01]  /*143f0*/  STL [R1+0x400], R74 ;  /* 0x0004004a01007387 */ /* 0x0003e20000100800 */
[----:B------:R-:W-:-:S03]  /*14400*/  IADD3 R4, R2, 0x1, RZ ;  /* 0x0000000102047810 */ /* 0x000fc60007ffe0ff */
[C---:B------:R-:W-:Y:S01]  /*14410*/  VIADD R3, R0.reuse, 0x8 ;  /* 0x0000000800037836 */ /* 0x040fe20000000000 */
[----:B------:R-:W-:-:S04]  /*14420*/  ISETP.GE.AND P3, PT, R0, R4, PT ;  /* 0x000000040000720c */ /* 0x000fc80003f66270 */
[----:B------:R-:W-:Y:S01]  /*14430*/  ISETP.GE.AND P6, PT, R3, R4, PT ;  /* 0x000000040300720c */ /* 0x000fe20003fc6270 */
[----:B-1----:R-:W2:Y:S01]  /*14440*/  LDL.LU R74, [R1] ;  /* 0x00000000014a7983 */ /* 0x002ea20000300800 */
[----:B------:R-:W-:Y:S02]  /*14450*/  IADD3 R4, R2, 0x8, RZ ;  /* 0x0000000802047810 */ /* 0x000fe40007ffe0ff */
[----:B------:R-:W-:Y:S01]  /*14460*/  FSEL R153, R153, -INF , P3 ;  /* 0xff80000099997808 */ /* 0x000fe20001800000 */
[----:B------:R1:W-:Y:S01]  /*14470*/  STL [R1+0x3fc], R75 ;  /* 0x0003fc4b01007387 */ /* 0x0003e20000100800 */
[-C--:B------:R-:W-:Y:S02]  /*14480*/  ISETP.GE.AND P4, PT, R0, R4.reuse, PT ;  /* 0x000000040000720c */ /* 0x080fe40003f86270 */
[----:B------:R-:W-:Y:S02]  /*14490*/  ISETP.GE.AND P5, PT, R3, R4, PT ;  /* 0x000000040300720c */ /* 0x000fe40003fa6270 */
[----:B------:R-:W-:-:S04]  /*144a0*/  IADD3 R4, R2, 0x9, RZ ;  /* 0x0000000902047810 */ /* 0x000fc80007ffe0ff */
[-C--:B------:R-:W-:Y:S01]  /*144b0*/  ISETP.GE.AND P2, PT, R0, R4.reuse, PT ;  /* 0x000000040000720c */ /* 0x080fe20003f46270 */
[----:B-1----:R-:W3:Y:S01]  /*144c0*/  LDL.LU R75, [R1+0x4] ;  /* 0x00000400014b7983 */ /* 0x002ee20000300800 */
[----:B------:R-:W-:Y:S01]  /*144d0*/  ISETP.GE.AND P3, PT, R3, R4, PT ;  /* 0x000000040300720c */ /* 0x000fe20003f66270 */
[----:B------:R-:W-:Y:S01]  /*144e0*/  VIADD R4, R2, 0x10 ;  /* 0x0000001002047836 */ /* 0x000fe20000000000 */
[----:B------:R-:W-:Y:S01]  /*144f0*/  FSEL R155, R155, -INF , P6 ;  /* 0xff8000009b9b7808 */ /* 0x000fe20003000000 */
[----:B------:R1:W-:Y:S01]  /*14500*/  STL [R1+0x3f8], R78 ;  /* 0x0003f84e01007387 */ /* 0x0003e20000100800 */
[----:B------:R-:W-:Y:S02]  /*14510*/  FSEL R156, R156, -INF , P4 ;  /* 0xff8000009c9c7808 */ /* 0x000fe40002000000 */
[-C--:B------:R-:W-:Y:S02]  /*14520*/  ISETP.GE.AND P6, PT, R0, R4.reuse, PT ;  /* 0x000000040000720c */ /* 0x080fe40003fc6270 */
[----:B------:R-:W-:-:S02]  /*14530*/  ISETP.GE.AND P4, PT, R3, R4, PT ;  /* 0x000000040300720c */ /* 0x000fc40003f86270 */
[----:B------:R-:W-:Y:S02]  /*14540*/  IADD3 R4, R2, 0x11, RZ ;  /* 0x0000001102047810 */ /* 0x000fe40007ffe0ff */
[----:B------:R-:W-:Y:S01]  /*14550*/  FSEL R12, R158, -INF , P5 ;  /* 0xff8000009e0c7808 */ /* 0x000fe20002800000 */
[----:B-1----:R-:W4:Y:S01]  /*14560*/  LDL.LU R78, [R1+0x10] ;  /* 0x00001000014e7983 */ /* 0x002f220000300800 */
[----:B------:R-:W-:Y:S02]  /*14570*/  FSEL R157, R157, -INF , P2 ;  /* 0xff8000009d9d7808 */ /* 0x000fe40001000000 */
[-C--:B------:R-:W-:Y:S01]  /*14580*/  ISETP.GE.AND P5, PT, R0, R4.reuse, PT ;  /* 0x000000040000720c */ /* 0x080fe20003fa6270 */
[----:B------:R1:W-:Y:S01]  /*14590*/  STL [R1+0x3f4], R79 ;  /* 0x0003f44f01007387 */ /* 0x0003e20000100800 */
[----:B------:R-:W-:Y:S02]  /*145a0*/  ISETP.GE.AND P2, PT, R3, R4, PT ;  /* 0x000000040300720c */ /* 0x000fe40003f46270 */
[----:B------:R-:W-:-:S02]  /*145b0*/  IADD3 R4, R2, 0x18, RZ ;  /* 0x0000001802047810 */ /* 0x000fc40007ffe0ff */
[----:B------:R-:W-:Y:S02]  /*145c0*/  FSEL R159, R159, -INF , P3 ;  /* 0xff8000009f9f7808 */ /* 0x000fe40001800000 */
[----:B------:R-:W-:Y:S02]  /*145d0*/  FSEL R160, R160, -INF , P6 ;  /* 0xff800000a0a07808 */ /* 0x000fe40003000000 */
[-C--:B------:R-:W-:Y:S01]  /*145e0*/  ISETP.GE.AND P3, PT, R0, R4.reuse, PT ;  /* 0x000000040000720c */ /* 0x080fe20003f66270 */
[----:B-1----:R-:W4:Y:S01]  /*145f0*/  LDL.LU R79, [R1+0x14] ;  /* 0x00001400014f7983 */ /* 0x002f220000300800 */
[----:B------:R-:W-:Y:S01]  /*14600*/  ISETP.GE.AND P6, PT, R3, R4, PT ;  /* 0x000000040300720c */ /* 0x000fe20003fc6270 */
[----:B------:R-:W-:Y:S01]  /*14610*/  VIADD R4, R2, 0x19 ;  /* 0x0000001902047836 */ /* 0x000fe20000000000 */
[----:B------:R-:W-:Y:S01]  /*14620*/  FSEL R11, R162, -INF , P4 ;  /* 0xff800000a20b7808 */ /* 0x000fe20002000000 */
[----:B------:R1:W-:Y:S01]  /*14630*/  STL [R1+0x3f0], R82 ;  /* 0x0003f05201007387 */ /* 0x0003e20000100800 */
[----:B------:R-:W-:-:S02]  /*14640*/  FSEL R161, R161, -INF , P5 ;  /* 0xff800000a1a17808 */ /* 0x000fc40002800000 */
[-C--:B------:R-:W-:Y:S02]  /*14650*/  ISETP.GE.AND P4, PT, R0, R4.reuse, PT ;  /* 0x000000040000720c */ /* 0x080fe40003f86270 */
[----:B------:R-:W-:Y:S02]  /*14660*/  ISETP.GE.AND P5, PT, R3, R4, PT ;  /* 0x000000040300720c */ /* 0x000fe40003fa6270 */
[----:B------:R-:W-:Y:S02]  /*14670*/  IADD3 R4, R2, 0x20, RZ ;  /* 0x0000002002047810 */ /* 0x000fe40007ffe0ff */
[----:B------:R-:W-:Y:S01]  /*14680*/  FSEL R163, R163, -INF , P2 ;  /* 0xff800000a3a37808 */ /* 0x000fe20001000000 */
[----:B-1----:R-:W4:Y:S01]  /*14690*/  LDL.LU R82, [R1+0x20] ;  /* 0x0000200001527983 */ /* 0x002f220000300800 */
[----:B------:R-:W-:Y:S02]  /*146a0*/  FSEL R7, R164, -INF , P3 ;  /* 0xff800000a4077808 */ /* 0x000fe40001800000 */
[-C--:B------:R-:W-:Y:S01]  /*146b0*/  ISETP.GE.AND P2, PT, R0, R4.reuse, PT ;  /* 0x000000040000720c */ /* 0x080fe20003f46270 */
[----:B------:R1:W-:Y:S01]  /*146c0*/  STL [R1+0x3ec], R83 ;  /* 0x0003ec5301007387 */ /* 0x0003e20000100800 */
[----:B------:R-:W-:-:S02]  /*146d0*/  ISETP.GE.AND P3, PT, R3, R4, PT ;  /* 0x000000040300720c */ /* 0x000fc40003f66270 */
[----:B------:R-:W-:Y:S02]  /*146e0*/  IADD3 R4, R2, 0x21, RZ ;  /* 0x0000002102047810 */ /* 0x000fe40007ffe0ff */
        /* <DEDUP_REMOVED lines=24> */
[C---:B------:R-:W-:Y:S01]  /*14870*/  VIADD R4, R2.reuse, 0x31 ;  /* 0x0000003102047836 */ /* 0x040fe20000000000 */
[----:B------:R-:W-:Y:S01]  /*14880*/  FSEL R173, R173, -INF , P3 ;  /* 0xff800000adad7808 */ /* 0x000fe20001800000 */
[----:B------:R1:W-:Y:S01]  /*14890*/  STL [R1+0x3e0], R90 ;  /* 0x0003e05a01007387 */ /* 0x0003e20000100800 */
[----:B------:R-:W-:-:S02]  /*148a0*/  IADD3 R5, R2, 0x38, RZ ;  /* 0x0000003802057810 */ /* 0x000fc40007ffe0ff */
[----:B------:R-:W-:-:S04]  /*148b0*/  ISETP.GE.AND P3, PT, R0, R4, PT ;  /* 0x000000040000720c */ /* 0x000fc80003f66270 */
[----:B------:R-:W-:Y:S02]  /*148c0*/  FSEL R177, R177, -INF , P3 ;  /* 0xff800000b1b17808 */ /* 0x000fe40001800000 */
[----:B------:R-:W-:Y:S01]  /*148d0*/  ISETP.GE.AND P3, PT, R0, R5, PT ;  /* 0x000000050000720c */ /* 0x000fe20003f66270 */
[----:B-1----:R-:W4:Y:S01]  /*148e0*/  LDL.LU R90, [R1+0x40] ;  /* 0x00004000015a7983 */ /* 0x002f220000300800 */
[----:B------:R-:W-:Y:S02]  /*148f0*/  FSEL R176, R176, -INF , P4 ;  /* 0xff800000b0b07808 */ /* 0x000fe40002000000 */
[----:B------:R-:W-:Y:S01]  /*14900*/  FSEL R180, R180, -INF , P3 ;  /* 0xff800000b4b47808 */ /* 0x000fe20001800000 */
[----:B------:R1:W-:Y:S01]  /*14910*/  STL [R1+0x3dc], R91 ;  /* 0x0003dc5b01007387 */ /* 0x0003e20000100800 */
[----:B------:R-:W-:Y:S02]  /*14920*/  ISETP.GE.AND P4, PT, R3, R4, PT ;  /* 0x000000040300720c */ /* 0x000fe40003f86270 */
[----:B------:R-:W-:-:S02]  /*14930*/  ISETP.GE.AND P3, PT, R0, R2, PT ;  /* 0x000000020000720c */ /* 0x000fc40003f66270 */
[----:B------:R-:W-:Y:S02]  /*14940*/  IADD3 R4, R2, 0x39, RZ ;  /* 0x0000003902047810 */ /* 0x000fe40007ffe0ff */
[----:B------:R-:W-:Y:S02]  /*14950*/  FSEL R152, R152, -INF , P3 ;  /* 0xff80000098987808 */ /* 0x000fe40001800000 */
[----:B------:R-:W-:Y:S01]  /*14960*/  ISETP.GE.AND P3, PT, R0, R4, PT ;  /* 0x000000040000720c */ /* 0x000fe20003f66270 */
[----:B-1----:R-:W4:Y:S03]  /*14970*/  LDL.LU R91, [R1+0x44] ;  /* 0x00004400015b7983 */ /* 0x002f260000300800 */
[----:B------:R-:W-:Y:S01]  /*14980*/  FSEL R181, R181, -INF , P3 ;  /* 0xff800000b5b57808 */ /* 0x000fe20001800000 */
[----:B------:R1:W-:Y:S01]  /*14990*/  STL [R1+0x3d8], R94 ;  /* 0x0003d85e01007387 */ /* 0x0003e20000100800 */
[----:B------:R-:W-:-:S02]  /*149a0*/  ISETP.GE.AND P3, PT, R3, R5, PT ;  /* 0x000000050300720c */ /* 0x000fc40003f66270 */
[----:B------:R-:W-:-:S04]  /*149b0*/  FMNMX R5, R152, R9, !PT ;  /* 0x0000000998057209 */ /* 0x000fc80007800000 */
[----:B------:R-:W-:Y:S02]  /*149c0*/  FMNMX R5, R153, R5, !PT ;  /* 0x0000000599057209 */ /* 0x000fe40007800000 */
[----:B------:R-:W-:Y:S01]  /*149d0*/  P2R R13, PR, RZ, 0x40 ;  /* 0x00000040ff0d7803 */ /* 0x000fe20000000000 */
[----:B-1----:R-:W4:Y:S01]  /*149e0*/  LDL.LU R94, [R1+0x50] ;  /* 0x00005000015e7983 */ /* 0x002f220000300800 */
[----:B------:R-:W-:Y:S02]  /*149f0*/  FMNMX R5, R156, R5, !PT ;  /* 0x000000059c057209 */ /* 0x000fe40007800000 */
[----:B------:R-:W-:Y:S01]  /*14a00*/  FSEL R174, R174, -INF , P2 ;  /* 0xff800000aeae7808 */ /* 0x000fe20001000000 */
[----:B------:R1:W-:Y:S01]  /*14a10*/  STL [R1+0x3d4], R95 ;  /* 0x0003d45f01007387 */ /* 0x0003e20000100800 */
[----:B------:R-:W-:-:S04]  /*14a20*/  FMNMX R5, R157, R5, !PT ;  /* 0x000000059d057209 */ /* 0x000fc80007800000 */
[----:B------:R-:W-:-:S04]  /*14a30*/  FMNMX R5, R160, R5, !PT ;  /* 0x00000005a0057209 */ /* 0x000fc80007800000 */
[----:B------:R-:W-:Y:S01]  /*14a40*/  FMNMX R5, R161, R5, !PT ;  /* 0x00000005a1057209 */ /* 0x000fe20007800000 */
[----:B-1----:R-:W4:Y:S03]  /*14a50*/  LDL.LU R95, [R1+0x54] ;  /* 0x00005400015f7983 */ /* 0x002f260000300800 */
[----:B------:R-:W-:Y:S01]  /*14a60*/  FMNMX R5, R7, R5, !PT ;  /* 0x0000000507057209 */ /* 0x000fe20007800000 */
[----:B------:R1:W-:Y:S03]  /*14a70*/  STL [R1+0x3d0], R98 ;  /* 0x0003d06201007387 */ /* 0x0003e60000100800 */
[----:B------:R-:W-:-:S04]  /*14a80*/  FMNMX R5, R165, R5, !PT ;  /* 0x00000005a5057209 */ /* 0x000fc80007800000 */
[----:B------:R-:W-:Y:S02]  /*14a90*/  FMNMX R5, R6, R5, !PT ;  /* 0x0000000506057209 */ /* 0x000fe40007800000 */
[----:B------:R-:W-:Y:S01]  /*14aa0*/  ISETP.GE.AND P2, PT, R3, R4, PT ;  /* 0x000000040300720c */ /* 0x000fe20003f46270 */
[----:B-1----:R-:W4:Y:S01]  /*14ab0*/  LDL.LU R98, [R1+0x60] ;  /* 0x0000600001627983 */ /* 0x002f220000300800 */
[----:B------:R-:W-:-:S03]  /*14ac0*/  FMNMX R5, R169, R5, !PT ;  /* 0x00000005a9057209 */ /* 0x000fc60007800000 */
        /* <DEDUP_REMOVED lines=8> */
[----:B------:R-:W-:Y:S01]  /*14b50*/  FMNMX R5, R181, R5, !PT ;  /* 0x00000005b5057209 */ /* 0x000fe20007800000 */
[----:B-1----:R-:W4:Y:S04]  /*14b60*/  LDL.LU R102, [R1+0x70] ;  /* 0x0000700001667983 */ /* 0x002f280000300800 */
[----:B------:R-:W1:Y:S04]  /*14b70*/  SHFL.BFLY PT, R0, R5, 0x1, 0x1f ;  /* 0x0c201f0005007f89 */ /* 0x000e6800000e0000 */
[----:B------:R1:W-:Y:S04]  /*14b80*/  STL [R1+0x3c4], R103 ;  /* 0x0003c46701007387 */ /* 0x0003e80000100800 */
[----:B-1----:R-:W4:Y:S04]  /*14b90*/  LDL.LU R103, [R1+0x74] ;  /* 0x0000740001677983 */ /* 0x002f280000300800 */
[----:B------:R1:W-:Y:S01]  /*14ba0*/  STL [R1+0x3c0], R106 ;  /* 0x0003c06a01007387 */ /* 0x0003e20000100800 */
[----:B------:R-:W-:-:S03]  /*14bb0*/  FMNMX R5, R5, R0, !PT ;  /* 0x0000000005057209 */ /* 0x000fc60007800000 */
[----:B-1----:R-:W4:Y:S04]  /*14bc0*/  LDL.LU R106, [R1+0x80] ;  /* 0x00008000016a7983 */ /* 0x002f280000300800 */
[----:B------:R-:W1:Y:S04]  /*14bd0*/  SHFL.BFLY PT, R0, R5, 0x2, 0x1f ;  /* 0x0c401f0005007f89 */ /* 0x000e6800000e0000 */
[----:B------:R1:W-:Y:S04]  /*14be0*/  STL [R1+0x3bc], R107 ;  /* 0x0003bc6b01007387 */ /* 0x0003e80000100800 */
[----:B-1----:R-:W4:Y:S04]  /*14bf0*/  LDL.LU R107, [R1+0x84] ;  /* 0x00008400016b7983 */ /* 0x002f280000300800 */
[----:B------:R1:W-:Y:S01]  /*14c00*/  STL [R1+0x3b8], R110 ;  /* 0x0003b86e01007387 */ /* 0x0003e20000100800 */
[----:B------:R-:W-:-:S04]  /*14c10*/  FMNMX R5, R5, R0, !PT ;  /* 0x0000000005057209 */ /* 0x000fc80007800000 */
[C---:B------:R-:W-:Y:S01]  /*14c20*/  FSETP.NEU.AND P6, PT, R5.reuse, -INF , PT ;  /* 0xff8000000500780b */ /* 0x040fe20003fcd000 */
[----:B-1----:R-:W4:Y:S03]  /*14c30*/  LDL.LU R110, [R1+0x90] ;  /* 0x00009000016e7983 */ /* 0x002f260000300800 */
[----:B------:R-:W-:Y:S01]  /*14c40*/  FSEL R4, R5, RZ, P6 ;  /* 0x000000ff05047208 */ /* 0x000fe20003000000 */
[----:B------:R1:W-:Y:S01]  /*14c50*/  STL [R1+0x3b4], R111 ;  /* 0x0003b46f01007387 */ /* 0x0003e20000100800 */
[----:B------:R-:W-:-:S03]  /*14c60*/  ISETP.GE.AND P6, PT, R3, R2, PT ;  /* 0x000000020300720c */ /* 0x000fc60003fc6270 */
[----:B------:R-:W-:-:S04]  /*14c70*/  FMUL R0, R4, UR4 ;  /* 0x0000000404007c20 */ /* 0x000fc80008400000 */
[--C-:B------:R-:W-:Y:S01]  /*14c80*/  FFMA R3, R152, UR4, -R0.reuse ;  /* 0x0000000498037c23 */ /* 0x100fe20008000800 */
[----:B------:R-:W-:Y:S01]  /*14c90*/  FSEL R8, R154, -INF , P6 ;  /* 0xff8000009a087808 */ /* 0x000fe20003000000 */
[----:B-1----:R-:W4:Y:S03]  /*14ca0*/  LDL.LU R111, [R1+0x94] ;  /* 0x00009400016f7983 */ /* 0x002f260000300800 */
[C---:B------:R-:W-:Y:S01]  /*14cb0*/  FSETP.GEU.AND P6, PT, R3.reuse, -126, PT ;  /* 0xc2fc00000300780b */ /* 0x040fe20003fce000 */
[----:B------:R1:W-:Y:S04]  /*14cc0*/  STL [R1+0x3b0], R114 ;  /* 0x0003b07201007387 */ /* 0x0003e80000100800 */
[----:B-1----:R-:W4:Y:S08]  /*14cd0*/  LDL.LU R114, [R1+0xa0] ;  /* 0x0000a00001727983 */ /* 0x002f300000300800 */
[----:B------:R-:W-:Y:S01]  /*14ce0*/  @!P6 FMUL R3, R3, 0.5 ;  /* 0x3f0000000303e820 */ /* 0x000fe20000400000 */
[----:B------:R1:W-:Y:S03]  /*14cf0*/  STL [R1+0x3ac], R115 ;  /* 0x0003ac7301007387 */ /* 0x0003e60000100800 */
[----:B------:R2:W3:Y:S01]  /*14d00*/  MUFU.EX2 R168, R3 ;  /* 0x0000000300a87308 */ /* 0x0004e20000000800 */
[----:B-1----:R-:W4:Y:S01]  /*14d10*/  LDL.LU R115, [R1+0xa4] ;  /* 0x0000a40001737983 */ /* 0x002f220000300800 */
[----:B--2---:R-:W-:-:S03]  /*14d20*/  FFMA R3, R153, UR4, -R0 ;  /* 0x0000000499037c23 */ /* 0x004fc60008000800 */
[----:B------:R1:W-:Y:S01]  /*14d30*/  STL [R1+0x3a8], R118 ;  /* 0x0003a87601007387 */ /* 0x0003e20000100800 */
[----:B---3--:R-:W-:Y:S01]  /*14d40*/  @!P6 FMUL R168, R168, R168 ;  /* 0x000000a8a8a8e220 */ /* 0x008fe20000400000 */
[C---:B------:R-:W-:Y:S02]  /*14d50*/  FSETP.GEU.AND P6, PT, R3.reuse, -126, PT ;  /* 0xc2fc00000300780b */ /* 0x040fe40003fce000 */
[----:B-1----:R-:W2:Y:S04]  /*14d60*/  LDL.LU R118, [R1+0xb0] ;  /* 0x0000b00001767983 */ /* 0x002ea80000300800 */
[----:B------:R1:W-:Y:S07]  /*14d70*/  STL [R1+0x3a4], R119 ;  /* 0x0003a47701007387 */ /* 0x0003ee0000100800 */
[----:B------:R-:W-:-:S04]  /*14d80*/  @!P6 FMUL R3, R3, 0.5 ;  /* 0x3f0000000303e820 */ /* 0x000fc80000400000 */
[----:B------:R3:W3:Y:S01]  /*14d90*/  MUFU.EX2 R164, R3 ;  /* 0x0000000300a47308 */ /* 0x0006e20000000800 */
[----:B-1----:R-:W2:Y:S04]  /*14da0*/  LDL.LU R119, [R1+0xb4] ;  /* 0x0000b40001777983 */ /* 0x002ea80000300800 */
[----:B------:R1:W-:Y:S01]  /*14db0*/  STL [R1+0x3a0], R122 ;  /* 0x0003a07a01007387 */ /* 0x0003e20000100800 */
[----:B---3--:R-:W-:-:S03]  /*14dc0*/  FFMA R3, R156, UR4, -R0 ;  /* 0x000000049c037c23 */ /* 0x008fc60008000800 */
[----:B-1----:R-:W3:Y:S01]  /*14dd0*/  LDL.LU R122, [R1+0xc0] ;  /* 0x0000c000017a7983 */ /* 0x002ee20000300800 */
[----:B------:R-:W-:Y:S01]  /*14de0*/  @!P6 FMUL R164, R164, R164 ;  /* 0x000000a4a4a4e220 */ /* 0x000fe20000400000 */
[C---:B------:R-:W-:Y:S02]  /*14df0*/  FSETP.GEU.AND P6, PT, R3.reuse, -126, PT ;  /* 0xc2fc00000300780b */ /* 0x040fe40003fce000 */
[----:B------:R1:W-:Y:S04]  /*14e00*/  STL [R1+0x39c], R123 ;  /* 0x00039c7b01007387 */ /* 0x0003e80000100800 */
[----:B-1----:R-:W3:Y:S07]  /*14e10*/  LDL.LU R123, [R1+0xc4] ;  /* 0x0000c400017b7983 */ /* 0x002eee0000300800 */
[----:B------:R-:W-:Y:S01]  /*14e20*/  @!P6 FMUL R3, R3, 0.5 ;  /* 0x3f0000000303e820 */ /* 0x000fe20000400000 */
[----:B------:R1:W-:Y:S03]  /*14e30*/  STL [R1+0x398], R126 ;  /* 0x0003987e01007387 */ /* 0x0003e60000100800 */
[----:B------:R1:W1:Y:S02]  /*14e40*/  MUFU.EX2 R23, R3 ;  /* 0x0000000300177308 */ /* 0x0002640000000800 */
[----:B-1----:R-:W3:Y:S01]  /*14e50*/  LDL.LU R126, [R1+0xd0] ;  /* 0x0000d000017e7983 */ /* 0x002ee20000300800 */
[----:B------:R-:W-:-:S03]  /*14e60*/  FFMA R3, R157, UR4, -R0 ;  /* 0x000000049d037c23 */ /* 0x000fc60008000800 */
[----:B------:R1:W-:Y:S01]  /*14e70*/  STL [R1+0x394], R127 ;  /* 0x0003947f01007387 */ /* 0x0003e20000100800 */
[----:B------:R-:W-:Y:S01]  /*14e80*/  @!P6 FMUL R23, R23, R23 ;  /* 0x000000171717e220 */ /* 0x000fe20000400000 */
[C---:B------:R-:W-:Y:S02]  /*14e90*/  FSETP.GEU.AND P6, PT, R3.reuse, -126, PT ;  /* 0xc2fc00000300780b */ /* 0x040fe40003fce000 */
[----:B-1----:R-:W3:Y:S04]  /*14ea0*/  LDL.LU R127, [R1+0xd4] ;  /* 0x0000d400017f7983 */ /* 0x002ee80000300800 */
[----:B------:R1:W-:Y:S07]  /*14eb0*/  STL [R1+0x390], R130 ;  /* 0x0003908201007387 */ /* 0x0003ee0000100800 */
[----:B------:R-:W-:-:S04]  /*14ec0*/  @!P6 FMUL R3, R3, 0.5 ;  /* 0x3f0000000303e820 */ /* 0x000fc80000400000 */
[----:B------:R1:W1:Y:S02]  /*14ed0*/  MUFU.EX2 R166, R3 ;  /* 0x0000000300a67308 */ /* 0x0002640000000800 */
[----:B-1----:R-:W3:Y:S04]  /*14ee0*/  LDL.LU R130, [R1+0xe0] ;  /* 0x0000e00001827983 */ /* 0x002ee80000300800 */
[----:B------:R1:W-:Y:S01]  /*14ef0*/  STL [R1+0x38c], R131 ;  /* 0x00038c8301007387 */ /* 0x0003e20000100800 */
[----:B------:R-:W-:-:S03]  /*14f00*/  FFMA R3, R160, UR4, -R0 ;  /* 0x00000004a0037c23 */ /* 0x000fc60008000800 */
        /* <DEDUP_REMOVED lines=19> */
[----:B------:R-:W-:Y:S01]  /*15040*/  FFMA R3, R7, UR4, -R0 ;  /* 0x0000000407037c23 */ /* 0x000fe20008000800 */
[----:B------:R-:W-:-:S04]  /*15050*/  @!P6 FMUL R160, R160, R160 ;  /* 0x000000a0a0a0e220 */ /* 0x000fc80000400000 */
[----:B------:R-:W-:Y:S01]  /*15060*/  FSETP.GEU.AND P6, PT, R3, -126, PT ;  /* 0xc2fc00000300780b */ /* 0x000fe20003fce000 */
[----:B-1----:R-:W3:Y:S01]  /*15070*/  LDL.LU R142, [R1+0x110] ;  /* 0x00011000018e7983 */ /* 0x002ee20000300800 */
[----:B------:R-:W-:-:S03]  /*15080*/  FADD R7, -R4, R9 ;  /* 0x0000000904077221 */ /* 0x000fc60000000100 */
[----:B------:R1:W-:Y:S08]  /*15090*/  STL [R1+0x374], R143 ;  /* 0x0003748f01007387 */ /* 0x0003f00000100800 */
[----:B------:R-:W-:Y:S01]  /*150a0*/  @!P6 FMUL R3, R3, 0.5 ;  /* 0x3f0000000303e820 */ /* 0x000fe20000400000 */
[----:B-1----:R-:W3:Y:S03]  /*150b0*/  LDL.LU R143, [R1+0x114] ;  /* 0x00011400018f7983 */ /* 0x002ee60000300800 */
[----:B------:R1:W1:Y:S01]  /*150c0*/  MUFU.EX2 R21, R3 ;  /* 0x0000000300157308 */ /* 0x0002620000000800 */
[----:B------:R1:W-:Y:S02]  /*150d0*/  STL [R1+0x370], R146 ;  /* 0x0003709201007387 */ /* 0x0003e40000100800 */
[----:B-1----:R-:W-:-:S02]  /*150e0*/  FFMA R3, R165, UR4, -R0 ;  /* 0x00000004a5037c23 */ /* 0x002fc40008000800 */
[----:B------:R-:W3:Y:S04]  /*150f0*/  LDL.LU R146, [R1+0x120] ;  /* 0x0001200001927983 */ /* 0x000ee80000300800 */
[----:B------:R1:W-:Y:S01]  /*15100*/  STL [R1+0x36c], R147 ;  /* 0x00036c9301007387 */ /* 0x0003e20000100800 */
[----:B------:R-:W-:Y:S01]  /*15110*/  @!P6 FMUL R21, R21, R21 ;  /* 0x000000151515e220 */ /* 0x000fe20000400000 */
[C---:B------:R-:W-:Y:S02]  /*15120*/  FSETP.GEU.AND P6, PT, R3.reuse, -126, PT ;  /* 0xc2fc00000300780b */ /* 0x040fe40003fce000 */
[----:B-1----:R-:W3:Y:S04]  /*15130*/  LDL.LU R147, [R1+0x124] ;  /* 0x0001240001937983 */ /* 0x002ee80000300800 */
[----:B------:R1:W-:Y:S07]  /*15140*/  STL [R1+0x368], R150 ;  /* 0x0003689601007387 */ /* 0x0003ee0000100800 */
[----:B------:R-:W-:-:S04]  /*15150*/  @!P6 FMUL R3, R3, 0.5 ;  /* 0x3f0000000303e820 */ /* 0x000fc80000400000 */
        /* <DEDUP_REMOVED lines=8> */
[----:B------:R-:W-:Y:S01]  /*151e0*/  @!P6 FMUL R3, R3, 0.5 ;  /* 0x3f0000000303e820 */ /* 0x000fe20000400000 */
[----:B-1----:R-:W3:Y:S03]  /*151f0*/  LDL.LU R235, [R1+0x140] ;  /* 0x0001400001eb7983 */ /* 0x002ee60000300800 */
[----:B------:R1:W1:Y:S01]  /*15200*/  MUFU.EX2 R20, R3 ;  /* 0x0000000300147308 */ /* 0x0002620000000800 */
[----:B------:R1:W-:Y:S02]  /*15210*/  STL [R1+0x35c], R234 ;  /* 0x00035cea01007387 */ /* 0x0003e40000100800 */
[----:B-1----:R-:W-:-:S02]  /*15220*/  FFMA R3, R169, UR4, -R0 ;  /* 0x00000004a9037c23 */ /* 0x002fc40008000800 */
[----:B------:R-:W3:Y:S01]  /*15230*/  LDL.LU R234, [R1+0x144] ;  /* 0x0001440001ea7983 */ /* 0x000ee20000300800 */
[----:B------:R-:W-:Y:S02]  /*15240*/  @!P6 FMUL R20, R20, R20 ;  /* 0x000000141414e220 */ /* 0x000fe40000400000 */
[C---:B------:R-:W-:Y:S01]  /*15250*/  FSETP.GEU.AND P6, PT, R3.reuse, -126, PT ;  /* 0xc2fc00000300780b */ /* 0x040fe20003fce000 */
[----:B------:R1:W-:Y:S04]  /*15260*/  STL [R1+0x358], R233 ;  /* 0x000358e901007387 */ /* 0x0003e80000100800 */
[----:B-1----:R-:W3:Y:S08]  /*15270*/  LDL.LU R233, [R1+0x150] ;  /* 0x0001500001e97983 */ /* 0x002ef00000300800 */
[----:B------:R-:W-:Y:S01]  /*15280*/  @!P6 FMUL R3, R3, 0.5 ;  /* 0x3f0000000303e820 */ /* 0x000fe20000400000 */
[----:B------:R1:W-:Y:S03]  /*15290*/  STL [R1+0x354], R232 ;  /* 0x000354e801007387 */ /* 0x0003e60000100800 */
[----:B------:R4:W2:Y:S01]  /*152a0*/  MUFU.EX2 R156, R3 ;  /* 0x00000003009c7308 */ /* 0x0008a20000000800 */
[----:B-1----:R-:W3:Y:S01]  /*152b0*/  LDL.LU R232, [R1+0x154] ;  /* 0x0001540001e87983 */ /* 0x002ee20000300800 */
[----:B----4-:R-:W-:-:S03]  /*152c0*/  FFMA R3, R172, UR4, -R0 ;  /* 0x00000004ac037c23 */ /* 0x010fc60008000800 */
[----:B------:R1:W-:Y:S01]  /*152d0*/  STL [R1+0x350], R231 ;  /* 0x000350e701007387 */ /* 0x0003e20000100800 */
[----:B--2---:R-:W-:Y:S01]  /*152e0*/  @!P6 FMUL R156, R156, R156 ;  /* 0x0000009c9c9ce220 */ /* 0x004fe20000400000 */
[C---:B------:R-:W-:Y:S02]  /*152f0*/  FSETP.GEU.AND P6, PT, R3.reuse, -126, PT ;  /* 0xc2fc00000300780b */ /* 0x040fe40003fce000 */
[----:B-1----:R-:W2:Y:S04]  /*15300*/  LDL.LU R231, [R1+0x160] ;  /* 0x0001600001e77983 */ /* 0x002ea80000300800 */
[----:B------:R1:W-:Y:S07]  /*15310*/  STL [R1+0x34c], R230 ;  /* 0x00034ce601007387 */ /* 0x0003ee0000100800 */
[----:B------:R-:W-:-:S04]  /*15320*/  @!P6 FMUL R3, R3, 0.5 ;  /* 0x3f0000000303e820 */ /* 0x000fc80000400000 */
[----:B------:R4:W4:Y:S01]  /*15330*/  MUFU.EX2 R19, R3 ;  /* 0x0000000300137308 */ /* 0x0009220000000800 */
[----:B-1----:R-:W2:Y:S04]  /*15340*/  LDL.LU R230, [R1+0x164] ;  /* 0x0001640001e67983 */ /* 0x002ea80000300800 */
[----:B------:R1:W-:Y:S01]  /*15350*/  STL [R1+0x348], R229 ;  /* 0x000348e501007387 */ /* 0x0003e20000100800 */
[----:B----4-:R-:W-:-:S03]  /*15360*/  FFMA R3, R173, UR4, -R0 ;  /* 0x00000004ad037c23 */ /* 0x010fc60008000800 */
[----:B-1----:R-:W4:Y:S01]  /*15370*/  LDL.LU R229, [R1+0x170] ;  /* 0x0001700001e57983 */ /* 0x002f220000300800 */
[----:B------:R-:W-:Y:S01]  /*15380*/  @!P6 FMUL R19, R19, R19 ;  /* 0x000000131313e220 */ /* 0x000fe20000400000 */
[C---:B------:R-:W-:Y:S02]  /*15390*/  FSETP.GEU.AND P6, PT, R3.reuse, -126, PT ;  /* 0xc2fc00000300780b */ /* 0x040fe40003fce000 */
[----:B------:R1:W-:Y:S04]  /*153a0*/  STL [R1+0x344], R228 ;  /* 0x000344e401007387 */ /* 0x0003e80000100800 */
[----:B-1----:R-:W4:Y:S07]  /*153b0*/  LDL.LU R228, [R1+0x174] ;  /* 0x0001740001e47983 */ /* 0x002f2e0000300800 */
[----:B------:R-:W-:Y:S01]  /*153c0*/  @!P6 FMUL R3, R3, 0.5 ;  /* 0x3f0000000303e820 */ /* 0x000fe20000400000 */
[----:B------:R1:W-:Y:S03]  /*153d0*/  STL [R1+0x340], R227 ;  /* 0x000340e301007387 */ /* 0x0003e60000100800 */
[----:B------:R1:W1:Y:S02]  /*153e0*/  MUFU.EX2 R158, R3 ;  /* 0x00000003009e7308 */ /* 0x0002640000000800 */
[----:B-1----:R-:W4:Y:S01]  /*153f0*/  LDL.LU R227, [R1+0x180] ;  /* 0x0001800001e37983 */ /* 0x002f220000300800 */
[----:B------:R-:W-:-:S03]  /*15400*/  FFMA R3, R176, UR4, -R0 ;  /* 0x00000004b0037c23 */ /* 0x000fc60008000800 */
[----:B------:R1:W-:Y:S01]  /*15410*/  STL [R1+0x33c], R226 ;  /* 0x00033ce201007387 */ /* 0x0003e20000100800 */
[----:B------:R-:W-:Y:S01]  /*15420*/  @!P6 FMUL R158, R158, R158 ;  /* 0x0000009e9e9ee220 */ /* 0x000fe20000400000 */
[C---:B------:R-:W-:Y:S02]  /*15430*/  FSETP.GEU.AND P6, PT, R3.reuse, -126, PT ;  /* 0xc2fc00000300780b */ /* 0x040fe40003fce000 */
[----:B-1----:R-:W4:Y:S04]  /*15440*/  LDL.LU R226, [R1+0x184] ;  /* 0x0001840001e27983 */ /* 0x002f280000300800 */
[----:B------:R1:W-:Y:S07]  /*15450*/  STL [R1+0x338], R225 ;  /* 0x000338e101007387 */ /* 0x0003ee0000100800 */
[----:B------:R-:W-:-:S04]  /*15460*/  @!P6 FMUL R3, R3, 0.5 ;  /* 0x3f0000000303e820 */ /* 0x000fc80000400000 */
[----:B------:R1:W1:Y:S02]  /*15470*/  MUFU.EX2 R18, R3 ;  /* 0x0000000300127308 */ /* 0x0002640000000800 */
[----:B-1----:R-:W4:Y:S04]  /*15480*/  LDL.LU R225, [R1+0x190] ;  /* 0x0001900001e17983 */ /* 0x002f280000300800 */
[----:B------:R-:W4:Y:S01]  /*15490*/  LDL.LU R16, [R1+0x1e4] ;  /* 0x0001e40001107983 */ /* 0x000f220000300800 */
[----:B------:R-:W-:-:S03]  /*154a0*/  FFMA R3, R177, UR4, -R0 ;  /* 0x00000004b1037c23 */ /* 0x000fc60008000800 */
[----:B------:R-:W4:Y:S04]  /*154b0*/  LDL.LU R15, [R1+0x1f0] ;  /* 0x0001f000010f7983 */ /* 0x000f280000300800 */
[----:B------:R-:W4:Y:S01]  /*154c0*/  LDL.LU R14, [R1+0x1f4] ;  /* 0x0001f400010e7983 */ /* 0x000f220000300800 */
        /* <DEDUP_REMOVED lines=8> */
[----:B------:R-:W-:Y:S01]  /*15550*/  FFMA R3, R180, UR4, -R0 ;  /* 0x00000004b4037c23 */ /* 0x000fe20008000800 */
[----:B------:R-:W-:-:S04]  /*15560*/  @!P6 FMUL R152, R152, R152 ;  /* 0x000000989898e220 */ /* 0x000fc80000400000 */
[----:B------:R-:W-:Y:S01]  /*15570*/  FSETP.GEU.AND P6, PT, R3, -126, PT ;  /* 0xc2fc00000300780b */ /* 0x000fe20003fce000 */
[----:B------:R1:W-:Y:S01]  /*15580*/  STL [R1+0x32c], R222 ;  /* 0x00032cde01007387 */ /* 0x0003e20000100800 */
[----:B------:R-:W-:Y:S01]  /*15590*/  FFMA R0, R181, UR4, -R0 ;  /* 0x00000004b5007c23 */ /* 0x000fe20008000800 */
[----:B------:R-:W-:Y:S02]  /*155a0*/  FSEL R178, R178, -INF , P5 ;  /* 0xff800000b2b27808 */ /* 0x000fe40002800000 */
[----:B-1----:R-:W4:Y:S08]  /*155b0*/  LDL.LU R222, [R1+0x18] ;  /* 0x0000180001de7983 */ /* 0x002f300000300800 */
[----:B------:R-:W-:Y:S01]  /*155c0*/  @!P6 FMUL R3, R3, 0.5 ;  /* 0x3f0000000303e820 */ /* 0x000fe20000400000 */
[----:B------:R1:W-:Y:S03]  /*155d0*/  STL [R1+0x328], R221 ;  /* 0x000328dd01007387 */ /* 0x0003e60000100800 */
[----:B------:R1:W1:Y:S02]  /*155e0*/  MUFU.EX2 R17, R3 ;  /* 0x0000000300117308 */ /* 0x0002640000000800 */
[----:B-1----:R-:W4:Y:S01]  /*155f0*/  LDL.LU R221, [R1+0x1c] ;  /* 0x00001c0001dd7983 */ /* 0x002f220000300800 */
[----:B------:R-:W-:-:S03]  /*15600*/  FADD R3, R164, R156 ;  /* 0x0000009ca4037221 */ /* 0x000fc60000000000 */
        /* <DEDUP_REMOVED lines=8> */
[----:B------:R1:W-:Y:S01]  /*15690*/  STL [R1+0x31c], R218 ;  /* 0x00031cda01007387 */ /* 0x0003e20000100800 */
[----:B------:R-:W-:-:S04]  /*156a0*/  FADD R0, R160, R152 ;  /* 0x00000098a0007221 */ /* 0x000fc80000000000 */
[----:B------:R-:W-:Y:S01]  /*156b0*/  FADD R4, R3, R0 ;  /* 0x0000000003047221 */ /* 0x000fe20000000000 */
[----:B------:R-:W-:Y:S01]  /*156c0*/  @!P6 FMUL R154, R154, R154 ;  /* 0x0000009a9a9ae220 */ /* 0x000fe20000400000 */
[----:B------:R-:W-:Y:S01]  /*156d0*/  FADD R3, R166, R158 ;  /* 0x0000009ea6037221 */ /* 0x000fe20000000000 */
[----:B-1----:R-:W4:Y:S02]  /*156e0*/  LDL.LU R218, [R1+0x38] ;  /* 0x0000380001da7983 */ /* 0x002f240000300800 */
[----:B------:R-:W-:Y:S01]  /*156f0*/  FADD R0, R162, R154 ;  /* 0x0000009aa2007221 */ /* 0x000fe20000000000 */
[----:B------:R-:W-:Y:S01]  /*15700*/  ISETP.NE.AND P6, PT, R13, RZ, PT ;  /* 0x000000ff0d00720c */ /* 0x000fe20003fc5270 */
[----:B------:R1:W-:Y:S02]  /*15710*/  STL [R1+0x318], R217 ;  /* 0x000318d901007387 */ /* 0x0003e40000100800 */
[----:B------:R-:W-:Y:S01]  /*15720*/  FADD R0, R3, R0 ;  /* 0x0000000003007221 */ /* 0x000fe20000000000 */
[----:B------:R-:W-:-:S03]  /*15730*/  FADD R3, R168, R20 ;  /* 0x00000014a8037221 */ /* 0x000fc60000000000 */
[----:B------:R-:W-:Y:S01]  /*15740*/  FADD R6, R4, R0 ;  /* 0x0000000004067221 */ /* 0x000fe20000000000 */
[----:B------:R-:W-:Y:S01]  /*15750*/  FADD R0, R22, R18 ;  /* 0x0000001216007221 */ /* 0x000fe20000000000 */
[----:B------:R-:W-:Y:S01]  /*15760*/  FSEL R175, R175, -INF , P6 ;  /* 0xff800000afaf7808 */ /* 0x000fe20003000000 */
[----:B-1----:R-:W4:Y:S02]  /*15770*/  LDL.LU R217, [R1+0x3c] ;  /* 0x00003c0001d97983 */ /* 0x002f240000300800 */
[----:B------:R-:W-:Y:S01]  /*15780*/  FADD R4, R3, R0 ;  /* 0x0000000003047221 */ /* 0x000fe20000000000 */
[----:B------:R-:W-:Y:S01]  /*15790*/  FADD R3, R23, R19 ;  /* 0x0000001317037221 */ /* 0x000fe20000000000 */
[----:B------:R-:W-:Y:S01]  /*157a0*/  FADD R0, R21, R17 ;  /* 0x0000001115007221 */ /* 0x000fe20000000000 */
[----:B------:R1:W-:Y:S03]  /*157b0*/  STL [R1+0x314], R216 ;  /* 0x000314d801007387 */ /* 0x0003e60000100800 */
[----:B------:R-:W-:-:S04]  /*157c0*/  FADD R0, R3, R0 ;  /* 0x0000000003007221 */ /* 0x000fc80000000000 */
[----:B------:R-:W-:Y:S01]  /*157d0*/  FADD R0, R4, R0 ;  /* 0x0000000004007221 */ /* 0x000fe20000000000 */
[----:B------:R-:W-:Y:S01]  /*157e0*/  FSEL R179, R179, -INF , P4 ;  /* 0xff800000b3b37808 */ /* 0x000fe20002000000 */
[----:B-1----:R-:W4:Y:S02]  /*157f0*/  LDL.LU R216, [R1+0x48] ;  /* 0x0000480001d87983 */ /* 0x002f240000300800 */
[----:B------:R-:W-:Y:S01]  /*15800*/  FADD R6, R0, R6 ;  /* 0x0000000600067221 */ /* 0x000fe20000000000 */
        /* <DEDUP_REMOVED lines=10> */
[----:B------:R-:W-:Y:S01]  /*158b0*/  FSEL R182, R182, -INF , P3 ;  /* 0xff800000b6b67808 */ /* 0x000fe20001800000 */
        /* <DEDUP_REMOVED lines=15> */
[----:B------:R-:W-:-:S03]  /*159b0*/  FMNMX R3, R183, R3, !PT ;  /* 0x00000003b7037209 */ /* 0x000fc60007800000 */
[----:B-1----:R-:W4:Y:S04]  /*159c0*/  LDL.LU R211, [R1+0x6c] ;  /* 0x00006c0001d37983 */ /* 0x002f280000300800 */
[----:B------:R1:W-:Y:S04]  /*159d0*/  STL [R1+0x2fc], R210 ;  /* 0x0002fcd201007387 */ /* 0x0003e80000100800 */
[----:B------:R-:W3:Y:S04]  /*159e0*/  SHFL.BFLY PT, R4, R3, 0x1, 0x1f ;  /* 0x0c201f0003047f89 */ /* 0x000ee800000e0000 */
        /* <DEDUP_REMOVED lines=19> */
[----:B------:R1:W-:Y:S01]  /*15b20*/  STL [R1+0x2d4], R200 ;  /* 0x0002d4c801007387 */ /* 0x0003e20000100800 */
[----:B---3--:R-:W-:-:S03]  /*15b30*/  FMNMX R3, R3, R4, !PT ;  /* 0x0000000403037209 */ /* 0x008fc60007800000 */
        /* <DEDUP_REMOVED lines=8> */
[----:B------:R-:W2:Y:S04]  /*15bc0*/  SHFL.BFLY PT, R4, R3, 0x2, 0x1f ;  /* 0x0c401f0003047f89 */ /* 0x000ea800000e0000 */
        /* <DEDUP_REMOVED lines=15> */
[----:B------:R-:W3:Y:S04]  /*15cc0*/  LDL.LU R167, [R1+0x1d4] ;  /* 0x0001d40001a77983 */ /* 0x000ee80000300800 */
        /* <DEDUP_REMOVED lines=8> */
[----:B------:R-:W3:Y:S01]  /*15d50*/  LDL.LU R177, [R1+0x1dc] ;  /* 0x0001dc0001b17983 */ /* 0x000ee20000300800 */
[----:B------:R-:W-:-:S03]  /*15d60*/  FMUL R0, R7, UR4 ;  /* 0x0000000407007c20 */ /* 0x000fc60008400000 */
[----:B------:R-:W3:Y:S01]  /*15d70*/  LDL.LU R180, [R1+0x1d8] ;  /* 0x0001d80001b47983 */ /* 0x000ee20000300800 */
[----:B--2---:R-:W-:-:S03]  /*15d80*/  FMNMX R4, R3, R4, !PT ;  /* 0x0000000403047209 */ /* 0x004fc60007800000 */
[----:B------:R-:W2:Y:S04]  /*15d90*/  LDL.LU R181, [R1+0x1cc] ;  /* 0x0001cc0001b57983 */ /* 0x000ea80000300800 */
[----:B------:R-:W3:Y:S04]  /*15da0*/  LDL.LU R13, [R1+0x1b0] ;  /* 0x0001b000010d7983 */ /* 0x000ee80000300800 */
[----:B------:R-:W2:Y:S04]  /*15db0*/  LDL.LU R9, [R1+0x1a4] ;  /* 0x0001a40001097983 */ /* 0x000ea80000300800 */
[----:B------:R-:W3:Y:S01]  /*15dc0*/  LDL.LU R7, [R1+0x1a0] ;  /* 0x0001a00001077983 */ /* 0x000ee20000300800 */
[----:B------:R-:W-:-:S03]  /*15dd0*/  FSETP.GEU.AND P2, PT, R0, -126, PT ;  /* 0xc2fc00000000780b */ /* 0x000fc60003f4e000 */
[----:B------:R-:W2:Y:S10]  /*15de0*/  LDL.LU R3, [R1+0x194] ;  /* 0x0001940001037983 */ /* 0x000eb40000300800 */
        /* <DEDUP_REMOVED lines=11> */
[----:B-1----:R-:W3:Y:S04]  /*15ea0*/  LDL.LU R74, [R1+0x400] ;  /* 0x00040000014a7983 */ /* 0x002ee80000300800 */
[----:B------:R1:W-:Y:S01]  /*15eb0*/  STL [R1+0x4], R75 ;  /* 0x0000044b01007387 */ /* 0x0003e20000100800 */
[-C--:B------:R-:W-:Y:S01]  /*15ec0*/  FMUL R87, R87, R0.reuse ;  /* 0x0000000057577220 */ /* 0x080fe20000400000 */
[----:B------:R-:W-:-:S02]  /*15ed0*/  FMUL R90, R90, R0 ;  /* 0x000000005a5a7220 */ /* 0x000fc40000400000 */
        /* <DEDUP_REMOVED lines=116> */
[----:B------:R-:W-:-:S03]  /*16620*/  FMUL R228, R228, R0 ;  /* 0x00000000e4e47220 */ /* 0x000fc60000400000 */
[----:B-1----:R1:W5:Y:S04]  /*16630*/  LDL.LU R235, [R1+0x360] ;  /* 0x0003600001eb7983 */ /* 0x0023680000300800 */
[----:B------:R2:W-:Y:S01]  /*16640*/  STL [R1+0x144], R234 ;  /* 0x000144ea01007387 */ /* 0x0005e20000100800 */
[----:B------:R-:W-:-:S03]  /*16650*/  FMUL R227, R227, R0 ;  /* 0x00000000e3e37220 */ /* 0x000fc60000400000 */
[----:B--2---:R1:W5:Y:S04]  /*16660*/  LDL.LU R234, [R1+0x35c] ;  /* 0x00035c0001ea7983 */ /* 0x0043680000300800 */
        /* <DEDUP_REMOVED lines=10> */
[-C--:B---3--:R-:W-:Y:S01]  /*16710*/  FMUL R7, R7, R0.reuse ;  /* 0x0000000007077220 */ /* 0x088fe20000400000 */
        /* <DEDUP_REMOVED lines=13> */
[----:B------:R2:W-:Y:S01]  /*167f0*/  STL [R1+0x184], R226 ;  /* 0x000184e201007387 */ /* 0x0005e20000100800 */
[----:B------:R-:W-:-:S03]  /*16800*/  FSETP.NEU.AND P2, PT, R4, -INF , PT ;  /* 0xff8000000400780b */ /* 0x000fc60003f4d000 */
[----:B--2---:R1:W5:Y:S04]  /*16810*/  LDL.LU R226, [R1+0x33c] ;  /* 0x00033c0001e27983 */ /* 0x0043680000300800 */
[----:B------:R2:W-:Y:S04]  /*16820*/  STL [R1+0x190], R225 ;  /* 0x000190e101007387 */ /* 0x0005e80000100800 */
        /* <DEDUP_REMOVED lines=83> */
[--C-:B------:R-:W-:Y:S01]  /*16d60*/  FFMA R7, R155, UR4, -R0.reuse ;  /* 0x000000049b077c23 */ /* 0x100fe20008000800 */
[----:B------:R-:W-:Y:S04]  /*16d70*/  STL [R1+0x1d4], R167 ;  /* 0x0001d4a701007387 */ /* 0x000fe80000100800 */
[----:B------:R-:W-:Y:S01]  /*16d80*/  FSETP.GEU.AND P2, PT, R7, -126, PT ;  /* 0xc2fc00000700780b */ /* 0x000fe20003f4e000 */
[----:B------:R2:W-:Y:S06]  /*16d90*/  STL [R1+0x1e0], R224 ;  /* 0x0001e0e001007387 */ /* 0x0005ec0000100800 */
[----:B------:R-:W-:Y:S01]  /*16da0*/  @!P6 FMUL R3, R3, 0.5 ;  /* 0x3f0000000303e820 */ /* 0x000fe20000400000 */
[----:B--2---:R-:W2:Y:S01]  /*16db0*/  LDL.LU R224, [R1+0x8] ;  /* 0x0000080001e07983 */ /* 0x004ea20000300800 */
[----:B------:R-:W-:-:S03]  /*16dc0*/  FFMA R8, R159, UR4, -R0 ;  /* 0x000000049f087c23 */ /* 0x000fc60008000800 */
[----:B------:R3:W-:Y:S01]  /*16dd0*/  STL [R1+0x1e4], R16 ;  /* 0x0001e41001007387 */ /* 0x0007e20000100800 */
[----:B------:R-:W-:Y:S01]  /*16de0*/  @!P2 FMUL R7, R7, 0.5 ;  /* 0x3f0000000707a820 */ /* 0x000fe20000400000 */
[----:B------:R-:W-:Y:S01]  /*16df0*/  FSETP.GEU.AND P4, PT, R8, -126, PT ;  /* 0xc2fc00000800780b */ /* 0x000fe20003f8e000 */
[----:B---3--:R3:W1:Y:S01]  /*16e00*/  MUFU.EX2 R16, R3 ;  /* 0x0000000300107308 */ /* 0x0086620000000800 */
[--C-:B------:R-:W-:Y:S01]  /*16e10*/  FFMA R6, R12, UR4, -R0.reuse ;  /* 0x000000040c067c23 */ /* 0x100fe20008000800 */
[----:B---3--:R-:W-:-:S06]  /*16e20*/  FFMA R3, R11, UR4, -R0 ;  /* 0x000000040b037c23 */ /* 0x008fcc0008000800 */
[----:B------:R3:W4:Y:S01]  /*16e30*/  MUFU.EX2 R165, R7 ;  /* 0x0000000700a57308 */ /* 0x0007220000000800 */
[----:B------:R-:W-:Y:S01]  /*16e40*/  FSETP.GEU.AND P5, PT, R3, -126, PT ;  /* 0xc2fc00000300780b */ /* 0x000fe20003fae000 */
[--C-:B---3--:R-:W-:Y:S01]  /*16e50*/  FFMA R7, R163, UR4, -R0.reuse ;  /* 0x00000004a3077c23 */ /* 0x108fe20008000800 */
[----:B-1----:R-:W-:Y:S01]  /*16e60*/  @!P6 FMUL R16, R16, R16 ;  /* 0x000000101010e220 */ /* 0x002fe20000400000 */
[----:B------:R-:W-:Y:S01]  /*16e70*/  FSETP.GEU.AND P3, PT, R6, -126, PT ;  /* 0xc2fc00000600780b */ /* 0x000fe20003f6e000 */
[----:B------:R-:W-:Y:S02]  /*16e80*/  @!P4 FMUL R8, R8, 0.5 ;  /* 0x3f0000000808c820 */ /* 0x000fe40000400000 */
[----:B------:R-:W-:Y:S02]  /*16e90*/  FSETP.GEU.AND P6, PT, R7, -126, PT ;  /* 0xc2fc00000700780b */ /* 0x000fe40003fce000 */
[----:B------:R1:W3:Y:S05]  /*16ea0*/  MUFU.EX2 R167, R8 ;  /* 0x0000000800a77308 */ /* 0x0002ea0000000800 */
[----:B------:R-:W-:Y:S01]  /*16eb0*/  @!P5 FMUL R3, R3, 0.5 ;  /* 0x3f0000000303d820 */ /* 0x000fe20000400000 */
[----:B------:R3:W-:Y:S01]  /*16ec0*/  STL [R1+0x1f0], R15 ;  /* 0x0001f00f01007387 */ /* 0x0007e20000100800 */
[----:B----4-:R-:W-:Y:S01]  /*16ed0*/  @!P2 FMUL R165, R165, R165 ;  /* 0x000000a5a5a5a220 */ /* 0x010fe20000400000 */
[----:B-1----:R-:W-:-:S02]  /*16ee0*/  FFMA R8, R10, UR4, -R0 ;  /* 0x000000040a087c23 */ /* 0x002fc40008000800 */
[----:B------:R1:W-:Y:S01]  /*16ef0*/  STL [R1+0x1f4], R14 ;  /* 0x0001f40e01007387 */ /* 0x0003e20000100800 */
[----:B------:R-:W-:Y:S01]  /*16f00*/  @!P3 FMUL R6, R6, 0.5 ;  /* 0x3f0000000606b820 */ /* 0x000fe20000400000 */
[----:B------:R-:W-:Y:S01]  /*16f10*/  @!P6 FMUL R7, R7, 0.5 ;  /* 0x3f0000000707e820 */ /* 0x000fe20000400000 */
[C---:B------:R-:W-:Y:S02]  /*16f20*/  FSETP.GEU.AND P2, PT, R8.reuse, -126, PT ;  /* 0xc2fc00000800780b */ /* 0x040fe40003f4e000 */
[----:B---3--:R-:W3:Y:S08]  /*16f30*/  MUFU.EX2 R15, R6 ;  /* 0x00000006000f7308 */ /* 0x008ef00000000800 */
[----:B-1----:R1:W4:Y:S08]  /*16f40*/  MUFU.EX2 R14, R3 ;  /* 0x00000003000e7308 */ /* 0x0023300000000800 */
[----:B------:R4:W4:Y:S01]  /*16f50*/  MUFU.EX2 R161, R7 ;  /* 0x0000000700a17308 */ /* 0x0009220000000800 */
[----:B------:R-:W-:Y:S01]  /*16f60*/  @!P2 FMUL R8, R8, 0.5 ;  /* 0x3f0000000808a820 */ /* 0x000fe20000400000 */
[--C-:B-1----:R-:W-:Y:S01]  /*16f70*/  FFMA R3, R171, UR4, -R0.reuse ;  /* 0x00000004ab037c23 */ /* 0x102fe20008000800 */
[--C-:B------:R-:W-:Y:S01]  /*16f80*/  FFMA R6, R170, UR4, -R0.reuse ;  /* 0x00000004aa067c23 */ /* 0x100fe20008000800 */
[----:B------:R-:W-:Y:S01]  /*16f90*/  @!P4 FMUL R167, R167, R167 ;  /* 0x000000a7a7a7c220 */ /* 0x000fe20000400000 */
[----:B---3--:R-:W-:Y:S01]  /*16fa0*/  @!P3 FMUL R15, R15, R15 ;  /* 0x0000000f0f0fb220 */ /* 0x008fe20000400000 */
[--C-:B------:R-:W-:Y:S01]  /*16fb0*/  FFMA R9, R184, UR4, -R0.reuse ;  /* 0x00000004b8097c23 */ /* 0x100fe20008000800 */
[--C-:B----4-:R-:W-:Y:S01]  /*16fc0*/  FFMA R7, R175, UR4, -R0.reuse ;  /* 0x00000004af077c23 */ /* 0x110fe20008000800 */
[----:B------:R1:W3:Y:S01]  /*16fd0*/  MUFU.EX2 R13, R8 ;  /* 0x00000008000d7308 */ /* 0x0002e20000000800 */
[----:B------:R-:W-:Y:S01]  /*16fe0*/  @!P5 FMUL R14, R14, R14 ;  /* 0x0000000e0e0ed220 */ /* 0x000fe20000400000 */
[----:B------:R-:W-:Y:S01]  /*16ff0*/  FSETP.GEU.AND P4, PT, R3, -126, PT ;  /* 0xc2fc00000300780b */ /* 0x000fe20003f8e000 */
[----:B------:R-:W-:Y:S01]  /*17000*/  FADD R153, -R153, R185 ;  /* 0x000000b999997221 */ /* 0x000fe20000000100 */
[----:B------:R-:W-:Y:S01]  /*17010*/  FSETP.GEU.AND P5, PT, R7, -126, PT ;  /* 0xc2fc00000700780b */ /* 0x000fe20003fae000 */
[----:B------:R-:W4:Y:S01]  /*17020*/  LDL.LU R170, [R1+0x1c8] ;  /* 0x0001c80001aa7983 */ /* 0x000f220000300800 */
[----:B-1----:R-:W-:Y:S01]  /*17030*/  FFMA R8, R179, UR4, -R0 ;  /* 0x00000004b3087c23 */ /* 0x002fe20008000800 */
[----:B------:R-:W-:Y:S01]  /*17040*/  @!P6 FMUL R161, R161, R161 ;  /* 0x000000a1a1a1e220 */ /* 0x000fe20000400000 */
[----:B------:R-:W-:Y:S01]  /*17050*/  FSETP.GEU.AND P3, PT, R6, -126, PT ;  /* 0xc2fc00000600780b */ /* 0x000fe20003f6e000 */
[----:B------:R-:W4:Y:S02]  /*17060*/  LDL.LU R171, [R1+0x1bc] ;  /* 0x0001bc0001ab7983 */ /* 0x000f240000300800 */
[----:B------:R-:W-:-:S04]  /*17070*/  FSETP.GEU.AND P6, PT, R8, -126, PT ;  /* 0xc2fc00000800780b */ /* 0x000fc80003fce000 */
[----:B------:R-:W-:Y:S01]  /*17080*/  @!P4 FMUL R3, R3, 0.5 ;  /* 0x3f0000000303c820 */ /* 0x000fe20000400000 */
[----:B------:R-:W4:Y:S01]  /*17090*/  LDL.LU R175, [R1+0x1b8] ;  /* 0x0001b80001af7983 */ /* 0x000f220000300800 */
[----:B------:R-:W-:Y:S02]  /*170a0*/  @!P5 FMUL R7, R7, 0.5 ;  /* 0x3f0000000707d820 */ /* 0x000fe40000400000 */
[----:B------:R1:W1:Y:S01]  /*170b0*/  MUFU.EX2 R157, R3 ;  /* 0x00000003009d7308 */ /* 0x0002620000000800 */
[----:B---3--:R-:W-:Y:S01]  /*170c0*/  @!P2 FMUL R13, R13, R13 ;  /* 0x0000000d0d0da220 */ /* 0x008fe20000400000 */
[----:B------:R-:W3:Y:S01]  /*170d0*/  LDL.LU R179, [R1+0x1ac] ;  /* 0x0001ac0001b37983 */ /* 0x000ee20000300800 */
[----:B------:R-:W-:-:S05]  /*170e0*/  @!P3 FMUL R6, R6, 0.5 ;  /* 0x3f0000000606b820 */ /* 0x000fca0000400000 */
[----:B------:R1:W1:Y:S01]  /*170f0*/  MUFU.EX2 R11, R7 ;  /* 0x00000007000b7308 */ /* 0x0002620000000800 */
[----:B------:R-:W-:Y:S01]  /*17100*/  @!P6 FMUL R8, R8, 0.5 ;  /* 0x3f0000000808e820 */ /* 0x000fe20000400000 */
[--C-:B-1----:R-:W-:Y:S02]  /*17110*/  FFMA R3, R183, UR4, -R0.reuse ;  /* 0x00000004b7037c23 */ /* 0x102fe40008000800 */
[----:B------:R-:W4:Y:S04]  /*17120*/  LDL.LU R183, [R1+0x1a8] ;  /* 0x0001a80001b77983 */ /* 0x000f280000300800 */
[----:B------:R1:W1:Y:S01]  /*17130*/  MUFU.EX2 R12, R6 ;  /* 0x00000006000c7308 */ /* 0x0002620000000800 */
[----:B------:R-:W-:Y:S01]  /*17140*/  FSETP.GEU.AND P2, PT, R3, -126, PT ;  /* 0xc2fc00000300780b */ /* 0x000fe20003f4e000 */
[--C-:B------:R-:W-:Y:S01]  /*17150*/  FFMA R7, R174, UR4, -R0.reuse ;  /* 0x00000004ae077c23 */ /* 0x100fe20008000800 */
[----:B------:R-:W-:Y:S01]  /*17160*/  @!P4 FMUL R157, R157, R157 ;  /* 0x0000009d9d9dc220 */ /* 0x000fe20000400000 */
[----:B------:R-:W3:Y:S04]  /*17170*/  LDL.LU R184, [R1+0x19c] ;  /* 0x00019c0001b87983 */ /* 0x000ee80000300800 */
[----:B------:R1:W1:Y:S01]  /*17180*/  MUFU.EX2 R10, R8 ;  /* 0x00000008000a7308 */ /* 0x0002620000000800 */
[----:B------:R-:W-:Y:S01]  /*17190*/  @!P5 FMUL R11, R11, R11 ;  /* 0x0000000b0b0bd220 */ /* 0x000fe20000400000 */
[----:B-1----:R-:W-:Y:S01]  /*171a0*/  FFMA R6, R182, UR4, -R0 ;  /* 0x00000004b6067c23 */ /* 0x002fe20008000800 */
[----:B------:R-:W-:Y:S01]  /*171b0*/  FSETP.GEU.AND P4, PT, R7, -126, PT ;  /* 0xc2fc00000700780b */ /* 0x000fe20003f8e000 */
[----:B------:R-:W4:Y:S02]  /*171c0*/  LDL.LU R174, [R1+0x198] ;  /* 0x0001980001ae7983 */ /* 0x000f240000300800 */
[----:B------:R-:W-:-:S02]  /*171d0*/  @!P2 FMUL R3, R3, 0.5 ;  /* 0x3f0000000303a820 */ /* 0x000fc40000400000 */
[----:B------:R-:W3:Y:S01]  /*171e0*/  LDL.LU R185, [R1+0x18c] ;  /* 0x00018c0001b97983 */ /* 0x000ee20000300800 */
[----:B------:R-:W-:Y:S01]  /*171f0*/  FFMA R8, R178, UR4, -R0 ;  /* 0x00000004b2087c23 */ /* 0x000fe20008000800 */
[----:B------:R-:W-:Y:S02]  /*17200*/  @!P3 FMUL R12, R12, R12 ;  /* 0x0000000c0c0cb220 */ /* 0x000fe40000400000 */
[----:B------:R-:W1:Y:S01]  /*17210*/  MUFU.EX2 R3, R3 ;  /* 0x0000000300037308 */ /* 0x000e620000000800 */
[----:B------:R-:W4:Y:S01]  /*17220*/  LDL.LU R178, [R1+0x188] ;  /* 0x0001880001b27983 */ /* 0x000f220000300800 */
[----:B------:R-:W-:Y:S02]  /*17230*/  FSETP.GEU.AND P5, PT, R8, -126, PT ;  /* 0xc2fc00000800780b */ /* 0x000fe40003fae000 */
[----:B------:R-:W-:Y:S01]  /*17240*/  FSETP.GEU.AND P3, PT, R9, -126, PT ;  /* 0xc2fc00000900780b */ /* 0x000fe20003f6e000 */
[----:B------:R-:W-:Y:S01]  /*17250*/  @!P6 FMUL R10, R10, R10 ;  /* 0x0000000a0a0ae220 */ /* 0x000fe20000400000 */
[----:B------:R-:W-:Y:S01]  /*17260*/  FSETP.GEU.AND P6, PT, R6, -126, PT ;  /* 0xc2fc00000600780b */ /* 0x000fe20003fce000 */
[----:B------:R-:W-:Y:S01]  /*17270*/  FMUL R0, R153, UR4 ;  /* 0x0000000499007c20 */ /* 0x000fe20008400000 */
[----:B------:R-:W-:Y:S01]  /*17280*/  @!P4 FMUL R7, R7, 0.5 ;  /* 0x3f0000000707c820 */ /* 0x000fe20000400000 */
[----:B------:R-:W3:Y:S06]  /*17290*/  LDL.LU R182, [R1+0x17c] ;  /* 0x00017c0001b67983 */ /* 0x000eec0000300800 */
[----:B------:R-:W-:-:S02]  /*172a0*/  @!P5 FMUL R8, R8, 0.5 ;  /* 0x3f0000000808d820 */ /* 0x000fc40000400000 */
[----:B------:R-:W-:Y:S02]  /*172b0*/  @!P3 FMUL R9, R9, 0.5 ;  /* 0x3f0000000909b820 */ /* 0x000fe40000400000 */
[----:B------:R1:W1:Y:S01]  /*172c0*/  MUFU.EX2 R153, R8 ;  /* 0x0000000800997308 */ /* 0x0002620000000800 */
[----:B------:R-:W-:Y:S01]  /*172d0*/  @!P6 FMUL R6, R6, 0.5 ;  /* 0x3f0000000606e820 */ /* 0x000fe20000400000 */
[----:B-1----:R-:W-:-:S06]  /*172e0*/  @!P2 FMUL R3, R3, R3 ;  /* 0x000000030303a220 */ /* 0x002fcc0000400000 */
[----:B------:R-:W1:Y:S01]  /*172f0*/  MUFU.EX2 R163, R9 ;  /* 0x0000000900a37308 */ /* 0x000e620000000800 */
[----:B------:R-:W-:-:S07]  /*17300*/  FADD R8, R165, R157 ;  /* 0x0000009da5087221 */ /* 0x000fce0000000000 */
[----:B------:R1:W1:Y:S08]  /*17310*/  MUFU.EX2 R159, R7 ;  /* 0x00000007009f7308 */ /* 0x0002700000000800 */
[----:B------:R1:W1:Y:S02]  /*17320*/  MUFU.EX2 R155, R6 ;  /* 0x00000006009b7308 */ /* 0x0002640000000800 */
[----:B-1----:R-:W-:-:S04]  /*17330*/  FADD R7, R161, R10 ;  /* 0x0000000aa1077221 */ /* 0x002fc80000000000 */
[----:B------:R-:W-:Y:S01]  /*17340*/  FADD R8, R8, R7 ;  /* 0x0000000708087221 */ /* 0x000fe20000000000 */
[----:B------:R-:W-:Y:S01]  /*17350*/  FADD R7, R167, R11 ;  /* 0x0000000ba7077221 */ /* 0x000fe20000000000 */
[----:B------:R-:W-:Y:S01]  /*17360*/  FADD R6, R13, R3 ;  /* 0x000000030d067221 */ /* 0x000fe20000000000 */
[----:B------:R-:W-:-:S03]  /*17370*/  @!P5 FMUL R153, R153, R153 ;  /* 0x000000999999d220 */ /* 0x000fc60000400000 */
[----:B------:R-:W-:Y:S01]  /*17380*/  FADD R6, R7, R6 ;  /* 0x0000000607067221 */ /* 0x000fe20000000000 */
[----:B------:R-:W-:Y:S01]  /*17390*/  FADD R7, R16, R12 ;  /* 0x0000000c10077221 */ /* 0x000fe20000000000 */
[----:B------:R-:W-:Y:S02]  /*173a0*/  @!P3 FMUL R163, R163, R163 ;  /* 0x000000a3a3a3b220 */ /* 0x000fe40000400000 */
[----:B------:R-:W-:Y:S01]  /*173b0*/  FADD R9, R8, R6 ;  /* 0x0000000608097221 */ /* 0x000fe20000000000 */
[----:B------:R-:W-:Y:S01]  /*173c0*/  FADD R6, R14, R153 ;  /* 0x000000990e067221 */ /* 0x000fe20000000000 */
[----:B------:R-:W-:Y:S01]  /*173d0*/  @!P4 FMUL R159, R159, R159 ;  /* 0x0000009f9f9fc220 */ /* 0x000fe20000400000 */
[----:B------:R-:W-:Y:S02]  /*173e0*/  @!P6 FMUL R155, R155, R155 ;  /* 0x0000009b9b9be220 */ /* 0x000fe40000400000 */
[----:B------:R-:W-:Y:S01]  /*173f0*/  FADD R8, R7, R6 ;  /* 0x0000000607087221 */ /* 0x000fe20000000000 */
[----:B------:R-:W-:Y:S01]  /*17400*/  FADD R7, R15, R159 ;  /* 0x0000009f0f077221 */ /* 0x000fe20000000000 */
[----:B------:R-:W-:-:S04]  /*17410*/  FADD R6, R163, R155 ;  /* 0x0000009ba3067221 */ /* 0x000fc80000000000 */
[----:B------:R-:W-:Y:S02]  /*17420*/  FADD R6, R7, R6 ;  /* 0x0000000607067221 */ /* 0x000fe40000000000 */
[----:B------:R-:W4:Y:S02]  /*17430*/  LDL.LU R7, [R1+0x178] ;  /* 0x0001780001077983 */ /* 0x000f240000300800 */
[----:B------:R-:W-:Y:S01]  /*17440*/  FADD R6, R8, R6 ;  /* 0x0000000608067221 */ /* 0x000fe20000000000 */
[----:B------:R-:W-:Y:S01]  /*17450*/  F2FP.BF16.F32.PACK_AB R164, R164, R168 ;  /* 0x000000a8a4a4723e */ /* 0x000fe200000010ff */
[----:B------:R-:W3:Y:S02]  /*17460*/  LDL.LU R8, [R1+0x16c] ;  /* 0x00016c0001087983 */ /* 0x000ee40000300800 */
[----:B------:R-:W-:Y:S01]  /*17470*/  FADD R6, R6, R9 ;  /* 0x0000000906067221 */ /* 0x000fe20000000000 */
[----:B------:R-:W-:Y:S01]  /*17480*/  F2FP.BF16.F32.PACK_AB R166, R166, R23 ;  /* 0x00000017a6a6723e */ /* 0x000fe200000010ff */
[----:B------:R-:W4:Y:S01]  /*17490*/  LDL.LU R9, [R1+0x168] ;  /* 0x0001680001097983 */ /* 0x000f220000300800 */
[----:B------:R-:W-:-:S03]  /*174a0*/  F2FP.BF16.F32.PACK_AB R160, R160, R22 ;  /* 0x00000016a0a0723e */ /* 0x000fc600000010ff */
[----:B------:R-:W3:Y:S01]  /*174b0*/  LDL.LU R168, [R1+0x15c] ;  /* 0x00015c0001a87983 */ /* 0x000ee20000300800 */
[----:B------:R-:W-:-:S03]  /*174c0*/  F2FP.BF16.F32.PACK_AB R162, R162, R21 ;  /* 0x00000015a2a2723e */ /* 0x000fc600000010ff */
        /* <DEDUP_REMOVED lines=8> */
[----:B------:R-:W4:Y:S04]  /*17550*/  LDL.LU R19, [R1+0x138] ;  /* 0x0001380001137983 */ /* 0x000f280000300800 */
[----:B------:R-:W3:Y:S04]  /*17560*/  LDL.LU R18, [R1+0x12c] ;  /* 0x00012c0001127983 */ /* 0x000ee80000300800 */
[----:B------:R-:W4:Y:S01]  /*17570*/  LDL.LU R17, [R1+0x128] ;  /* 0x0001280001117983 */ /* 0x000f220000300800 */
[----:B------:R-:W-:-:S13]  /*17580*/  FSETP.GEU.AND P2, PT, R0, -126, PT ;  /* 0xc2fc00000000780b */ /* 0x000fda0003f4e000 */
[----:B------:R-:W-:-:S06]  /*17590*/  @!P2 FMUL R0, R0, 0.5 ;  /* 0x3f0000000000a820 */ /* 0x000fcc0000400000 */
[----:B------:R-:W1:Y:S02]  /*175a0*/  MUFU.EX2 R0, R0 ;  /* 0x0000000000007308 */ /* 0x000e640000000800 */
[----:B-1----:R-:W-:-:S04]  /*175b0*/  @!P2 FMUL R0, R0, R0 ;  /* 0x000000000000a220 */ /* 0x002fc80000400000 */
[-C--:B------:R-:W-:Y:S01]  /*175c0*/  FMUL R223, R223, R0.reuse ;  /* 0x00000000dfdf7220 */ /* 0x080fe20000400000 */
[-C--:B------:R-:W-:Y:S01]  /*175d0*/  FMUL R222, R222, R0.reuse ;  /* 0x00000000dede7220 */ /* 0x080fe20000400000 */
[-C--:B------:R-:W-:Y:S01]  /*175e0*/  FMUL R221, R221, R0.reuse ;  /* 0x00000000dddd7220 */ /* 0x080fe20000400000 */
[-C--:B--2---:R-:W-:Y:S01]  /*175f0*/  FMUL R224, R224, R0.reuse ;  /* 0x00000000e0e07220 */ /* 0x084fe20000400000 */
[----:B------:R-:W-:-:S04]  /*17600*/  FMUL R220, R220, R0 ;  /* 0x00000000dcdc7220 */ /* 0x000fc80000400000 */
[----:B------:R1:W-:Y:S01]  /*17610*/  STL [R1+0x8], R224 ;  /* 0x000008e001007387 */ /* 0x0003e20000100800 */
[-C--:B------:R-:W-:Y:S01]  /*17620*/  FMUL R219, R219, R0.reuse ;  /* 0x00000000dbdb7220 */ /* 0x080fe20000400000 */
[-C--:B------:R-:W-:Y:S02]  /*17630*/  FMUL R218, R218, R0.reuse ;  /* 0x00000000dada7220 */ /* 0x080fe40000400000 */
[----:B-1----:R1:W5:Y:S04]  /*17640*/  LDL.LU R224, [R1+0x334] ;  /* 0x0003340001e07983 */ /* 0x0023680000300800 */
[----:B------:R2:W-:Y:S01]  /*17650*/  STL [R1+0xc], R223 ;  /* 0x00000cdf01007387 */ /* 0x0005e20000100800 */
[-C--:B------:R-:W-:Y:S01]  /*17660*/  FMUL R217, R217, R0.reuse ;  /* 0x00000000d9d97220 */ /* 0x080fe20000400000 */
[----:B------:R-:W-:-:S02]  /*17670*/  FMUL R216, R216, R0 ;  /* 0x00000000d8d87220 */ /* 0x000fc40000400000 */
        /* <DEDUP_REMOVED lines=83> */
[----:B----4-:R-:W-:-:S03]  /*17bb0*/  FMUL R17, R17, R0 ;  /* 0x0000000011117220 */ /* 0x010fc60000400000 */
        /* <DEDUP_REMOVED lines=25> */
[----:B------:R1:W-:Y:S04]  /*17d50*/  STL [R1+0x128], R17 ;  /* 0x0001281101007387 */ /* 0x0003e80000100800 */
[----:B------:R1:W-:Y:S04]  /*17d60*/  STL [R1+0x12c], R18 ;  /* 0x00012c1201007387 */ /* 0x0003e80000100800 */
[----:B------:R1:W-:Y:S04]  /*17d70*/  STL [R1+0x138], R19 ;  /* 0x0001381301007387 */ /* 0x0003e80000100800 */
[----:B------:R1:W-:Y:S04]  /*17d80*/  STL [R1+0x13c], R20 ;  /* 0x00013c1401007387 */ /* 0x0003e80000100800 */
[----:B------:R1:W-:Y:S01]  /*17d90*/  STL [R1+0x148], R21 ;  /* 0x0001481501007387 */ /* 0x0003e20000100800 */
[----:B------:R-:W-:-:S03]  /*17da0*/  FMUL R185, R185, R0 ;  /* 0x00000000b9b97220 */ /* 0x000fc60000400000 */
        /* <DEDUP_REMOVED lines=37> */
[----:B------:R-:W-:Y:S01]  /*18000*/  ULEA UR7, UR5, UR37, 0x3 ;  /* 0x0000002505077291 */ /* 0x000fe2000f8e183f */
[----:B------:R-:W-:Y:S01]  /*18010*/  FFMA R188, R0, R188, R6 ;  /* 0x000000bc00bc7223 */ /* 0x000fe20000000006 */
[----:B------:R-:W-:Y:S01]  /*18020*/  SHF.L.U32 R6, R187, 0x1f, RZ ;  /* 0x0000001fbb067819 */ /* 0x000fe200000006ff */
[-C--:B------:R-:W-:Y:S01]  /*18030*/  FMUL R26, R26, R0.reuse ;  /* 0x000000001a1a7220 */ /* 0x080fe20000400000 */
[-C--:B------:R-:W-:Y:S01]  /*18040*/  FMUL R27, R27, R0.reuse ;  /* 0x000000001b1b7220 */ /* 0x080fe20000400000 */
[-C--:B------:R-:W-:Y:S01]  /*18050*/  FMUL R30, R30, R0.reuse ;  /* 0x000000001e1e7220 */ /* 0x080fe20000400000 */
[----:B------:R-:W-:-:S03]  /*18060*/  FMUL R31, R31, R0 ;  /* 0x000000001f1f7220 */ /* 0x000fc60000400000 */
[----:B------:R1:W2:Y:S01]  /*18070*/  SYNCS.PHASECHK.TRANS64.TRYWAIT P2, [UR7+0x74400], R6 ;  /* 0x07440006ff0075a7 */ /* 0x0002a20008040147 */
        /* <DEDUP_REMOVED lines=66> */
[----:B------:R-:W-:Y:S01]  /*184a0*/  F2FP.BF16.F32.PACK_AB R153, R10, R153 ;  /* 0x000000990a99723e */ /* 0x000fe200000010ff */
[----:B-12---:R-:W-:Y:S06]  /*184b0*/  @!P0 BRA `(.L_x_41) ;  /* 0x0000000000048947 */ /* 0x006fec0003800000 */
[----:B------:R-:W-:Y:S01]  /*184c0*/  BPT.TRAP 0x1 ;  /* 0x000000040000795c */ /* 0x000fe20000300000 */
.L_x_41:
[----:B------:R-:W-:Y:S05]  /*184d0*/  @P2 BRA `(.L_x_42) ;  /* 0x0000000000082947 */ /* 0x000fea0003800000 */
[----:B------:R-:W1:Y:S02]  /*184e0*/  SYNCS.PHASECHK.TRANS64.TRYWAIT P2, [UR7+0x74400], R6 ;  /* 0x07440006ff0075a7 */ /* 0x000e640008040147 */
[----:B-1----:R-:W-:Y:S05]  /*184f0*/  @!P2 BRA `(.L_x_43) ;  /* 0x000000e400a0a947 */ /* 0x002fea0003800000 */
.L_x_42:
        /* <DEDUP_REMOVED lines=294> */
[----:B------:R-:W2:Y:S01]  /*19760*/  LDL.LU.64 R132, [R1+0xb30] ;  /* 0x000b300001847983 */ /* 0x000ea20000300a00 */
[----:B------:R-:W-:Y:S02]  /*19770*/  MOV R209, R83 ;  /* 0x0000005300d17202 */ /* 0x000fe40000000f00 */
        /* <DEDUP_REMOVED lines=26> */
[----:B------:R-:W-:-:S03]  /*19920*/  MOV R233, R59 ;  /* 0x0000003b00e97202 */ /* 0x000fc60000000f00 */
        /* <DEDUP_REMOVED lines=518> */
[----:B------:R-:W-:-:S03]  /*1b990*/  MOV R6, R150 ;  /* 0x0000009600067202 */ /* 0x000fc60000000f00 */
[----:B------:R-:W-:Y:S01]  /*1b9a0*/  STL.64 [R1+0x48], R42 ;  /* 0x0000482a01007387 */ /* 0x000fe20000100a00 */
[----:B------:R-:W-:-:S03]  /*1b9b0*/  MOV R0, R151 ;  /* 0x0000009700007202 */ /* 0x000fc60000000f00 */
[----:B------:R-:W-:Y:S01]  /*1b9c0*/  STL.64 [R1+0x50], R44 ;  /* 0x0000502c01007387 */ /* 0x000fe20000100a00 */
[----:B------:R-:W-:Y:S01]  /*1b9d0*/  IMAD.MOV.U32 R8, RZ, RZ, R148 ;  /* 0x000000ffff087224 */ /* 0x000fe200078e0094 */
[----:B------:R-:W-:Y:S02]  /*1b9e0*/  MOV R7, R149 ;  /* 0x0000009500077202 */ /* 0x000fe40000000f00 */
[----:B------:R-:W-:Y:S01]  /*1b9f0*/  STL.64 [R1+0x58], R46 ;  /* 0x0000582e01007387 */ /* 0x000fe20000100a00 */
[----:B------:R-:W-:-:S03]  /*1ba00*/  MOV R10, R146 ;  /* 0x00000092000a7202 */ /* 0x000fc60000000f00 */
        /* <DEDUP_REMOVED lines=144> */
[----:B------:R-:W-:Y:S02]  /*1c310*/  MOV R3, R50 ;  /* 0x0000003200037202 */ /* 0x000fe40000000f00 */
[----:B------:R-:W-:Y:S01]  /*1c320*/  MOV R152, R51 ;  /* 0x0000003300987202 */ /* 0x000fe20000000f00 */
        /* <DEDUP_REMOVED lines=107> */
[----:B------:R-:W-:-:S03]  /*1c9e0*/  IMAD.MOV.U32 R49, RZ, RZ, R155 ;  /* 0x000000ffff317224 */ /* 0x000fc600078e009b */
[----:B------:R-:W2:Y:S01]  /*1c9f0*/  LDL.LU R45, [R1+0x54] ;  /* 0x00005400012d7983 */ /* 0x000ea20000300800 */
[----:B------:R-:W-:-:S03]  /*1ca00*/  MOV R50, R3 ;  /* 0x0000000300327202 */ /* 0x000fc60000000f00 */
        /* <DEDUP_REMOVED lines=304> */
.L_x_44:
[----:B------:R-:W-:-:S04]  /*1dd10*/  ULEA UR7, UR6, UR37, 0x3 ;  /* 0x0000002506077291 */ /* 0x000fc8000f8e183f */
[----:B------:R-:W-:-:S04]  /*1dd20*/  UIADD3 UR7, UR7, 0x74428, URZ ;  /* 0x0007442807077890 */ /* 0x000fc8000fffe03f */
[----:B------:R-:W-:-:S09]  /*1dd30*/  UPRMT UR7, URZ, 0x654, UR7 ;  /* 0x000006543f077896 */ /* 0x000fd20008000007 */
[----:B------:R-:W-:Y:S01]  /*1dd40*/  SYNCS.ARRIVE.TRANS64.RED.A1T0 RZ, [UR7], RZ ;  /* 0x000000ffffff79a7 */ /* 0x000fe20008100407 */
[----:B------:R-:W-:Y:S05]  /*1dd50*/  @P1 BRA `(.L_x_45) ;  /* 0x0000000000041947 */ /* 0x000fea0003800000 */
[----:B------:R-:W-:Y:S01]  /*1dd60*/  BPT.TRAP 0x1 ;  /* 0x000000040000795c */ /* 0x000fe20000300000 */
.L_x_45:
[----:B------:R-:W-:-:S04]  /*1dd70*/  UIADD3 UR6, UR6, 0x1, URZ ;  /* 0x0000000106067890 */ /* 0x000fc8000fffe03f */
[----:B------:R-:W-:-:S04]  /*1dd80*/  UISETP.NE.AND UP0, UPT, UR6, 0x5, UPT ;  /* 0x000000050600788c */ /* 0x000fc8000bf05270 */
[----:B------:R-:W-:Y:S01]  /*1dd90*/  USEL UR6, UR6, URZ, UP0 ;  /* 0x0000003f06067287 */ /* 0x000fe20008000000 */
[----:B------:R-:W-:Y:S11]  /*1dda0*/  @!P0 BRA `(.L_x_46) ;  /* 0x0000000000048947 */ /* 0x000ff60003800000 */
[----:B------:R-:W-:Y:S01]  /*1ddb0*/  BPT.TRAP 0x1 ;  /* 0x000000040000795c */ /* 0x000fe20000300000 */
.L_x_46:
[----:B------:R-:W-:-:S04]  /*1ddc0*/  ULEA UR7, UR6, UR37, 0x3 ;  /* 0x0000002506077291 */ /* 0x000fc8000f8e183f */
[----:B------:R-:W-:-:S04]  /*1ddd0*/  UIADD3 UR7, UR7, 0x74428, URZ ;  /* 0x0007442807077890 */ /* 0x000fc8000fffe03f */
[----:B------:R-:W-:-:S09]  /*1dde0*/  UPRMT UR7, URZ, 0x654, UR7 ;  /* 0x000006543f077896 */ /* 0x000fd20008000007 */
[----:B------:R-:W-:Y:S01]  /*1ddf0*/  SYNCS.ARRIVE.TRANS64.RED.A1T0 RZ, [UR7], RZ ;  /* 0x000000ffffff79a7 */ /* 0x000fe20008100407 */
[----:B------:R-:W-:Y:S05]  /*1de00*/  @P1 BRA `(.L_x_47) ;  /* 0x0000000000041947 */ /* 0x000fea0003800000 */
[----:B------:R-:W-:Y:S01]  /*1de10*/  BPT.TRAP 0x1 ;  /* 0x000000040000795c */ /* 0x000fe20000300000 */
.L_x_47:
[----:B------:R-:W-:Y:S01]  /*1de20*/  UIADD3 UR5, UR5, 0x1, URZ ;  /* 0x0000000105057890 */ /* 0x000fe2000fffe03f */
[C---:B-----5:R-:W-:Y:S01]  /*1de30*/  ISETP.GT.AND P2, PT, R186.reuse, 0x1, PT ;  /* 0x00000001ba00780c */ /* 0x060fe20003f44270 */
[----:B------:R-:W-:Y:S01]  /*1de40*/  UIADD3 UR6, UR6, 0x1, URZ ;  /* 0x0000000106067890 */ /* 0x000fe2000fffe03f */
[----:B------:R-:W-:Y:S01]  /*1de50*/  IADD3 R0, R186, -0x1, RZ ;  /* 0xffffffffba007810 */ /* 0x000fe20007ffe0ff */
[----:B------:R-:W-:Y:S01]  /*1de60*/  UISETP.NE.AND UP1, UPT, UR5, 0x5, UPT ;  /* 0x000000050500788c */ /* 0x000fe2000bf25270 */
[----:B------:R-:W-:Y:S01]  /*1de70*/  VIADD R2, R2, 0x40 ;  /* 0x0000004002027836 */ /* 0x000fe20000000000 */
[----:B------:R-:W-:Y:S01]  /*1de80*/  UISETP.NE.AND UP0, UPT, UR6, 0x5, UPT ;  /* 0x000000050600788c */ /* 0x000fe2000bf05270 */
[----:B------:R-:W-:Y:S01]  /*1de90*/  MOV R186, R0 ;  /* 0x0000000000ba7202 */ /* 0x000fe20000000f00 */
[----:B------:R-:W-:Y:S01]  /*1dea0*/  USEL UR7, URZ, 0x1, UP1 ;  /* 0x000000013f077887 */ /* 0x000fe20008800000 */
[----:B------:R-:W-:Y:S01]  /*1deb0*/  MOV R9, R5 ;  /* 0x0000000500097202 */ /* 0x000fe20000000f00 */
[----:B------:R-:W-:Y:S01]  /*1dec0*/  USEL UR6, UR6, URZ, UP0 ;  /* 0x0000003f06067287 */ /* 0x000fe20008000000 */
[----:B------:R-:W-:Y:S01]  /*1ded0*/  MOV R185, R4 ;  /* 0x0000000400b97202 */ /* 0x000fe20000000f00 */
[----:B------:R-:W-:-:S02]  /*1dee0*/  USEL UR36, UR5, URZ, UP1 ;  /* 0x0000003f05247287 */ /* 0x000fc40008800000 */
[----:B------:R-:W-:Y:S01]  /*1def0*/  LOP3.LUT R16, R187, UR7, RZ, 0x3c, !PT ;  /* 0x00000007bb107c12 */ /* 0x000fe2000f8e3cff */
[----:B------:R-:W-:Y:S09]  /*1df00*/  @P2 BRA `(.L_x_48) ;  /* 0xffffff5400402947 */ /* 0x000ff2000383ffff */
.L_x_37:
[----:B------:R-:W2:Y:S02]  /*1df10*/  LDL R0, [R1+0x294] ;  /* 0x0002940001007983 */ /* 0x000ea40000100800 */
[----:B--2---:R-:W-:-:S13]  /*1df20*/  R2UR UR4, R0 ;  /* 0x00000000000472ca */ /* 0x004fda00000e0000 */
[----:B------:R-:W-:-:S04]  /*1df30*/  ULOP3.LUT UR4, UR4, 0x1, URZ, 0xfc, !UPT ;  /* 0x0000000104047892 */ /* 0x000fc8000f8efc3f */
[----:B------:R-:W-:-:S06]  /*1df40*/  UISETP.NE.AND UP0, UPT, UR4, 0x3, UPT ;  /* 0x000000030400788c */ /* 0x000fcc000bf05270 */
[----:B------:R-:W-:-:S13]  /*1df50*/  PLOP3.LUT P2, PT, PT, PT, UP0, 0x80, 0x0 ;  /* 0x000000000000781c */ /* 0x000fda0003f4f008 */
[----:B------:R-:W-:Y:S05]  /*1df60*/  @!P2 BRA `(.L_x_49) ;  /* 0x000000000004a947 */ /* 0x000fea0003800000 */
[----:B------:R-:W-:Y:S01]  /*1df70*/  BPT.TRAP 0x1 ;  /* 0x000000040000795c */ /* 0x000fe20000300000 */
.L_x_49:
[----:B------:R-:W-:Y:S01]  /*1df80*/  R2UR UR5, R0 ;  /* 0x00000000000572ca */ /* 0x000fe200000e0000 */
[----:B------:R-:W-:-:S04]  /*1df90*/  ULEA UR4, UR45, UR37, 0x3 ;  /* 0x000000252d047291 */ /* 0x000fc8000f8e183f */
[----:B------:R-:W-:-:S04]  /*1dfa0*/  UIADD3 UR4, UR4, 0x74460, URZ ;  /* 0x0007446004047890 */ /* 0x000fc8000fffe03f */
[----:B------:R-:W-:-:S04]  /*1dfb0*/  UPRMT UR4, URZ, 0x654, UR4 ;  /* 0x000006543f047896 */ /* 0x000fc80008000004 */
[----:B------:R-:W-:-:S05]  /*1dfc0*/  UISETP.GT.U32.AND UP0, UPT, UR5, 0x1, UPT ;  /* 0x000000010500788c */ /* 0x000fca000bf04070 */
[----:B------:R-:W-:Y:S01]  /*1dfd0*/  SYNCS.ARRIVE.TRANS64.RED.A1T0 RZ, [UR4], RZ ;  /* 0x000000ffffff79a7 */ /* 0x000fe20008100404 */
[----:B------:R-:W-:-:S13]  /*1dfe0*/  PLOP3.LUT P2, PT, PT, PT, UP0, 0x80, 0x0 ;  /* 0x000000000000781c */ /* 0x000fda0003f4f008 */
[----:B------:R-:W-:Y:S05]  /*1dff0*/  @P2 BRA `(.L_x_50) ;  /* 0x0000000000042947 */ /* 0x000fea0003800000 */
[----:B------:R-:W-:Y:S01]  /*1e000*/  BPT.TRAP 0x1 ;  /* 0x000000040000795c */ /* 0x000fe20000300000 */
.L_x_50:
[----:B------:R-:W-:Y:S05]  /*1e010*/  @!P0 BRA `(.L_x_51) ;  /* 0x0000000000048947 */ /* 0x000fea0003800000 */
[----:B------:R-:W-:Y:S01]  /*1e020*/  BPT.TRAP 0x1 ;  /* 0x000000040000795c */ /* 0x000fe20000300000 */
.L_x_51:
[----:B------:R-:W-:-:S04]  /*1e030*/  ULEA UR6, UR6, UR37, 0x3 ;  /* 0x0000002506067291 */ /* 0x000fc8000f8e183f */
[----:B------:R-:W-:-:S04]  /*1e040*/  UIADD3 UR6, UR6, 0x74428, URZ ;  /* 0x0007442806067890 */ /* 0x000fc8000fffe03f */
[----:B------:R-:W-:-:S09]  /*1e050*/  UPRMT UR6, URZ, 0x654, UR6 ;  /* 0x000006543f067896 */ /* 0x000fd20008000006 */
[----:B------:R-:W-:Y:S01]  /*1e060*/  SYNCS.ARRIVE.TRANS64.RED.A1T0 RZ, [UR6], RZ ;  /* 0x000000ffffff79a7 */ /* 0x000fe20008100406 */
[----:B------:R-:W-:Y:S05]  /*1e070*/  @P1 BRA `(.L_x_52) ;  /* 0x0000000000041947 */ /* 0x000fea0003800000 */
[----:B------:R-:W-:Y:S01]  /*1e080*/  BPT.TRAP 0x1 ;  /* 0x000000040000795c */ /* 0x000fe20000300000 */
.L_x_52:
[----:B------:R-:W1:Y:S01]  /*1e090*/  SHFL.BFLY PT, R0, R189, 0x1, 0x1f ;  /* 0x0c201f00bd007f89 */ /* 0x000e6200000e0000 */
[----:B------:R-:W-:Y:S01]  /*1e0a0*/  BSSY B0, `(.L_x_53) ;  /* 0x0000025000007945 */ /* 0x000fe20003800000 */
[----:B------:R-:W-:Y:S01]  /*1e0b0*/  IMAD.MOV.U32 R12, RZ, RZ, 0x7f800000 ;  /* 0x7f800000ff0c7424 */ /* 0x000fe200078e00ff */
[----:B------:R-:W-:Y:S01]  /*1e0c0*/  MOV R11, 0x3f800000 ;  /* 0x3f800000000b7802 */ /* 0x000fe20000000f00 */
[----:B------:R-:W2:Y:S01]  /*1e0d0*/  SHFL.BFLY PT, R2, R188, 0x1, 0x1f ;  /* 0x0c201f00bc027f89 */ /* 0x000ea200000e0000 */
[----:B------:R-:W-:Y:S01]  /*1e0e0*/  MOV R10, 0x7f800000 ;  /* 0x7f800000000a7802 */ /* 0x000fe20000000f00 */
[----:B-1----:R-:W-:Y:S01]  /*1e0f0*/  FADD R189, R0, R189 ;  /* 0x000000bd00bd7221 */ /* 0x002fe20000000000 */
[----:B--2---:R-:W-:-:S04]  /*1e100*/  FADD R188, R2, R188 ;  /* 0x000000bc02bc7221 */ /* 0x004fc80000000000 */
[----:B------:R-:W1:Y:S04]  /*1e110*/  SHFL.BFLY PT, R0, R189, 0x2, 0x1f ;  /* 0x0c401f00bd007f89 */ /* 0x000e6800000e0000 */
[----:B------:R-:W2:Y:S01]  /*1e120*/  SHFL.BFLY PT, R13, R188, 0x2, 0x1f ;  /* 0x0c401f00bc0d7f89 */ /* 0x000ea200000e0000 */
[C---:B-1----:R-:W-:Y:S01]  /*1e130*/  FSETP.NE.AND P0, PT, R189.reuse, -R0, PT ;  /* 0x80000000bd00720b */ /* 0x042fe20003f05000 */
[----:B------:R-:W-:Y:S01]  /*1e140*/  FADD R189, R189, R0 ;  /* 0x00000000bdbd7221 */ /* 0x000fe20000000000 */
[----:B------:R-:W-:Y:S01]  /*1e150*/  MOV R0, 0x3f800000 ;  /* 0x3f80000000007802 */ /* 0x000fe20000000f00 */
[----:B--2---:R-:W-:-:S10]  /*1e160*/  FADD R6, R188, R13 ;  /* 0x0000000dbc067221 */ /* 0x004fd40000000000 */
[----:B------:R-:W-:Y:S05]  /*1e170*/  @!P0 BRA `(.L_x_54) ;  /* 0x00000000005c8947 */ /* 0x000fea0003800000 */
[----:B------:R-:W-:Y:S01]  /*1e180*/  IMAD.MOV.U32 R0, RZ, RZ, R189 ;  /* 0x000000ffff007224 */ /* 0x000fe200078e00bd */
[----:B------:R-:W-:Y:S04]  /*1e190*/  BSSY B1, `(.L_x_55) ;  /* 0x000000d000017945 */ /* 0x000fe80003800000 */
[----:B------:R-:W-:-:S04]  /*1e1a0*/  IADD3 R2, R0, 0x1800000, RZ ;  /* 0x0180000000027810 */ /* 0x000fc80007ffe0ff */
[----:B------:R-:W-:-:S04]  /*1e1b0*/  LOP3.LUT R2, R2, 0x7f800000, RZ, 0xc0, !PT ;  /* 0x7f80000002027812 */ /* 0x000fc800078ec0ff */
[----:B------:R-:W-:-:S13]  /*1e1c0*/  ISETP.GT.U32.AND P0, PT, R2, 0x1ffffff, PT ;  /* 0x01ffffff0200780c */ /* 0x000fda0003f04070 */
[----:B------:R-:W-:Y:S05]  /*1e1d0*/  @P0 BRA `(.L_x_56) ;  /* 0x0000000000100947 */ /* 0x000fea0003800000 */
[----:B------:R-:W-:-:S07]  /*1e1e0*/  MOV R9, 0x1e200 ;  /* 0x0001e20000097802 */ /* 0x000fce0000000f00 */
[----:B------:R-:W-:Y:S05]  /*1e1f0*/  CALL.REL.NOINC `($__internal_0_$__cuda_sm20_rcp_rn_f32_slowpath) ;  /* 0x0000008c00787944 */ /* 0x000fea0003c00000 */
[----:B------:R-:W-:Y:S01]  /*1e200*/  MOV R2, R7 ;  /* 0x0000000700027202 */ /* 0x000fe20000000f00 */
[----:B------:R-:W-:Y:S06]  /*1e210*/  BRA `(.L_x_57) ;  /* 0x0000000000107947 */ /* 0x000fec0003800000 */
.L_x_56:
[----:B------:R-:W1:Y:S02]  /*1e220*/  MUFU.RCP R2, R0 ;  /* 0x0000000000027308 */ /* 0x000e640000001000 */
[----:B-1----:R-:W-:-:S04]  /*1e230*/  FFMA R3, R0, R2, -1 ;  /* 0xbf80000000037423 */ /* 0x002fc80000000002 */
[----:B------:R-:W-:-:S04]  /*1e240*/  FADD.FTZ R3, -R3, -RZ ;  /* 0x800000ff03037221 */ /* 0x000fc80000010100 */
[----:B------:R-:W-:-:S07]  /*1e250*/  FFMA R2, R2, R3, R2 ;  /* 0x0000000302027223 */ /* 0x000fce0000000002 */
.L_x_57:
[----:B------:R-:W-:Y:S05]  /*1e260*/  BSYNC B1 ;  /* 0x0000000000017941 */ /* 0x000fea0003800000 */
.L_x_55:
[----:B------:R-:W-:Y:S01]  /*1e270*/  FSETP.GEU.AND P0, PT, |R0|, 1.175494350822287508e-38, PT ;  /* 0x008000000000780b */ /* 0x000fe20003f0e200 */
[----:B------:R-:W-:-:S12]  /*1e280*/  ULDC UR4, c[0x0][0x600] ;  /* 0x0001800000047ab9 */ /* 0x000fd80000000800 */
[----:B------:R-:W-:-:S06]  /*1e290*/  @!P0 FMUL R0, R0, 16777216 ;  /* 0x4b80000000008820 */ /* 0x000fcc0000400000 */
[----:B------:R-:W1:Y:S02]  /*1e2a0*/  MUFU.LG2 R0, R0 ;  /* 0x0000000000007308 */ /* 0x000e640000000c00 */
[----:B-1----:R-:W-:-:S04]  /*1e2b0*/  @!P0 FADD R0, R0, -24 ;  /* 0xc1c0000000008421 */ /* 0x002fc80000000000 */
[----:B------:R-:W-:-:S04]  /*1e2c0*/  FMUL R0, R0, 0.69314718246459960938 ;  /* 0x3f31721800007820 */ /* 0x000fc80000400000 */
[----:B------:R-:W-:Y:S01]  /*1e2d0*/  FFMA R10, R5, UR4, R0 ;  /* 0x00000004050a7c23 */ /* 0x000fe20008000000 */
[----:B------:R-:W-:-:S07]  /*1e2e0*/  MOV R0, R2 ;  /* 0x0000000200007202 */ /* 0x000fce0000000f00 */
.L_x_54:
[----:B------:R-:W-:Y:S05]  /*1e2f0*/  BSYNC B0 ;  /* 0x0000000000007941 */ /* 0x000fea0003800000 */
.L_x_53:
[----:B------:R-:W2:Y:S01]  /*1e300*/  LDL.LU R164, [R1] ;  /* 0x0000000001a47983 */ /* 0x000ea20000300800 */
[----:B------:R-:W-:-:S03]  /*1e310*/  ULDC UR4, c[0x0][0x608] ;  /* 0x0001820000047ab9 */ /* 0x000fc60000000800 */
[----:B------:R-:W3:Y:S04]  /*1e320*/  LDL.LU R160, [R1+0x4] ;  /* 0x0000040001a07983 */ /* 0x000ee80000300800 */
[----:B------:R-:W4:Y:S04]  /*1e330*/  LDL.LU R159, [R1+0x10] ;  /* 0x00001000019f7983 */ /* 0x000f280000300800 */
[----:B------:R-:W5:Y:S04]  /*1e340*/  LDL.LU R155, [R1+0x14] ;  /* 0x00001400019b7983 */ /* 0x000f680000300800 */
        /* <DEDUP_REMOVED lines=59> */
[----:B------:R-:W5:Y:S01]  /*1e700*/  LDL.LU R2, [R1+0x1f4] ;  /* 0x0001f40001027983 */ /* 0x000f620000300800 */
[----:B------:R-:W-:Y:S01]  /*1e710*/  FMUL R0, R0, UR4 ;  /* 0x0000000400007c20 */ /* 0x000fe20008400000 */
[----:B------:R-:W-:Y:S01]  /*1e720*/  FSETP.NE.AND P0, PT, R188, -R13, PT ;  /* 0x8000000dbc00720b */ /* 0x000fe20003f05000 */
[----:B------:R-:W-:Y:S02]  /*1e730*/  BSSY B0, `(.L_x_58) ;  /* 0x00000ed000007945 */ /* 0x000fe40003800000 */
[-C--:B--2---:R-:W-:Y:S01]  /*1e740*/  FMUL R164, R164, R0.reuse ;  /* 0x00000000a4a47220 */ /* 0x084fe20000400000 */
[-C--:B---3--:R-:W-:Y:S01]  /*1e750*/  FMUL R160, R160, R0.reuse ;  /* 0x00000000a0a07220 */ /* 0x088fe20000400000 */
[-C--:B----4-:R-:W-:Y:S01]  /*1e760*/  FMUL R159, R159, R0.reuse ;  /* 0x000000009f9f7220 */ /* 0x090fe20000400000 */
[-C--:B-----5:R-:W-:Y:S01]  /*1e770*/  FMUL R155, R155, R0.reuse ;  /* 0x000000009b9b7220 */ /* 0x0a0fe20000400000 */
        /* <DEDUP_REMOVED lines=37> */
[----:B------:R-:W-:-:S04]  /*1e9d0*/  FMUL R232, R169, R0 ;  /* 0x00000000a9e87220 */ /* 0x000fc80000400000 */
[----:B------:R-:W-:Y:S01]  /*1e9e0*/  STL [R1+0x4], R170 ;  /* 0x000004aa01007387 */ /* 0x000fe20000100800 */
[-C--:B------:R-:W-:Y:S01]  /*1e9f0*/  FMUL R169, R166, R0.reuse ;  /* 0x00000000a6a97220 */ /* 0x080fe20000400000 */
[----:B------:R-:W-:-:S04]  /*1ea00*/  FMUL R166, R165, R0 ;  /* 0x00000000a5a67220 */ /* 0x000fc80000400000 */
[----:B------:R-:W-:Y:S01]  /*1ea10*/  STL [R1+0x24], R169 ;  /* 0x000024a901007387 */ /* 0x000fe20000100800 */
[----:B------:R-:W-:-:S03]  /*1ea20*/  FMUL R165, R162, R0 ;  /* 0x00000000a2a57220 */ /* 0x000fc60000400000 */
[----:B------:R-:W-:Y:S01]  /*1ea30*/  STL [R1], R166 ;  /* 0x000000a601007387 */ /* 0x000fe20000100800 */
[----:B------:R-:W-:-:S03]  /*1ea40*/  FMUL R162, R161, R0 ;  /* 0x00000000a1a27220 */ /* 0x000fc60000400000 */
[----:B------:R-:W-:Y:S01]  /*1ea50*/  STL [R1+0x90], R165 ;  /* 0x000090a501007387 */ /* 0x000fe20000100800 */
        /* <DEDUP_REMOVED lines=34> */
[-C--:B------:R-:W-:Y:S01]  /*1ec80*/  FMUL R3, R24, R0.reuse ;  /* 0x0000000018037220 */ /* 0x080fe20000400000 */
[-C--:B------:R-:W-:Y:S02]  /*1ec90*/  FMUL R2, R2, R0.reuse ;  /* 0x0000000002027220 */ /* 0x080fe40000400000 */
[----:B------:R1:W-:Y:S04]  /*1eca0*/  STL [R1+0x120], R5 ;  /* 0x0001200501007387 */ /* 0x0003e80000100800 */
[----:B------:R2:W-:Y:S04]  /*1ecb0*/  STL [R1+0x104], R2 ;  /* 0x0001040201007387 */ /* 0x0005e80000100800 */
[----:B------:R3:W-:Y:S01]  /*1ecc0*/  STL [R1+0x130], R3 ;  /* 0x0001300301007387 */ /* 0x0007e20000100800 */
[-C--:B-1----:R-:W-:Y:S01]  /*1ecd0*/  FMUL R5, R25, R0.reuse ;  /* 0x0000000019057220 */ /* 0x082fe20000400000 */
[----:B--2---:R-:W-:-:S04]  /*1ece0*/  FMUL R2, R28, R0 ;  /* 0x000000001c027220 */ /* 0x004fc80000400000 */
[----:B------:R1:W-:Y:S01]  /*1ecf0*/  STL [R1+0x114], R5 ;  /* 0x0001140501007387 */ /* 0x0003e20000100800 */
[----:B---3--:R-:W-:-:S03]  /*1ed00*/  FMUL R3, R29, R0 ;  /* 0x000000001d037220 */ /* 0x008fc60000400000 */
        /* <DEDUP_REMOVED lines=42> */
[----:B------:R2:W-:Y:S01]  /*1efb0*/  STL [R1+0x1c4], R2 ;  /* 0x0001c40201007387 */ /* 0x0005e20000100800 */
[----:B------:R-:W-:-:S03]  /*1efc0*/  FMUL R72, R73, R0 ;  /* 0x0000000049487220 */ /* 0x000fc60000400000 */
[----:B------:R3:W-:Y:S01]  /*1efd0*/  STL [R1+0x1e0], R3 ;  /* 0x0001e00301007387 */ /* 0x0007e20000100800 */
[-C--:B-1----:R-:W-:Y:S01]  /*1efe0*/  FMUL R5, R84, R0.reuse ;  /* 0x0000000054057220 */ /* 0x082fe20000400000 */
[-C--:B--2---:R-:W-:Y:S01]  /*1eff0*/  FMUL R2, R76, R0.reuse ;  /* 0x000000004c027220 */ /* 0x084fe20000400000 */
[-C--:B------:R-:W-:Y:S01]  /*1f000*/  FMUL R76, R77, R0.reuse ;  /* 0x000000004d4c7220 */ /* 0x080fe20000400000 */
[----:B---3--:R-:W-:-:S03]  /*1f010*/  FMUL R3, R80, R0 ;  /* 0x0000000050037220 */ /* 0x008fc60000400000 */
[----:B------:R1:W-:Y:S04]  /*1f020*/  STL [R1+0x1f0], R2 ;  /* 0x0001f00201007387 */ /* 0x0003e80000100800 */
[----:B------:R2:W-:Y:S01]  /*1f030*/  STL [R1+0x204], R3 ;  /* 0x0002040301007387 */ /* 0x0005e20000100800 */
[-C--:B-1----:R-:W-:Y:S01]  /*1f040*/  FMUL R2, R81, R0.reuse ;  /* 0x0000000051027220 */ /* 0x082fe20000400000 */
[----:B--2---:R-:W-:-:S04]  /*1f050*/  FMUL R3, R85, R0 ;  /* 0x0000000055037220 */ /* 0x004fc80000400000 */
        /* <DEDUP_REMOVED lines=64> */
[----:B------:R-:W-:-:S04]  /*1f460*/  FMUL R0, R149, R0 ;  /* 0x0000000095007220 */ /* 0x000fc80000400000 */
[----:B------:R2:W-:Y:S04]  /*1f470*/  STL [R1+0x288], R2 ;  /* 0x0002880201007387 */ /* 0x0005e80000100800 */
[----:B------:R2:W-:Y:S01]  /*1f480*/  STL [R1+0x280], R0 ;  /* 0x0002800001007387 */ /* 0x0005e20000100800 */
[----:B------:R-:W-:Y:S05]  /*1f490*/  @!P0 BRA `(.L_x_59) ;  /* 0x0000000000588947 */ /* 0x000fea0003800000 */
[----:B--2---:R-:W-:Y:S01]  /*1f4a0*/  VIADD R0, R6, 0x1800000 ;  /* 0x0180000006007836 */ /* 0x004fe20000000000 */
[----:B------:R-:W-:Y:S04]  /*1f4b0*/  BSSY B1, `(.L_x_60) ;  /* 0x000000c000017945 */ /* 0x000fe80003800000 */
[----:B------:R-:W-:-:S04]  /*1f4c0*/  LOP3.LUT R0, R0, 0x7f800000, RZ, 0xc0, !PT ;  /* 0x7f80000000007812 */ /* 0x000fc800078ec0ff */
[----:B------:R-:W-:-:S13]  /*1f4d0*/  ISETP.GT.U32.AND P0, PT, R0, 0x1ffffff, PT ;  /* 0x01ffffff0000780c */ /* 0x000fda0003f04070 */
[----:B------:R-:W-:Y:S05]  /*1f4e0*/  @P0 BRA `(.L_x_61) ;  /* 0x0000000000100947 */ /* 0x000fea0003800000 */
[----:B------:R-:W-:Y:S02]  /*1f4f0*/  MOV R0, R6 ;  /* 0x0000000600007202 */ /* 0x000fe40000000f00 */
[----:B------:R-:W-:-:S07]  /*1f500*/  MOV R9, 0x1f520 ;  /* 0x0001f52000097802 */ /* 0x000fce0000000f00 */
[----:B------:R-:W-:Y:S05]  /*1f510*/  CALL.REL.NOINC `($__internal_0_$__cuda_sm20_rcp_rn_f32_slowpath) ;  /* 0x0000007800b07944 */ /* 0x000fea0003c00000 */
[----:B------:R-:W-:Y:S05]  /*1f520*/  BRA `(.L_x_62) ;  /* 0x0000000000107947 */ /* 0x000fea0003800000 */
.L_x_61:
[----:B------:R-:W1:Y:S02]  /*1f530*/  MUFU.RCP R7, R6 ;  /* 0x0000000600077308 */ /* 0x000e640000001000 */
[----:B-1----:R-:W-:-:S04]  /*1f540*/  FFMA R0, R6, R7, -1 ;  /* 0xbf80000006007423 */ /* 0x002fc80000000007 */
[----:B------:R-:W-:-:S04]  /*1f550*/  FADD.FTZ R0, -R0, -RZ ;  /* 0x800000ff00007221 */ /* 0x000fc80000010100 */
[----:B------:R-:W-:-:S07]  /*1f560*/  FFMA R7, R7, R0, R7 ;  /* 0x0000000007077223 */ /* 0x000fce0000000007 */
.L_x_62:
[----:B------:R-:W-:Y:S05]  /*1f570*/  BSYNC B1 ;  /* 0x0000000000017941 */ /* 0x000fea0003800000 */
.L_x_60:
[----:B------:R-:W-:Y:S01]  /*1f580*/  FSETP.GEU.AND P0, PT, |R6|, 1.175494350822287508e-38, PT ;  /* 0x008000000600780b */ /* 0x000fe20003f0e200 */
[----:B------:R-:W-:Y:S01]  /*1f590*/  ULDC UR4, c[0x0][0x600] ;  /* 0x0001800000047ab9 */ /* 0x000fe20000000800 */
[----:B------:R-:W-:-:S11]  /*1f5a0*/  MOV R11, R7 ;  /* 0x00000007000b7202 */ /* 0x000fd60000000f00 */
[----:B------:R-:W-:-:S06]  /*1f5b0*/  @!P0 FMUL R6, R6, 16777216 ;  /* 0x4b80000006068820 */ /* 0x000fcc0000400000 */
[----:B------:R-:W1:Y:S02]  /*1f5c0*/  MUFU.LG2 R6, R6 ;  /* 0x0000000600067308 */ /* 0x000e640000000c00 */
[----:B-1----:R-:W-:-:S04]  /*1f5d0*/  @!P0 FADD R6, R6, -24 ;  /* 0xc1c0000006068421 */ /* 0x002fc80000000000 */
[----:B------:R-:W-:-:S04]  /*1f5e0*/  FMUL R6, R6, 0.69314718246459960938 ;  /* 0x3f31721806067820 */ /* 0x000fc80000400000 */
[----:B------:R-:W-:-:S07]  /*1f5f0*/  FFMA R12, R4, UR4, R6 ;  /* 0x00000004040c7c23 */ /* 0x000fce0008000006 */
.L_x_59:
[----:B------:R-:W-:Y:S05]  /*1f600*/  BSYNC B0 ;  /* 0x0000000000007941 */ /* 0x000fea0003800000 */
.L_x_58:
[----:B--2---:R-:W2:Y:S01]  /*1f610*/  LDL R0, [R1+0x298] ;  /* 0x0002980001007983 */ /* 0x004ea20000100800 */
        /* <DEDUP_REMOVED lines=11> */
[----:B------:R-:W3:Y:S04]  /*1f6d0*/  LDL.LU R113, [R1+0x58] ;  /* 0x0000580001717983 */ /* 0x000ee80000300800 */
[----:B------:R-:W5:Y:S04]  /*1f6e0*/  LDL.LU R33, [R1+0x5c] ;  /* 0x00005c0001217983 */ /* 0x000f680000300800 */
[----:B------:R-:W5:Y:S04]  /*1f6f0*/  LDL.LU R112, [R1+0x68] ;  /* 0x0000680001707983 */ /* 0x000f680000300800 */
[----:B------:R-:W5:Y:S04]  /*1f700*/  LDL.LU R61, [R1+0x6c] ;  /* 0x00006c00013d7983 */ /* 0x000f680000300800 */
        /* <DEDUP_REMOVED lines=48> */
[----:B------:R-:W5:Y:S01]  /*1fa10*/  LDL.LU R2, [R1+0x1f8] ;  /* 0x0001f80001027983 */ /* 0x000f620000300800 */
[----:B--2---:R-:W-:-:S03]  /*1fa20*/  R2UR UR5, R0 ;  /* 0x00000000000572ca */ /* 0x004fc600000e0000 */
[----:B------:R-:W2:Y:S01]  /*1fa30*/  LDL.LU R0, [R1+0x1fc] ;  /* 0x0001fc0001007983 */ /* 0x000ea20000300800 */
[----:B------:R-:W-:-:S04]  /*1fa40*/  FMUL R11, R11, UR4 ;  /* 0x000000040b0b7c20 */ /* 0x000fc80008400000 */
[-C--:B--2---:R-:W-:Y:S02]  /*1fa50*/  FMUL R133, R0, R11.reuse ;  /* 0x0000000b00857220 */ /* 0x084fe40000400000 */
[----:B------:R-:W2:Y:S01]  /*1fa60*/  LDL R0, [R1+0x28c] ;  /* 0x00028c0001007983 */ /* 0x000ea20000100800 */
[-C--:B----4-:R-:W-:Y:S01]  /*1fa70*/  FMUL R161, R19, R11.reuse ;  /* 0x0000000b13a17220 */ /* 0x090fe20000400000 */
[-C--:B---3--:R-:W-:Y:S01]  /*1fa80*/  FMUL R137, R3, R11.reuse ;  /* 0x0000000b03897220 */ /* 0x088fe20000400000 */
[-C--:B-----5:R-:W-:Y:S01]  /*1fa90*/  FMUL R19, R2, R11.reuse ;  /* 0x0000000b02137220 */ /* 0x0a0fe20000400000 */
[-C--:B------:R-:W-:Y:S01]  /*1faa0*/  FMUL R3, R102, R11.reuse ;  /* 0x0000000b66037220 */ /* 0x080fe20000400000 */
[-C--:B------:R-:W-:Y:S01]  /*1fab0*/  FMUL R2, R103, R11.reuse ;  /* 0x0000000b67027220 */ /* 0x080fe20000400000 */
[-C--:B------:R-:W-:Y:S01]  /*1fac0*/  FMUL R166, R22, R11.reuse ;  /* 0x0000000b16a67220 */ /* 0x080fe20000400000 */
[-C--:B------:R-:W-:Y:S01]  /*1fad0*/  FMUL R22, R4, R11.reuse ;  /* 0x0000000b04167220 */ /* 0x080fe20000400000 */
[-C--:B------:R-:W-:Y:S01]  /*1fae0*/  FMUL R4, R106, R11.reuse ;  /* 0x0000000b6a047220 */ /* 0x080fe20000400000 */
[----:B------:R1:W-:Y:S04]  /*1faf0*/  STL [R1+0x18], R3 ;  /* 0x0000180301007387 */ /* 0x0003e80000100800 */
[----:B------:R3:W-:Y:S01]  /*1fb00*/  STL [R1+0x10], R2 ;  /* 0x0000100201007387 */ /* 0x0007e20000100800 */
[----:B-1----:R-:W-:-:S03]  /*1fb10*/  FMUL R3, R107, R11 ;  /* 0x0000000b6b037220 */ /* 0x002fc60000400000 */
[----:B------:R1:W-:Y:S01]  /*1fb20*/  STL [R1+0x2c], R4 ;  /* 0x00002c0401007387 */ /* 0x0003e20000100800 */
[----:B---3--:R-:W-:-:S03]  /*1fb30*/  FMUL R2, R110, R11 ;  /* 0x0000000b6e027220 */ /* 0x008fc60000400000 */
[----:B------:R3:W-:Y:S04]  /*1fb40*/  STL [R1+0x14], R3 ;  /* 0x0000140301007387 */ /* 0x0007e80000100800 */
[----:B------:R4:W-:Y:S01]  /*1fb50*/  STL [R1+0x34], R2 ;  /* 0x0000340201007387 */ /* 0x0009e20000100800 */
[-C--:B-1----:R-:W-:Y:S01]  /*1fb60*/  FMUL R4, R111, R11.reuse ;  /* 0x0000000b6f047220 */ /* 0x082fe20000400000 */
[----:B---3--:R-:W-:-:S04]  /*1fb70*/  FMUL R3, R114, R11 ;  /* 0x0000000b72037220 */ /* 0x008fc80000400000 */
[----:B------:R1:W-:Y:S01]  /*1fb80*/  STL [R1+0x28], R4 ;  /* 0x0000280401007387 */ /* 0x0003e20000100800 */
[----:B----4-:R-:W-:-:S03]  /*1fb90*/  FMUL R2, R115, R11 ;  /* 0x0000000b73027220 */ /* 0x010fc60000400000 */
        /* <DEDUP_REMOVED lines=34> */
[----:B------:R-:W-:Y:S01]  /*1fdc0*/  STL [R1+0x70], R4 ;  /* 0x0000700401007387 */ /* 0x000fe20000100800 */
[----:B----4-:R-:W-:-:S03]  /*1fdd0*/  FMUL R2, R151, R11 ;  /* 0x0000000b97027220 */ /* 0x010fc60000400000 */
[----:B------:R-:W-:Y:S01]  /*1fde0*/  STL [R1+0x80], R3 ;  /* 0x0000800301007387 */ /* 0x000fe20000100800 */
[----:B------:R-:W-:-:S03]  /*1fdf0*/  UISETP.NE.AND UP0, UPT, UR47, 0x1, UPT ;  /* 0x000000012f00788c */ /* 0x000fc6000bf05270 */
[----:B------:R1:W-:Y:S01]  /*1fe00*/  STL [R1+0x78], R2 ;  /* 0x0000780201007387 */ /* 0x0003e20000100800 */
[----:B------:R-:W-:Y:S01]  /*1fe10*/  UISETP.NE.AND UP1, UPT, UR47, 0x2, UPT ;  /* 0x000000022f00788c */ /* 0x000fe2000bf25270 */
[----:B-1----:R-:W1:Y:S06]  /*1fe20*/  S2R R2, SR_TID.X ;  /* 0x0000000000027919 */ /* 0x002e6c0000002100 */
[----:B------:R-:W-:Y:S02]  /*1fe30*/  @!UP0 ULOP3.LUT UP2, URZ, UR45, 0x2, URZ, 0xc0, !UPT ;  /* 0x000000022d3f8892 */ /* 0x000fe4000f84c03f */
[----:B------:R-:W-:-:S02]  /*1fe40*/  @!UP0 ULOP3.LUT UR45, UR45, 0x1, URZ, 0xc0, !UPT ;  /* 0x000000012d2d8892 */ /* 0x000fc4000f8ec03f */
[----:B------:R-:W-:-:S04]  /*1fe50*/  @!UP0 USEL UR4, URZ, 0x1, UP2 ;  /* 0x000000013f048887 */ /* 0x000fc80009000000 */
[----:B------:R-:W-:Y:S01]  /*1fe60*/  @!UP0 ULOP3.LUT UR46, UR46, UR4, URZ, 0x3c, !UPT ;  /* 0x000000042e2e8292 */ /* 0x000fe2000f8e3c3f */
        /* <DEDUP_REMOVED lines=96> */
[----:B-1----:R-:W-:-:S02]  /*20470*/  LOP3.LUT P0, RZ, R2, 0x3, RZ, 0xc0, !PT ;  /* 0x0000000302ff7812 */ /* 0x002fc4000780c0ff */
[----:B--2---:R-:W-:-:S04]  /*20480*/  SHF.L.U32 R0, R0, 0x1f, RZ ;  /* 0x0000001f00007819 */ /* 0x004fc800000006ff */
[----:B------:R-:W1:Y:S01]  /*20490*/  SYNCS.PHASECHK.TRANS64.TRYWAIT P1, [UR5+0x8], R0 ;  /* 0x00000800ff0075a7 */ /* 0x000e620008020145 */
[----:B------:R-:W-:-:S04]  /*204a0*/  @!UP1 UIADD3 UR5, UR45, 0x1, URZ ;  /* 0x000000012d059890 */ /* 0x000fc8000fffe03f */
[----:B------:R-:W-:-:S04]  /*204b0*/  @!UP1 UISETP.GT.U32.AND UP2, UPT, UR5, 0x1, UPT ;  /* 0x000000010500988c */ /* 0x000fc8000bf44070 */
[----:B------:R-:W-:Y:S02]  /*204c0*/  @!UP1 USEL UR4, URZ, 0x1, !UP2 ;  /* 0x000000013f049887 */ /* 0x000fe4000d000000 */
[----:B------:R-:W-:Y:S02]  /*204d0*/  @!UP1 ULOP3.LUT UR45, UR45, 0x1, URZ, 0xc, !UPT ;  /* 0x000000012d2d9892 */ /* 0x000fe4000f8e0c3f */
[----:B------:R-:W-:Y:S01]  /*204e0*/  @!UP1 ULOP3.LUT UR46, UR46, UR4, URZ, 0x3c, !UPT ;  /* 0x000000042e2e9292 */ /* 0x000fe2000f8e3c3f */
[----:B-1----:R-:W-:Y:S11]  /*204f0*/  @!P1 BRA `(.L_x_63) ;  /* 0x0000006400b89947 */ /* 0x002ff60003800000 */
.L_x_156:
[----:B------:R-:W-:Y:S04]  /*20500*/  BSSY B0, `(.L_x_64) ;  /* 0x000001a000007945 */ /* 0x000fe80003800000 */
[----:B------:R-:W-:Y:S05]  /*20510*/  @P0 BRA `(.L_x_65) ;  /* 0x0000000000600947 */ /* 0x000fea0003800000 */
[----:B------:R-:W2:Y:S01]  /*20520*/  S2R R2, SR_TID.X ;  /* 0x0000000000027919 */ /* 0x000ea20000002100 */
[----:B------:R-:W-:Y:S01]  /*20530*/  ULDC.64 UR4, c[0x0][0x688] ;  /* 0x0001a20000047ab9 */ /* 0x000fe20000000a00 */
[----:B------:R-:W-:Y:S01]  /*20540*/  ULDC UR6, c[0x0][0x288] ;  /* 0x0000a20000067ab9 */ /* 0x000fe20000000800 */
[----:B------:R-:W-:Y:S01]  /*20550*/  UIMAD UR4, UR43, UR4, UR42 ;  /* 0x000000042b0472a4 */ /* 0x000fe2000f8e022a */
[----:B------:R-:W-:-:S03]  /*20560*/  ULDC.64 UR8, c[0x0][0x208] ;  /* 0x0000820000087ab9 */ /* 0x000fc60000000a00 */
[----:B------:R-:W-:-:S06]  /*20570*/  UIMAD UR4, UR44, UR5, UR4 ;  /* 0x000000052c0472a4 */ /* 0x000fcc000f8e0204 */
[----:B-1----:R-:W-:Y:S02]  /*20580*/  MOV R3, UR4 ;  /* 0x0000000400037c02 */ /* 0x002fe40008000f00 */
[----:B--2---:R-:W-:Y:S02]  /*20590*/  LOP3.LUT R0, R2, 0x60, RZ, 0xc0, !PT ;  /* 0x0000006002007812 */ /* 0x004fe400078ec0ff */
[----:B------:R-:W-:Y:S02]  /*205a0*/  SHF.R.U32.HI R2, RZ, 0x2, R2 ;  /* 0x00000002ff027819 */ /* 0x000fe40000011602 */
[----:B------:R-:W-:Y:S02]  /*205b0*/  SHF.R.U32.HI R0, RZ, 0x5, R0 ;  /* 0x00000005ff007819 */ /* 0x000fe40000011600 */
[----:B------:R-:W-:Y:S02]  /*205c0*/  LOP3.LUT R2, R2, 0x7, RZ, 0xc0, !PT ;  /* 0x0000000702027812 */ /* 0x000fe400078ec0ff */
[----:B------:R-:W-:-:S04]  /*205d0*/  SHF.L.U32 R0, R0, 0x4, RZ ;  /* 0x0000000400007819 */ /* 0x000fc800000006ff */
[----:B------:R-:W-:-:S05]  /*205e0*/  LOP3.LUT R0, R0, 0xfffffff0, R2, 0xe2, !PT ;  /* 0xfffffff000007812 */ /* 0x000fca00078ee202 */
[C---:B------:R-:W-:Y:S01]  /*205f0*/  VIADD R2, R0.reuse, UR42 ;  /* 0x0000002a00027c36 */ /* 0x040fe20008000000 */
[----:B------:R-:W-:Y:S01]  /*20600*/  IADD3 R0, P2, R0, UR4, RZ ;  /* 0x0000000400007c10 */ /* 0x000fe2000ff5e0ff */
[----:B------:R-:W-:-:S03]  /*20610*/  ULDC.64 UR4, c[0x0][0x680] ;  /* 0x0001a00000047ab9 */ /* 0x000fc60000000a00 */
[C---:B------:R-:W-:Y:S02]  /*20620*/  ISETP.GE.U32.AND P0, PT, R2.reuse, UR6, PT ;  /* 0x0000000602007c0c */ /* 0x040fe4000bf06070 */
[----:B------:R-:W-:Y:S02]  /*20630*/  IADD3 R2, R2, 0x8, RZ ;  /* 0x0000000802027810 */ /* 0x000fe40007ffe0ff */
[----:B------:R-:W-:Y:S02]  /*20640*/  LEA.HI.X.SX32 R3, R3, RZ, 0x1, P2 ;  /* 0x000000ff03037211 */ /* 0x000fe400010f0eff */
[----:B------:R-:W-:Y:S02]  /*20650*/  ISETP.GE.U32.AND P1, PT, R2, UR6, PT ;  /* 0x0000000602007c0c */ /* 0x000fe4000bf26070 */
[----:B------:R-:W-:-:S04]  /*20660*/  LEA R2, P2, R0, UR4, 0x2 ;  /* 0x0000000400027c11 */ /* 0x000fc8000f8410ff */
[----:B------:R-:W-:-:S05]  /*20670*/  LEA.HI.X R3, R0, UR5, R3, 0x2, P2 ;  /* 0x0000000500037c11 */ /* 0x000fca00090f1403 */
[----:B------:R2:W-:Y:S04]  /*20680*/  @!P0 STG.E desc[UR8][R2.64], R10 ;  /* 0x0000000a02008986 */ /* 0x0005e8000c101908 */
[----:B------:R2:W-:Y:S02]  /*20690*/  @!P1 STG.E desc[UR8][R2.64+0x20], R12 ;  /* 0x0000200c02009986 */ /* 0x0005e4000c101908 */
.L_x_65:
[----:B------:R-:W-:Y:S05]  /*206a0*/  BSYNC B0 ;  /* 0x0000000000007941 */ /* 0x000fea0003800000 */
.L_x_64:
[----:B------:R-:W-:Y:S02]  /*206b0*/  ULDC.64 UR4, c[0x0][0x730] ;  /* 0x0001cc0000047ab9 */ /* 0x000fe40000000a00 */
[----:B------:R-:W-:-:S04]  /*206c0*/  ISETP.NE.U32.AND P0, PT, RZ, UR4, PT ;  /* 0x00000004ff007c0c */ /* 0x000fc8000bf05070 */
[----:B------:R-:W-:-:S13]  /*206d0*/  ISETP.NE.AND.EX P0, PT, RZ, UR5, PT, P0 ;  /* 0x00000005ff007c0c */ /* 0x000fda000bf05300 */
[----:B------:R-:W-:Y:S05]  /*206e0*/  @P0 BRA `(.L_x_66) ;  /* 0x0000000000300947 */ /* 0x000fea0003800000 */
[----:B------:R-:W-:Y:S02]  /*206f0*/  ULDC.64 UR4, c[0x0][0x728] ;  /* 0x0001ca0000047ab9 */ /* 0x000fe40000000a00 */
[----:B------:R-:W-:-:S04]  /*20700*/  ISETP.NE.U32.AND P0, PT, RZ, UR4, PT ;  /* 0x00000004ff007c0c */ /* 0x000fc8000bf05070 */
[----:B------:R-:W-:-:S13]  /*20710*/  ISETP.NE.AND.EX P0, PT, RZ, UR5, PT, P0 ;  /* 0x00000005ff007c0c */ /* 0x000fda000bf05300 */
[----:B------:R-:W-:Y:S05]  /*20720*/  @!P0 BRA `(.L_x_67) ;  /* 0x0000000000148947 */ /* 0x000fea0003800000 */
[----:B-12---:R-:W1:Y:S01]  /*20730*/  LDC.64 R2, c[0x0][0x728] ;  /* 0x0001ca00ff027b82 */ /* 0x006e620000000a00 */
[----:B------:R-:W-:Y:S02]  /*20740*/  ULDC.64 UR4, c[0x0][0x208] ;  /* 0x0000820000047ab9 */ /* 0x000fe40000000a00 */
[----:B-1----:R-:W2:Y:S04]  /*20750*/  LDG.E R0, desc[UR4][R2.64] ;  /* 0x0000000402007981 */ /* 0x002ea8000c1e1900 */
[----:B--2---:R3:W-:Y:S01]  /*20760*/  STL [R1+0x290], R0 ;  /* 0x0002900001007387 */ /* 0x0047e20000100800 */
[----:B------:R-:W-:Y:S05]  /*20770*/  BRA `(.L_x_66) ;  /* 0x00000000000c7947 */ /* 0x000fea0003800000 */
.L_x_67:
[----:B------:R-:W-:Y:S02]  /*20780*/  ULDC UR4, c[0x0][0x720] ;  /* 0x0001c80000047ab9 */ /* 0x000fe40000000800 */
[----:B-1----:R-:W-:-:S05]  /*20790*/  MOV R0, UR4 ;  /* 0x0000000400007c02 */ /* 0x002fca0008000f00 */
[----:B------:R4:W-:Y:S02]  /*207a0*/  STL [R1+0x290], R0 ;  /* 0x0002900001007387 */ /* 0x0009e40000100800 */
.L_x_66:
[----:B-1-34-:R-:W-:-:S04]  /*207b0*/  MOV R0, RZ ;  /* 0x000000ff00007202 */ /* 0x01afc80000000f00 */
[----:B------:R-:W-:-:S13]  /*207c0*/  LOP3.LUT P0, RZ, R0, 0x1bf, RZ, 0xc0, !PT ;  /* 0x000001bf00ff7812 */ /* 0x000fda000780c0ff */
[----:B------:R-:W-:Y:S05]  /*207d0*/  @!P0 BRA `(.L_x_68) ;  /* 0x0000000000408947 */ /* 0x000fea0003800000 */
[----:B--2---:R-:W-:Y:S01]  /*207e0*/  MOV R2, 0x0 ;  /* 0x0000000000027802 */ /* 0x004fe20000000f00 */
[----:B------:R-:W-:Y:S01]  /*207f0*/  ULDC.64 UR4, c[0x4][0x70] ;  /* 0x01001c0000047ab9 */ /* 0x000fe20000000a00 */
[----:B------:R-:W-:Y:S01]  /*20800*/  ULDC.64 UR6, c[0x4][0x78] ;  /* 0x01001e0000067ab9 */ /* 0x000fe20000000a00 */
[----:B------:R-:W-:Y:S01]  /*20810*/  ULDC.64 UR8, c[0x4][0x8] ;  /* 0x0100020000087ab9 */ /* 0x000fe20000000a00 */
[----:B------:R-:W-:Y:S01]  /*20820*/  IMAD.U32 R4, RZ, RZ, UR4 ;  /* 0x00000004ff047e24 */ /* 0x000fe2000f8e00ff */
[----:B------:R-:W-:Y:S01]  /*20830*/  MOV R5, UR5 ;  /* 0x0000000500057c02 */ /* 0x000fe20008000f00 */
[----:B------:R-:W1:Y:S01]  /*20840*/  LDC.64 R2, c[0x4][R2] ;  /* 0x0100000002027b82 */ /* 0x000e620000000a00 */
[----:B------:R-:W-:Y:S01]  /*20850*/  MOV R6, UR6 ;  /* 0x0000000600067c02 */ /* 0x000fe20008000f00 */
[----:B------:R-:W-:Y:S01]  /*20860*/  IMAD.U32 R10, RZ, RZ, UR8 ;  /* 0x00000008ff0a7e24 */ /* 0x000fe2000f8e00ff */
[----:B------:R-:W-:Y:S01]  /*20870*/  MOV R7, UR7 ;  /* 0x0000000700077c02 */ /* 0x000fe20008000f00 */
[----:B------:R-:W-:Y:S01]  /*20880*/  IMAD.MOV.U32 R13, RZ, RZ, RZ ;  /* 0x000000ffff0d7224 */ /* 0x000fe200078e00ff */
[----:B------:R-:W-:-:S02]  /*20890*/  MOV R11, UR9 ;  /* 0x00000009000b7c02 */ /* 0x000fc40008000f00 */
[----:B------:R-:W-:Y:S02]  /*208a0*/  MOV R8, 0x70 ;  /* 0x0000007000087802 */ /* 0x000fe40000000f00 */
[----:B------:R-:W-:-:S07]  /*208b0*/  MOV R12, 0x1 ;  /* 0x00000001000c7802 */ /* 0x000fce0000000f00 */
[----:B------:R-:W-:-:S07]  /*208c0*/  LEPC R20, `(.L_x_68) ;  /* 0x000000001014794e */ /* 0x000fce0000000000 */
[----:B-1----:R-:W-:Y:S05]  /*208d0*/  CALL.ABS.NOINC R2 ;  /* 0x0000000002007343 */ /* 0x002fea0003c00000 */
.L_x_68:
[----:B--2---:R-:W-:Y:S02]  /*208e0*/  MOV R2, UR37 ;  /* 0x0000002500027c02 */ /* 0x004fe40008000f00 */
[----:B------:R-:W-:-:S05]  /*208f0*/  MOV R0, UR47 ;  /* 0x0000002f00007c02 */ /* 0x000fca0008000f00 */
[----:B------:R-:W-:-:S05]  /*20900*/  IMAD R2, R0, 0x2200, R2 ;  /* 0x0000220000027824 */ /* 0x000fca00078e0202 */
[----:B------:R-:W-:-:S04]  /*20910*/  IADD3 R52, R2, 0x6de00, RZ ;  /* 0x0006de0002347810 */ /* 0x000fc80007ffe0ff */
[----:B------:R-:W-:-:S13]  /*20920*/  LOP3.LUT P0, RZ, R52, 0x1b0, RZ, 0xc0, !PT ;  /* 0x000001b034ff7812 */ /* 0x000fda000780c0ff */
[----:B------:R-:W-:Y:S05]  /*20930*/  @!P0 BRA `(.L_x_69) ;  /* 0x0000000000408947 */ /* 0x000fea0003800000 */
[----:B------:R-:W-:Y:S01]  /*20940*/  MOV R14, 0x0 ;  /* 0x00000000000e7802 */ /* 0x000fe20000000f00 */
        /* <DEDUP_REMOVED lines=15> */
.L_x_69:
[----:B------:R-:W2:Y:S01]  /*20a40*/  LDL R20, [R1+0x290] ;  /* 0x0002900001147983 */ /* 0x000ea20000100800 */
[----:B------:R-:W-:Y:S02]  /*20a50*/  ULDC.64 UR4, c[0x0][0x730] ;  /* 0x0001cc0000047ab9 */ /* 0x000fe40000000a00 */
[----:B------:R-:W-:Y:S01]  /*20a60*/  ISETP.NE.U32.AND P0, PT, RZ, UR4, PT ;  /* 0x00000004ff007c0c */ /* 0x000fe2000bf05070 */
[----:B------:R-:W-:Y:S01]  /*20a70*/  ULDC UR4, c[0x0][0x720] ;  /* 0x0001c80000047ab9 */ /* 0x000fe20000000800 */
[----:B------:R-:W1:Y:S02]  /*20a80*/  S2R R21, SR_TID.X ;  /* 0x0000000000157919 */ /* 0x000e640000002100 */
[----:B------:R-:W-:Y:S02]  /*20a90*/  ISETP.NE.AND.EX P0, PT, RZ, UR5, PT, P0 ;  /* 0x00000005ff007c0c */ /* 0x000fe4000bf05300 */
[----:B-1----:R-:W-:-:S04]  /*20aa0*/  LOP3.LUT R21, R21, 0x7f, RZ, 0xc0, !PT ;  /* 0x0000007f15157812 */ /* 0x002fc800078ec0ff */
[----:B------:R-:W-:-:S04]  /*20ab0*/  IADD3 R21, R21, 0x1f, RZ ;  /* 0x0000001f15157810 */ /* 0x000fc80007ffe0ff */
[----:B------:R-:W-:Y:S02]  /*20ac0*/  ISETP.GT.U32.AND P1, PT, R21, 0x3e, PT ;  /* 0x0000003e1500780c */ /* 0x000fe40003f24070 */
[----:B--2---:R-:W-:Y:S02]  /*20ad0*/  FSEL R51, R20, UR4, !P0 ;  /* 0x0000000414337c08 */ /* 0x004fe4000c000000 */
[----:B------:R-:W1:Y:S03]  /*20ae0*/  S2R R20, SR_TID.X ;  /* 0x0000000000147919 */ /* 0x000e660000002100 */
        /* <DEDUP_REMOVED lines=12> */
[C---:B-1----:R-:W-:Y:S02]  /*20bb0*/  SHF.L.U32 R0, R20.reuse, 0x4, RZ ;  /* 0x0000000414007819 */ /* 0x042fe400000006ff */
[----:B------:R-:W-:Y:S02]  /*20bc0*/  SHF.L.U32 R3, R20, 0x5, RZ ;  /* 0x0000000514037819 */ /* 0x000fe400000006ff */
[----:B------:R-:W-:-:S02]  /*20bd0*/  LOP3.LUT R0, R0, 0x600, RZ, 0xc0, !PT ;  /* 0x0000060000007812 */ /* 0x000fc400078ec0ff */
[----:B------:R-:W-:Y:S02]  /*20be0*/  SHF.R.U32.HI R8, RZ, 0x1, R20 ;  /* 0x00000001ff087819 */ /* 0x000fe40000011614 */
[----:B------:R-:W-:-:S04]  /*20bf0*/  LOP3.LUT R0, R0, 0x20, R3, 0xf8, !PT ;  /* 0x0000002000007812 */ /* 0x000fc800078ef803 */
[----:B------:R-:W-:Y:S02]  /*20c00*/  LOP3.LUT R0, R0, 0x100, R3, 0xf8, !PT ;  /* 0x0000010000007812 */ /* 0x000fe400078ef803 */
[----:B------:R-:W-:-:S04]  /*20c10*/  LOP3.LUT R3, R3, 0xc0, RZ, 0xc0, !PT ;  /* 0x000000c003037812 */ /* 0x000fc800078ec0ff */
[----:B------:R-:W-:Y:S01]  /*20c20*/  LOP3.LUT R3, R3, 0x8, R8, 0xf8, !PT ;  /* 0x0000000803037812 */ /* 0x000fe200078ef808 */
[----:B------:R-:W-:-:S05]  /*20c30*/  IMAD.SHL.U32 R8, R20, 0x4, RZ ;  /* 0x0000000414087824 */ /* 0x000fca00078e00ff */
[----:B------:R-:W-:-:S04]  /*20c40*/  LOP3.LUT R3, R3, 0x18, R8, 0x78, !PT ;  /* 0x0000001803037812 */ /* 0x000fc800078e7808 */
[----:B------:R-:W-:Y:S01]  /*20c50*/  LOP3.LUT R3, R0, R3, RZ, 0xfc, !PT ;  /* 0x0000000300037212 */ /* 0x000fe200078efcff */
[----:B------:R-:W-:Y:S06]  /*20c60*/  @P1 BRA `(.L_x_70) ;  /* 0x0000000000041947 */ /* 0x000fec0003800000 */
[----:B------:R-:W-:-:S04]  /*20c70*/  DEPBAR.LE SB0, 0x1 ;  /* 0x000080400000791a */ /* 0x000fc80000000000 */
.L_x_70:
[----:B------:R-:W-:Y:S01]  /*20c80*/  STL [R1+0x2a8], R16 ;  /* 0x0002a81001007387 */ /* 0x000fe20000100800 */
[----:B------:R-:W-:Y:S05]  /*20c90*/  WARPSYNC.ALL ;  /* 0x0000000000007948 */ /* 0x000fea0003800000 */
[----:B------:R-:W2:Y:S01]  /*20ca0*/  LDL.LU R21, [R1+0x4] ;  /* 0x0000040001157983 */ /* 0x000ea20000300800 */
[----:B------:R-:W-:Y:S01]  /*20cb0*/  LEA R0, R3, R2, 0x1 ;  /* 0x0000000203007211 */ /* 0x000fe200078e08ff */
[-C--:B------:R-:W-:Y:S01]  /*20cc0*/  FMUL R163, R163, R51.reuse ;  /* 0x00000033a3a37220 */ /* 0x080fe20000400000 */
[----:B------:R-:W-:Y:S01]  /*20cd0*/  LEA R3, R3, R52, 0x1 ;  /* 0x0000003403037211 */ /* 0x000fe200078e08ff */
[----:B------:R-:W3:Y:S01]  /*20ce0*/  LDL.LU R13, [R1] ;  /* 0x00000000010d7983 */ /* 0x000ee20000300800 */
[----:B------:R-:W-:Y:S01]  /*20cf0*/  LOP3.LUT P0, RZ, R20, 0x4, RZ, 0xc0, !PT ;  /* 0x0000000414ff7812 */ /* 0x000fe2000780c0ff */
[-C--:B------:R-:W-:Y:S01]  /*20d00*/  FMUL R45, R45, R51.reuse ;  /* 0x000000332d2d7220 */ /* 0x080fe20000400000 */
[-C--:B------:R-:W-:Y:S01]  /*20d10*/  FMUL R152, R152, R51.reuse ;  /* 0x0000003398987220 */ /* 0x080fe20000400000 */
[----:B------:R-:W-:Y:S01]  /*20d20*/  BAR.SYNC.DEFER_BLOCKING 0x1, 0x80 ;  /* 0x0042000000007b1d */ /* 0x000fe20000010000 */
[----:B------:R-:W-:Y:S01]  /*20d30*/  MOV R52, 0x20 ;  /* 0x0000002000347802 */ /* 0x000fe20000000f00 */
[----:B------:R-:W-:-:S04]  /*20d40*/  FMUL R41, R41, R51 ;  /* 0x0000003329297220 */ /* 0x000fc80000400000 */
[----:B------:R-:W4:Y:S04]  /*20d50*/  LDL.LU R15, [R1+0x24] ;  /* 0x00002400010f7983 */ /* 0x000f280000300800 */
[----:B------:R-:W2:Y:S01]  /*20d60*/  LDL.LU R9, [R1+0x20] ;  /* 0x0000200001097983 */ /* 0x000ea20000300800 */
[----:B------:R-:W-:-:S03]  /*20d70*/  SEL R52, R52, 0xffffffe0, !P0 ;  /* 0xffffffe034347807 */ /* 0x000fc60004000000 */
[----:B------:R-:W2:Y:S04]  /*20d80*/  LDL.LU R12, [R1+0x90] ;  /* 0x00009000010c7983 */ /* 0x000ea80000300800 */
[----:B------:R-:W2:Y:S04]  /*20d90*/  LDL.LU R11, [R1+0x84] ;  /* 0x00008400010b7983 */ /* 0x000ea80000300800 */
[----:B------:R1:W-:Y:S04]  /*20da0*/  STSM.16.M88.4 [R0+0x6de00], R4 ;  /* 0x06de000400007844 */ /* 0x0003e80000000200 */
[----:B------:R-:W2:Y:S01]  /*20db0*/  LDL.LU R8, [R1+0xa0] ;  /* 0x0000a00001087983 */ /* 0x000ea20000300800 */
[----:B------:R-:W-:-:S03]  /*20dc0*/  FMUL R62, R175, R51 ;  /* 0x00000033af3e7220 */ /* 0x000fc60000400000 */
[----:B------:R-:W2:Y:S04]  /*20dd0*/  LDL.LU R14, [R1+0x94] ;  /* 0x00009400010e7983 */ /* 0x000ea80000300800 */
[----:B------:R-:W2:Y:S01]  /*20de0*/  LDL.LU R10, [R1+0xb0] ;  /* 0x0000b000010a7983 */ /* 0x000ea20000300800 */
[-C--:B-1----:R-:W-:Y:S01]  /*20df0*/  FMUL R4, R167, R51.reuse ;  /* 0x00000033a7047220 */ /* 0x082fe20000400000 */
[-C--:B------:R-:W-:Y:S01]  /*20e00*/  FMUL R5, R37, R51.reuse ;  /* 0x0000003325057220 */ /* 0x080fe20000400000 */
[-C--:B------:R-:W-:Y:S01]  /*20e10*/  FMUL R6, R156, R51.reuse ;  /* 0x000000339c067220 */ /* 0x080fe20000400000 */
[----:B------:R-:W-:Y:S01]  /*20e20*/  FMUL R7, R36, R51 ;  /* 0x0000003324077220 */ /* 0x000fe20000400000 */
[----:B------:R-:W-:Y:S01]  /*20e30*/  IMAD.IADD R0, R3, 0x1, R52 ;  /* 0x0000000103007824 */ /* 0x000fe200078e0234 */
[----:B------:R-:W-:Y:S01]  /*20e40*/  F2FP.BF16.F32.PACK_AB R4, R163, R4 ;  /* 0x00000004a304723e */ /* 0x000fe200000010ff */
[----:B------:R-:W2:Y:S01]  /*20e50*/  LDL.LU R20, [R1+0xa4] ;  /* 0x0000a40001147983 */ /* 0x000ea20000300800 */
[----:B------:R-:W-:-:S02]  /*20e60*/  F2FP.BF16.F32.PACK_AB R5, R45, R5 ;  /* 0x000000052d05723e */ /* 0x000fc400000010ff */
[----:B------:R-:W-:Y:S01]  /*20e70*/  F2FP.BF16.F32.PACK_AB R6, R152, R6 ;  /* 0x000000069806723e */ /* 0x000fe200000010ff */
[----:B------:R-:W2:Y:S01]  /*20e80*/  LDL.LU R16, [R1+0xc0] ;  /* 0x0000c00001107983 */ /* 0x000ea20000300800 */
[----:B------:R-:W-:-:S05]  /*20e90*/  F2FP.BF16.F32.PACK_AB R7, R41, R7 ;  /* 0x000000072907723e */ /* 0x000fca00000010ff */
[----:B------:R1:W-:Y:S01]  /*20ea0*/  STSM.16.M88.4 [R0], R4 ;  /* 0x0000000400007844 */ /* 0x0003e20000000200 */
        /* <DEDUP_REMOVED lines=119> */
[----:B------:R-:W-:Y:S01]  /*21620*/  @!PT LDS RZ, [RZ] ;  /* 0x00000000fffff984 */ /* 0x000fe20000000800 */
[----:B------:R-:W-:Y:S01]  /*21630*/  @!PT LDS RZ, [RZ] ;  /* 0x00000000fffff984 */ /* 0x000fe20000000800 */
[----:B------:R-:W-:Y:S01]  /*21640*/  @!PT LDS RZ, [RZ] ;  /* 0x00000000fffff984 */ /* 0x000fe20000000800 */
[----:B------:R-:W-:Y:S01]  /*21650*/  @!PT LDS RZ, [RZ] ;  /* 0x00000000fffff984 */ /* 0x000fe20000000800 */
[----:B------:R1:W-:Y:S06]  /*21660*/  MEMBAR.ALL.CTA ;  /* 0x0000000000007992 */ /* 0x0003ec0000008000 */
[----:B-1----:R-:W1:Y:S01]  /*21670*/  FENCE.VIEW.ASYNC.S ;  /* 0x00000000000073c6 */ /* 0x002e620000000000 */
[----:B---3--:R-:W-:-:S03]  /*21680*/  FMUL R175, R13, R51 ;  /* 0x000000330daf7220 */ /* 0x008fc60000400000 */
[----:B------:R-:W3:Y:S04]  /*21690*/  LDL.LU R13, [R1+0xb4] ;  /* 0x0000b400010d7983 */ /* 0x000ee80000300800 */
[----:B------:R-:W3:Y:S01]  /*216a0*/  LDL.LU R4, [R1+0xd0] ;  /* 0x0000d00001047983 */ /* 0x000ee20000300800 */
[----:B----4-:R-:W-:-:S03]  /*216b0*/  FMUL R176, R15, R51 ;  /* 0x000000330fb07220 */ /* 0x010fc60000400000 */
[----:B------:R-:W4:Y:S01]  /*216c0*/  LDL.LU R15, [R1+0xc4] ;  /* 0x0000c400010f7983 */ /* 0x000f220000300800 */
[----:B--2---:R-:W-:-:S03]  /*216d0*/  FMUL R171, R9, R51 ;  /* 0x0000003309ab7220 */ /* 0x004fc60000400000 */
[----:B------:R-:W2:Y:S01]  /*216e0*/  LDL.LU R9, [R1+0xe0] ;  /* 0x0000e00001097983 */ /* 0x000ea20000300800 */
[----:B------:R-:W-:-:S03]  /*216f0*/  FMUL R172, R12, R51 ;  /* 0x000000330cac7220 */ /* 0x000fc60000400000 */
[----:B------:R-:W4:Y:S01]  /*21700*/  LDL.LU R12, [R1+0xd4] ;  /* 0x0000d400010c7983 */ /* 0x000f220000300800 */
[----:B------:R-:W-:-:S03]  /*21710*/  FMUL R167, R11, R51 ;  /* 0x000000330ba77220 */ /* 0x000fc60000400000 */
[----:B------:R-:W4:Y:S01]  /*21720*/  LDL.LU R11, [R1+0xf0] ;  /* 0x0000f000010b7983 */ /* 0x000f220000300800 */
[----:B------:R-:W-:-:S03]  /*21730*/  FMUL R168, R8, R51 ;  /* 0x0000003308a87220 */ /* 0x000fc60000400000 */
[----:B------:R-:W4:Y:S01]  /*21740*/  LDL.LU R8, [R1+0xe4] ;  /* 0x0000e40001087983 */ /* 0x000f220000300800 */
[----:B------:R-:W-:-:S03]  /*21750*/  FMUL R163, R14, R51 ;  /* 0x000000330ea37220 */ /* 0x000fc60000400000 */
[----:B------:R-:W4:Y:S01]  /*21760*/  LDL.LU R14, [R1+0x100] ;  /* 0x00010000010e7983 */ /* 0x000f220000300800 */
[----:B------:R-:W-:-:S03]  /*21770*/  FMUL R164, R10, R51 ;  /* 0x000000330aa47220 */ /* 0x000fc60000400000 */
[----:B------:R-:W4:Y:S04]  /*21780*/  LDL.LU R10, [R1+0xf4] ;  /* 0x0000f400010a7983 */ /* 0x000f280000300800 */
[----:B------:R-:W4:Y:S04]  /*21790*/  LDL.LU R7, [R1+0x110] ;  /* 0x0001100001077983 */ /* 0x000f280000300800 */
[----:B------:R-:W4:Y:S04]  /*217a0*/  LDL.LU R6, [R1+0x104] ;  /* 0x0001040001067983 */ /* 0x000f280000300800 */
[----:B------:R-:W4:Y:S01]  /*217b0*/  LDL.LU R5, [R1+0x120] ;  /* 0x0001200001057983 */ /* 0x000f220000300800 */
[-C--:B------:R-:W-:Y:S01]  /*217c0*/  FMUL R160, R16, R51.reuse ;  /* 0x0000003310a07220 */ /* 0x080fe20000400000 */
[-C--:B------:R-:W-:Y:S01]  /*217d0*/  FMUL R159, R20, R51.reuse ;  /* 0x00000033149f7220 */ /* 0x080fe20000400000 */
[-C--:B------:R-:W-:Y:S01]  /*217e0*/  FMUL R179, R232, R51.reuse ;  /* 0x00000033e8b37220 */ /* 0x080fe20000400000 */
[-C--:B------:R-:W-:Y:S01]  /*217f0*/  FMUL R183, R184, R51.reuse ;  /* 0x00000033b8b77220 */ /* 0x080fe20000400000 */
[-C--:B------:R-:W-:Y:S01]  /*21800*/  FMUL R180, R21, R51.reuse ;  /* 0x0000003315b47220 */ /* 0x080fe20000400000 */
[-C--:B------:R-:W-:Y:S01]  /*21810*/  FMUL R74, R35, R51.reuse ;  /* 0x00000033234a7220 */ /* 0x080fe20000400000 */
[----:B------:R-:W-:Y:S01]  /*21820*/  FMUL R54, R39, R51 ;  /* 0x0000003327367220 */ /* 0x000fe20000400000 */
[----:B------:R-:W-:Y:S01]  /*21830*/  BSSY B0, `(.L_x_71) ;  /* 0x00000e0000007945 */ /* 0x000fe20003800000 */
        /* <DEDUP_REMOVED lines=8> */
[----:B------:R-:W-:Y:S01]  /*218c0*/  IADD3 R52, R52, 0x1000, R3 ;  /* 0x0000100034347810 */ /* 0x000fe20007ffe003 */
[----:B-1----:R-:W-:Y:S01]  /*218d0*/  BAR.SYNC.DEFER_BLOCKING 0x1, 0x80 ;  /* 0x0042000000007b1d */ /* 0x002fe20000010000 */
[----:B---3--:R-:W-:-:S05]  /*218e0*/  FMUL R155, R13, R51 ;  /* 0x000000330d9b7220 */ /* 0x008fca0000400000 */
[----:B------:R-:W3:Y:S01]  /*218f0*/  LDL.LU R13, [R1+0x114] ;  /* 0x00011400010d7983 */ /* 0x000ee20000300800 */
[----:B------:R-:W-:-:S03]  /*21900*/  FMUL R156, R4, R51 ;  /* 0x00000033049c7220 */ /* 0x000fc60000400000 */
[----:B------:R-:W3:Y:S01]  /*21910*/  LDL.LU R4, [R1+0x130] ;  /* 0x0001300001047983 */ /* 0x000ee20000300800 */
[----:B--2---:R-:W-:-:S03]  /*21920*/  FMUL R152, R9, R51 ;  /* 0x0000003309987220 */ /* 0x004fc60000400000 */
[----:B------:R-:W2:Y:S01]  /*21930*/  LDL.LU R9, [R1+0x124] ;  /* 0x0001240001097983 */ /* 0x000ea20000300800 */
[----:B----4-:R-:W-:-:S03]  /*21940*/  FMUL R147, R12, R51 ;  /* 0x000000330c937220 */ /* 0x010fc60000400000 */
        /* <DEDUP_REMOVED lines=13> */
[----:B---3--:R-:W-:-:S03]  /*21a20*/  FMUL R132, R4, R51 ;  /* 0x0000003304847220 */ /* 0x008fc60000400000 */
[----:B------:R-:W3:Y:S01]  /*21a30*/  LDL.LU R4, [R1+0x164] ;  /* 0x0001640001047983 */ /* 0x000ee20000300800 */
[----:B------:R-:W-:-:S03]  /*21a40*/  FMUL R151, R15, R51 ;  /* 0x000000330f977220 */ /* 0x000fc60000400000 */
[----:B------:R-:W3:Y:S04]  /*21a50*/  LDL.LU R16, [R1+0x180] ;  /* 0x0001800001107983 */ /* 0x000ee80000300800 */
[----:B------:R-:W3:Y:S01]  /*21a60*/  LDL.LU R15, [R1+0x174] ;  /* 0x00017400010f7983 */ /* 0x000ee20000300800 */
[----:B--2---:R-:W-:-:S03]  /*21a70*/  FMUL R127, R9, R51 ;  /* 0x00000033097f7220 */ /* 0x004fc60000400000 */
[----:B------:R-:W2:Y:S01]  /*21a80*/  LDL.LU R9, [R1+0x190] ;  /* 0x0001900001097983 */ /* 0x000ea20000300800 */
[-C--:B------:R-:W-:Y:S01]  /*21a90*/  FMUL R144, R14, R51.reuse ;  /* 0x000000330e907220 */ /* 0x080fe20000400000 */
[-C--:B------:R-:W-:Y:S02]  /*21aa0*/  FMUL R131, R13, R51.reuse ;  /* 0x000000330d837220 */ /* 0x080fe40000400000 */
[----:B------:R-:W2:Y:S01]  /*21ab0*/  LDL.LU R14, [R1+0x184] ;  /* 0x00018400010e7983 */ /* 0x000ea20000300800 */
[----:B----4-:R-:W-:-:S03]  /*21ac0*/  FMUL R128, R12, R51 ;  /* 0x000000330c807220 */ /* 0x010fc60000400000 */
[----:B------:R-:W4:Y:S01]  /*21ad0*/  LDL.LU R13, [R1+0x1a0] ;  /* 0x0001a000010d7983 */ /* 0x000f220000300800 */
[-C--:B------:R-:W-:Y:S01]  /*21ae0*/  FMUL R123, R11, R51.reuse ;  /* 0x000000330b7b7220 */ /* 0x080fe20000400000 */
[-C--:B------:R-:W-:Y:S02]  /*21af0*/  FMUL R124, R8, R51.reuse ;  /* 0x00000033087c7220 */ /* 0x080fe40000400000 */
[----:B------:R-:W4:Y:S04]  /*21b00*/  LDL.LU R8, [R1+0x194] ;  /* 0x0001940001087983 */ /* 0x000f280000300800 */
        /* <DEDUP_REMOVED lines=9> */
[----:B------:R-:W4:Y:S01]  /*21ba0*/  LDL.LU R5, [R1+0x1c4] ;  /* 0x0001c40001057983 */ /* 0x000f220000300800 */
[----:B---3--:R-:W-:-:S03]  /*21bb0*/  FMUL R111, R4, R51 ;  /* 0x00000033046f7220 */ /* 0x008fc60000400000 */
[----:B------:R-:W3:Y:S01]  /*21bc0*/  LDL.LU R4, [R1+0x1d4] ;  /* 0x0001d40001047983 */ /* 0x000ee20000300800 */
[----:B--2---:R-:W-:-:S03]  /*21bd0*/  FMUL R108, R9, R51 ;  /* 0x00000033096c7220 */ /* 0x004fc60000400000 */
[----:B------:R-:W2:Y:S01]  /*21be0*/  LDL.LU R9, [R1+0x1e0] ;  /* 0x0001e00001097983 */ /* 0x000ea20000300800 */
[-C--:B------:R-:W-:Y:S01]  /*21bf0*/  FMUL R112, R16, R51.reuse ;  /* 0x0000003310707220 */ /* 0x080fe20000400000 */
[-C--:B------:R-:W-:Y:S01]  /*21c00*/  FMUL R107, R15, R51.reuse ;  /* 0x000000330f6b7220 */ /* 0x080fe20000400000 */
[-C--:B----4-:R-:W-:Y:S02]  /*21c10*/  FMUL R99, R8, R51.reuse ;  /* 0x0000003308637220 */ /* 0x090fe40000400000 */
        /* <DEDUP_REMOVED lines=13> */
[----:B------:R-:W3:Y:S04]  /*21cf0*/  LDL.LU R4, [R1+0x210] ;  /* 0x0002100001047983 */ /* 0x000ee80000300800 */
[----:B------:R-:W3:Y:S04]  /*21d00*/  LDL.LU R5, [R1+0x21c] ;  /* 0x00021c0001057983 */ /* 0x000ee80000300800 */
[----:B------:R-:W3:Y:S01]  /*21d10*/  LDL.LU R15, [R1+0x218] ;  /* 0x00021800010f7983 */ /* 0x000ee20000300800 */
[----:B--2---:R-:W-:-:S03]  /*21d20*/  FMUL R84, R9, R51 ;  /* 0x0000003309547220 */ /* 0x004fc60000400000 */
[----:B------:R-:W2:Y:S01]  /*21d30*/  LDL.LU R9, [R1+0x224] ;  /* 0x0002240001097983 */ /* 0x000ea20000300800 */
[----:B------:R-:W-:-:S03]  /*21d40*/  FMUL R104, R13, R51 ;  /* 0x000000330d687220 */ /* 0x000fc60000400000 */
[----:B------:R-:W2:Y:S01]  /*21d50*/  LDL.LU R18, [R1+0x220] ;  /* 0x0002200001127983 */ /* 0x000ea20000300800 */
[----:B------:R-:W-:-:S03]  /*21d60*/  FMUL R96, R10, R51 ;  /* 0x000000330a607220 */ /* 0x000fc60000400000 */
[----:B------:R-:W2:Y:S04]  /*21d70*/  LDL.LU R17, [R1+0x22c] ;  /* 0x00022c0001117983 */ /* 0x000ea80000300800 */
[----:B------:R-:W2:Y:S01]  /*21d80*/  LDL.LU R13, [R1+0x10] ;  /* 0x00001000010d7983 */ /* 0x000ea20000300800 */
[----:B----4-:R-:W-:-:S03]  /*21d90*/  FMUL R80, R8, R51 ;  /* 0x0000003308507220 */ /* 0x010fc60000400000 */
        /* <DEDUP_REMOVED lines=8> */
[-C--:B------:R-:W-:Y:S01]  /*21e20*/  FMUL R72, R16, R51.reuse ;  /* 0x0000003310487220 */ /* 0x080fe20000400000 */
[-C--:B---3--:R-:W-:Y:S02]  /*21e30*/  FMUL R16, R15, R51.reuse ;  /* 0x000000330f107220 */ /* 0x088fe40000400000 */
[----:B------:R-:W3:Y:S04]  /*21e40*/  LDL.LU R15, [R1+0x230] ;  /* 0x00023000010f7983 */ /* 0x000ee80000300800 */
[----:B------:R1:W-:Y:S04]  /*21e50*/  STL [R1+0xc], R16 ;  /* 0x00000c1001007387 */ /* 0x0003e80000100800 */
[----:B-1----:R-:W3:Y:S01]  /*21e60*/  LDL.LU R16, [R1+0x23c] ;  /* 0x00023c0001107983 */ /* 0x002ee20000300800 */
[-C--:B------:R-:W-:Y:S01]  /*21e70*/  FMUL R55, R19, R51.reuse ;  /* 0x0000003313377220 */ /* 0x080fe20000400000 */
[-C--:B--2---:R-:W-:Y:S01]  /*21e80*/  FMUL R19, R9, R51.reuse ;  /* 0x0000003309137220 */ /* 0x084fe20000400000 */
[-C--:B------:R-:W-:Y:S01]  /*21e90*/  FMUL R20, R47, R51.reuse ;  /* 0x000000332f147220 */ /* 0x080fe20000400000 */
[----:B------:R-:W2:Y:S01]  /*21ea0*/  LDL.LU R9, [R1+0x28] ;  /* 0x0000280001097983 */ /* 0x000ea20000300800 */
[----:B------:R-:W-:-:S03]  /*21eb0*/  FMUL R232, R7, R51 ;  /* 0x0000003307e87220 */ /* 0x000fc60000400000 */
[----:B------:R1:W-:Y:S01]  /*21ec0*/  STL [R1+0x8], R19 ;  /* 0x0000081301007387 */ /* 0x0003e20000100800 */
[-C--:B------:R-:W-:Y:S01]  /*21ed0*/  FMUL R7, R233, R51.reuse ;  /* 0x00000033e9077220 */ /* 0x080fe20000400000 */
[-C--:B------:R-:W-:Y:S02]  /*21ee0*/  FMUL R233, R13, R51.reuse ;  /* 0x000000330de97220 */ /* 0x080fe40000400000 */
[----:B------:R-:W-:Y:S01]  /*21ef0*/  STL [R1+0x4], R20 ;  /* 0x0000041401007387 */ /* 0x000fe20000100800 */
[-C--:B----4-:R-:W-:Y:S01]  /*21f00*/  FMUL R13, R11, R51.reuse ;  /* 0x000000330b0d7220 */ /* 0x090fe20000400000 */
[-C--:B-1----:R-:W-:Y:S01]  /*21f10*/  FMUL R19, R234, R51.reuse ;  /* 0x00000033ea137220 */ /* 0x082fe20000400000 */
[-C--:B------:R-:W-:Y:S01]  /*21f20*/  FMUL R234, R17, R51.reuse ;  /* 0x0000003311ea7220 */ /* 0x080fe20000400000 */
[----:B------:R-:W-:-:S03]  /*21f30*/  FMUL R17, R10, R51 ;  /* 0x000000330a117220 */ /* 0x000fc60000400000 */
[----:B------:R-:W-:Y:S04]  /*21f40*/  STL [R1], R19 ;  /* 0x0000001301007387 */ /* 0x000fe80000100800 */
[----:B------:R-:W4:Y:S01]  /*21f50*/  LDL.LU R10, [R1+0x34] ;  /* 0x00003400010a7983 */ /* 0x000f220000300800 */
[----:B------:R-:W-:-:S03]  /*21f60*/  FMUL R184, R235, R51 ;  /* 0x00000033ebb87220 */ /* 0x000fc60000400000 */
[----:B------:R1:W-:Y:S01]  /*21f70*/  STL [R1+0x24], R17 ;  /* 0x0000241101007387 */ /* 0x0003e20000100800 */
[----:B------:R-:W-:-:S03]  /*21f80*/  FMUL R235, R18, R51 ;  /* 0x0000003312eb7220 */ /* 0x000fc60000400000 */
[----:B------:R-:W4:Y:S01]  /*21f90*/  LDL.LU R11, [R1+0x238] ;  /* 0x00023800010b7983 */ /* 0x000f220000300800 */
[----:B------:R-:W-:-:S03]  /*21fa0*/  FMUL R18, R14, R51 ;  /* 0x000000330e127220 */ /* 0x000fc60000400000 */
[----:B------:R1:W-:Y:S02]  /*21fb0*/  STL [R1+0x20], R13 ;  /* 0x0000200d01007387 */ /* 0x0003e40000100800 */
[-C--:B-1----:R-:W-:Y:S02]  /*21fc0*/  FMUL R17, R12, R51.reuse ;  /* 0x000000330c117220 */ /* 0x082fe40000400000 */
[----:B------:R-:W4:Y:S04]  /*21fd0*/  LDL.LU R12, [R1+0x244] ;  /* 0x00024400010c7983 */ /* 0x000f280000300800 */
[----:B------:R-:W4:Y:S04]  /*21fe0*/  LDL.LU R13, [R1+0x30] ;  /* 0x00003000010d7983 */ /* 0x000f280000300800 */
[----:B------:R3:W-:Y:S04]  /*21ff0*/  STL [R1+0x1c], R17 ;  /* 0x00001c1101007387 */ /* 0x0007e80000100800 */
[----:B------:R-:W4:Y:S04]  /*22000*/  LDL.LU R14, [R1+0x3c] ;  /* 0x00003c00010e7983 */ /* 0x000f280000300800 */
[----:B------:R-:W-:Y:S01]  /*22010*/  STL [R1+0x18], R18 ;  /* 0x0000181201007387 */ /* 0x000fe20000100800 */
[----:B---3--:R-:W-:-:S03]  /*22020*/  FMUL R17, R15, R51 ;  /* 0x000000330f117220 */ /* 0x008fc60000400000 */
[----:B------:R-:W3:Y:S04]  /*22030*/  LDL.LU R15, [R1+0x240] ;  /* 0x00024000010f7983 */ /* 0x000ee80000300800 */
[----:B------:R1:W-:Y:S01]  /*22040*/  STL [R1+0x14], R17 ;  /* 0x0000141101007387 */ /* 0x0003e20000100800 */
[----:B------:R-:W-:-:S03]  /*22050*/  FMUL R16, R16, R51 ;  /* 0x0000003310107220 */ /* 0x000fc60000400000 */
[----:B-1----:R-:W3:Y:S04]  /*22060*/  LDL.LU R17, [R1+0x24c] ;  /* 0x00024c0001117983 */ /* 0x002ee80000300800 */
[----:B------:R-:W3:Y:S04]  /*22070*/  LDL.LU R18, [R1+0x38] ;  /* 0x0000380001127983 */ /* 0x000ee80000300800 */
[----:B------:R1:W-:Y:S04]  /*22080*/  STL [R1+0x10], R16 ;  /* 0x0000101001007387 */ /* 0x0003e80000100800 */
        /* <DEDUP_REMOVED lines=15> */
[----:B-1----:R-:W2:Y:S04]  /*22180*/  LDL.LU R16, [R1+0x58] ;  /* 0x0000580001107983 */ /* 0x002ea80000300800 */
[----:B------:R-:W3:Y:S04]  /*22190*/  LDL.LU R35, [R1+0x64] ;  /* 0x0000640001237983 */ /* 0x000ee80000300800 */
[----:B------:R-:W3:Y:S04]  /*221a0*/  LDL.LU R36, [R1+0x268] ;  /* 0x0002680001247983 */ /* 0x000ee80000300800 */
[----:B------:R-:W3:Y:S01]  /*221b0*/  LDL.LU R37, [R1+0x274] ;  /* 0x0002740001257983 */ /* 0x000ee20000300800 */
[----:B------:R-:W-:-:S03]  /*221c0*/  FMUL R231, R6, R51 ;  /* 0x0000003306e77220 */ /* 0x000fc60000400000 */
[----:B------:R-:W3:Y:S01]  /*221d0*/  LDL.LU R38, [R1+0x60] ;  /* 0x0000600001267983 */ /* 0x000ee20000300800 */
[----:B------:R-:W-:-:S03]  /*221e0*/  FMUL R6, R43, R51 ;  /* 0x000000332b067220 */ /* 0x000fc60000400000 */
        /* <DEDUP_REMOVED lines=12> */
[----:B--2---:R-:W-:-:S03]  /*222b0*/  FMUL R34, R16, R51 ;  /* 0x0000003310227220 */ /* 0x004fc60000400000 */
[----:B------:R-:W2:Y:S01]  /*222c0*/  LDL.LU R16, [R1+0x80] ;  /* 0x0000800001107983 */ /* 0x000ea20000300800 */
[-C--:B------:R-:W-:Y:S01]  /*222d0*/  FMUL R4, R4, R51.reuse ;  /* 0x0000003304047220 */ /* 0x080fe20000400000 */
[-C--:B------:R-:W-:Y:S01]  /*222e0*/  FMUL R5, R5, R51.reuse ;  /* 0x0000003305057220 */ /* 0x080fe20000400000 */
[-C--:B------:R-:W-:Y:S01]  /*222f0*/  FMUL R8, R8, R51.reuse ;  /* 0x0000003308087220 */ /* 0x080fe20000400000 */
[-C--:B------:R-:W-:Y:S01]  /*22300*/  FMUL R9, R9, R51.reuse ;  /* 0x0000003309097220 */ /* 0x080fe20000400000 */
[-C--:B----4-:R-:W-:Y:S01]  /*22310*/  FMUL R10, R10, R51.reuse ;  /* 0x000000330a0a7220 */ /* 0x090fe20000400000 */
[-C--:B------:R-:W-:Y:S01]  /*22320*/  FMUL R11, R11, R51.reuse ;  /* 0x000000330b0b7220 */ /* 0x080fe20000400000 */
[-C--:B------:R-:W-:Y:S01]  /*22330*/  FMUL R12, R12, R51.reuse ;  /* 0x000000330c0c7220 */ /* 0x080fe20000400000 */
[-C--:B------:R-:W-:Y:S01]  /*22340*/  FMUL R13, R13, R51.reuse ;  /* 0x000000330d0d7220 */ /* 0x080fe20000400000 */
[-C--:B------:R-:W-:Y:S01]  /*22350*/  FMUL R14, R14, R51.reuse ;  /* 0x000000330e0e7220 */ /* 0x080fe20000400000 */
[-C--:B---3--:R-:W-:Y:S01]  /*22360*/  FMUL R15, R15, R51.reuse ;  /* 0x000000330f0f7220 */ /* 0x088fe20000400000 */
        /* <DEDUP_REMOVED lines=33> */
[----:B--2---:R-:W-:-:S02]  /*22580*/  FMUL R51, R16, R51 ;  /* 0x0000003310337220 */ /* 0x004fc40000400000 */
[----:B------:R1:W5:Y:S01]  /*22590*/  LDL.LU R16, [R1+0x2a8] ;  /* 0x0002a80001107983 */ /* 0x0003620000300800 */
[----:B------:R-:W-:Y:S05]  /*225a0*/  @P1 BRA `(.L_x_72) ;  /* 0x0000000000201947 */ /* 0x000fea0003800000 */
[----:B------:R-:W-:Y:S01]  /*225b0*/  R2UR UR40, R2 ;  /* 0x00000000022872ca */ /* 0x000fe200000e0000 */
[----:B------:R-:W-:Y:S01]  /*225c0*/  UIADD3 UR4, UP0, UR60, 0x670, URZ ;  /* 0x000006703c047890 */ /* 0x000fe2000ff1e03f */
[----:B------:R-:W-:-:S03]  /*225d0*/  UMOV UR41, URZ ;  /* 0x0000003f00297c82 */ /* 0x000fc60008000000 */
[----:B------:R-:W-:-:S08]  /*225e0*/  UIADD3.X UR5, URZ, UR61, URZ, UP0, !UPT ;  /* 0x0000003d3f057290 */ /* 0x000fd000087fe43f */
[----:B------:R-:W-:-:S09]  /*225f0*/  UIADD3 UR40, UR40, 0x6de00, URZ ;  /* 0x0006de0028287890 */ /* 0x000fd2000fffe03f */
[----:B------:R2:W-:Y:S01]  /*22600*/  UTMASTG.4D [UR40], [UR4] ;  /* 0x00000028040073b5 */ /* 0x0005e20008018000 */
[----:B------:R0:W-:Y:S01]  /*22610*/  UTMACMDFLUSH ;  /* 0x00000000000079b7 */ /* 0x0001e20000000000 */
[----:B--2---:R-:W-:-:S04]  /*22620*/  DEPBAR.LE SB0, 0x1 ;  /* 0x000080400000791a */ /* 0x004fc80000000000 */
.L_x_72:
[----:B------:R-:W-:Y:S05]  /*22630*/  BSYNC B0 ;  /* 0x0000000000007941 */ /* 0x000fea0003800000 */
.L_x_71:
[----:B------:R-:W-:Y:S01]  /*22640*/  BAR.SYNC.DEFER_BLOCKING 0x1, 0x80 ;  /* 0x0042000000007b1d */ /* 0x000fe20000010000 */
[----:B------:R-:W-:Y:S02]  /*22650*/  F2FP.BF16.F32.PACK_AB R64, R220, R64 ;  /* 0x00000040dc40723e */ /* 0x000fe400000010ff */
[----:B------:R-:W-:Y:S02]  /*22660*/  F2FP.BF16.F32.PACK_AB R65, R219, R65 ;  /* 0x00000041db41723e */ /* 0x000fe400000010ff */
[----:B------:R-:W-:Y:S01]  /*22670*/  F2FP.BF16.F32.PACK_AB R66, R218, R66 ;  /* 0x00000042da42723e */ /* 0x000fe200000010ff */
[----:B------:R-:W-:Y:S01]  /*22680*/  BSSY B0, `(.L_x_73) ;  /* 0x0000018000007945 */ /* 0x000fe20003800000 */
[----:B------:R-:W-:Y:S02]  /*22690*/  F2FP.BF16.F32.PACK_AB R67, R217, R67 ;  /* 0x00000043d943723e */ /* 0x000fe400000010ff */
[----:B------:R-:W-:Y:S02]  /*226a0*/  F2FP.BF16.F32.PACK_AB R68, R216, R68 ;  /* 0x00000044d844723e */ /* 0x000fe400000010ff */
[----:B------:R-:W-:-:S02]  /*226b0*/  F2FP.BF16.F32.PACK_AB R69, R215, R69 ;  /* 0x00000045d745723e */ /* 0x000fc400000010ff */
[----:B------:R-:W-:Y:S02]  /*226c0*/  F2FP.BF16.F32.PACK_AB R70, R214, R70 ;  /* 0x00000046d646723e */ /* 0x000fe400000010ff */
[----:B------:R-:W-:Y:S01]  /*226d0*/  F2FP.BF16.F32.PACK_AB R71, R213, R71 ;  /* 0x00000047d547723e */ /* 0x000fe200000010ff */
[----:B------:R2:W-:Y:S04]  /*226e0*/  STSM.16.M88.4 [R3+0x1000], R56 ;  /* 0x0010003803007844 */ /* 0x0005e80000000200 */
[----:B------:R2:W-:Y:S01]  /*226f0*/  STSM.16.M88.4 [R52], R60 ;  /* 0x0000003c34007844 */ /* 0x0005e20000000200 */
[----:B------:R-:W-:Y:S01]  /*22700*/  @!PT LDS RZ, [RZ] ;  /* 0x00000000fffff984 */ /* 0x000fe20000000800 */
[----:B------:R-:W-:Y:S01]  /*22710*/  @!PT LDS RZ, [RZ] ;  /* 0x00000000fffff984 */ /* 0x000fe20000000800 */
[----:B------:R-:W-:Y:S01]  /*22720*/  @!PT LDS RZ, [RZ] ;  /* 0x00000000fffff984 */ /* 0x000fe20000000800 */
[----:B------:R-:W-:Y:S01]  /*22730*/  @!PT LDS RZ, [RZ] ;  /* 0x00000000fffff984 */ /* 0x000fe20000000800 */
[----:B------:R3:W-:Y:S06]  /*22740*/  MEMBAR.ALL.CTA ;  /* 0x0000000000007992 */ /* 0x0007ec0000008000 */
[----:B---3--:R-:W3:Y:S02]  /*22750*/  FENCE.VIEW.ASYNC.S ;  /* 0x00000000000073c6 */ /* 0x008ee40000000000 */
[----:B---3--:R-:W-:Y:S06]  /*22760*/  BAR.SYNC.DEFER_BLOCKING 0x1, 0x80 ;  /* 0x0042000000007b1d */ /* 0x008fec0000010000 */
[----:B------:R-:W-:Y:S05]  /*22770*/  @P1 BRA `(.L_x_74) ;  /* 0x0000000000201947 */ /* 0x000fea0003800000 */
[----:B------:R-:W-:Y:S01]  /*22780*/  R2UR UR40, R2 ;  /* 0x00000000022872ca */ /* 0x000fe200000e0000 */
[----:B------:R-:W-:Y:S01]  /*22790*/  UIADD3 UR4, UP0, UR60, 0x670, URZ ;  /* 0x000006703c047890 */ /* 0x000fe2000ff1e03f */
[----:B------:R-:W-:-:S03]  /*227a0*/  UMOV UR41, 0x20 ;  /* 0x0000002000297882 */ /* 0x000fc60000000000 */
[----:B------:R-:W-:-:S08]  /*227b0*/  UIADD3.X UR5, URZ, UR61, URZ, UP0, !UPT ;  /* 0x0000003d3f057290 */ /* 0x000fd000087fe43f */
[----:B------:R-:W-:-:S09]  /*227c0*/  UIADD3 UR40, UR40, 0x6ee00, URZ ;  /* 0x0006ee0028287890 */ /* 0x000fd2000fffe03f */
[----:B------:R3:W-:Y:S01]  /*227d0*/  UTMASTG.4D [UR40], [UR4] ;  /* 0x00000028040073b5 */ /* 0x0007e20008018000 */
[----:B------:R0:W-:Y:S01]  /*227e0*/  UTMACMDFLUSH ;  /* 0x00000000000079b7 */ /* 0x0001e20000000000 */
[----:B---3--:R-:W-:-:S04]  /*227f0*/  DEPBAR.LE SB0, 0x1 ;  /* 0x000080400000791a */ /* 0x008fc80000000000 */
.L_x_74:
[----:B------:R-:W-:Y:S05]  /*22800*/  BSYNC B0 ;  /* 0x0000000000007941 */ /* 0x000fea0003800000 */
.L_x_73:
[----:B------:R-:W-:Y:S01]  /*22810*/  BAR.SYNC.DEFER_BLOCKING 0x1, 0x80 ;  /* 0x0042000000007b1d */ /* 0x000fe20000010000 */
[----:B--2---:R-:W-:Y:S02]  /*22820*/  F2FP.BF16.F32.PACK_AB R56, R212, R211 ;  /* 0x000000d3d438723e */ /* 0x004fe400000010ff */
        /* <DEDUP_REMOVED lines=8> */
[----:B------:R2:W-:Y:S04]  /*228b0*/  STSM.16.M88.4 [R3], R64 ;  /* 0x0000004003007844 */ /* 0x0005e80000000200 */
        /* <DEDUP_REMOVED lines=17> */
.L_x_76:
[----:B------:R-:W-:Y:S05]  /*229d0*/  BSYNC B0 ;  /* 0x0000000000007941 */ /* 0x000fea0003800000 */
.L_x_75:
        /* <DEDUP_REMOVED lines=28> */
.L_x_78:
[----:B------:R-:W-:Y:S05]  /*22ba0*/  BSYNC B0 ;  /* 0x0000000000007941 */ /* 0x000fea0003800000 */
.L_x_77:
        /* <DEDUP_REMOVED lines=28> */
.L_x_80:
[----:B------:R-:W-:Y:S05]  /*22d70*/  BSYNC B0 ;  /* 0x0000000000007941 */ /* 0x000fea0003800000 */
.L_x_79:
        /* <DEDUP_REMOVED lines=28> */
.L_x_82:
[----:B------:R-:W-:Y:S05]  /*22f40*/  BSYNC B0 ;  /* 0x0000000000007941 */ /* 0x000fea0003800000 */
.L_x_81:
        /* <DEDUP_REMOVED lines=28> */
.L_x_84:
[----:B------:R-:W-:Y:S05]  /*23110*/  BSYNC B0 ;  /* 0x0000000000007941 */ /* 0x000fea0003800000 */
.L_x_83:
        /* <DEDUP_REMOVED lines=28> */
.L_x_86:
[----:B------:R-:W-:Y:S05]  /*232e0*/  BSYNC B0 ;  /* 0x0000000000007941 */ /* 0x000fea0003800000 */
.L_x_85:
        /* <DEDUP_REMOVED lines=28> */
.L_x_88:
[----:B------:R-:W-:Y:S05]  /*234b0*/  BSYNC B0 ;  /* 0x0000000000007941 */ /* 0x000fea0003800000 */
.L_x_87:
        /* <DEDUP_REMOVED lines=28> */
.L_x_90:
[----:B------:R-:W-:Y:S05]  /*23680*/  BSYNC B0 ;  /* 0x0000000000007941 */ /* 0x000fea0003800000 */
.L_x_89:
        /* <DEDUP_REMOVED lines=28> */
.L_x_92:
[----:B------:R-:W-:Y:S05]  /*23850*/  BSYNC B0 ;  /* 0x0000000000007941 */ /* 0x000fea0003800000 */
.L_x_91:
[----:B--2---:R-:W2:Y:S04]  /*23860*/  LDL.LU R64, [R1+0xc] ;  /* 0x00000c0001407983 */ /* 0x004ea80000300800 */
[----:B------:R-:W2:Y:S04]  /*23870*/  LDL.LU R55, [R1+0x8] ;  /* 0x0000080001377983 */ /* 0x000ea80000300800 */
[----:B------:R-:W3:Y:S04]  /*23880*/  LDL.LU R54, [R1+0x4] ;  /* 0x0000040001367983 */ /* 0x000ee80000300800 */
[----:B------:R-:W3:Y:S01]  /*23890*/  LDL.LU R53, [R1] ;  /* 0x0000000001357983 */ /* 0x000ee20000300800 */
[----:B------:R-:W-:Y:S01]  /*238a0*/  BSSY B0, `(.L_x_93) ;  /* 0x000001c000007945 */ /* 0x000fe20003800000 */
[----:B------:R-:W-:Y:S01]  /*238b0*/  F2FP.BF16.F32.PACK_AB R228, R232, R231 ;  /* 0x000000e7e8e4723e */ /* 0x000fe200000010ff */
[----:B------:R-:W-:Y:S01]  /*238c0*/  BAR.SYNC.DEFER_BLOCKING 0x1, 0x80 ;  /* 0x0042000000007b1d */ /* 0x000fe20000010000 */
[----:B------:R-:W-:-:S02]  /*238d0*/  F2FP.BF16.F32.PACK_AB R229, R230, R229 ;  /* 0x000000e5e6e5723e */ /* 0x000fc400000010ff */
[----:B------:R-:W-:Y:S02]  /*238e0*/  F2FP.BF16.F32.PACK_AB R230, R4, R5 ;  /* 0x0000000504e6723e */ /* 0x000fe400000010ff */
[----:B------:R-:W-:Y:S02]  /*238f0*/  F2FP.BF16.F32.PACK_AB R231, R6, R7 ;  /* 0x0000000706e7723e */ /* 0x000fe400000010ff */
        /* <DEDUP_REMOVED lines=9> */
[----:B-1----:R-:W1:Y:S02]  /*23990*/  FENCE.VIEW.ASYNC.S ;  /* 0x00000000000073c6 */ /* 0x002e640000000000 */
[----:B-1----:R-:W-:Y:S01]  /*239a0*/  BAR.SYNC.DEFER_BLOCKING 0x1, 0x80 ;  /* 0x0042000000007b1d */ /* 0x002fe20000010000 */
[----:B--2---:R-:W-:-:S02]  /*239b0*/  F2FP.BF16.F32.PACK_AB R4, R64, R55 ;  /* 0x000000374004723e */ /* 0x004fc400000010ff */
[----:B---3--:R-:W-:-:S03]  /*239c0*/  F2FP.BF16.F32.PACK_AB R5, R54, R53 ;  /* 0x000000353605723e */ /* 0x008fc600000010ff */
[----:B----4-:R-:W-:Y:S05]  /*239d0*/  @P1 BRA `(.L_x_94) ;  /* 0x0000000000201947 */ /* 0x010fea0003800000 */
[----:B------:R-:W-:Y:S01]  /*239e0*/  R2UR UR40, R2 ;  /* 0x00000000022872ca */ /* 0x000fe200000e0000 */
[----:B------:R-:W-:Y:S01]  /*239f0*/  UIADD3 UR4, UP0, UR60, 0x670, URZ ;  /* 0x000006703c047890 */ /* 0x000fe2000ff1e03f */
[----:B------:R-:W-:-:S03]  /*23a00*/  UMOV UR41, 0x160 ;  /* 0x0000016000297882 */ /* 0x000fc60000000000 */
[----:B------:R-:W-:-:S08]  /*23a10*/  UIADD3.X UR5, URZ, UR61, URZ, UP0, !UPT ;  /* 0x0000003d3f057290 */ /* 0x000fd000087fe43f */
[----:B------:R-:W-:-:S09]  /*23a20*/  UIADD3 UR40, UR40, 0x6ee00, URZ ;  /* 0x0006ee0028287890 */ /* 0x000fd2000fffe03f */
[----:B------:R1:W-:Y:S01]  /*23a30*/  UTMASTG.4D [UR40], [UR4] ;  /* 0x00000028040073b5 */ /* 0x0003e20008018000 */
[----:B------:R0:W-:Y:S01]  /*23a40*/  UTMACMDFLUSH ;  /* 0x00000000000079b7 */ /* 0x0001e20000000000 */
[----:B-1----:R-:W-:-:S04]  /*23a50*/  DEPBAR.LE SB0, 0x1 ;  /* 0x000080400000791a */ /* 0x002fc80000000000 */
.L_x_94:
[----:B------:R-:W-:Y:S05]  /*23a60*/  BSYNC B0 ;  /* 0x0000000000007941 */ /* 0x000fea0003800000 */
.L_x_93:
[----:B------:R-:W2:Y:S04]  /*23a70*/  LDL.LU R57, [R1+0x24] ;  /* 0x0000240001397983 */ /* 0x000ea80000300800 */
[----:B------:R-:W2:Y:S04]  /*23a80*/  LDL.LU R56, [R1+0x20] ;  /* 0x0000200001387983 */ /* 0x000ea80000300800 */
[----:B------:R-:W3:Y:S04]  /*23a90*/  LDL.LU R55, [R1+0x1c] ;  /* 0x00001c0001377983 */ /* 0x000ee80000300800 */
[----:B------:R-:W3:Y:S04]  /*23aa0*/  LDL.LU R54, [R1+0x18] ;  /* 0x0000180001367983 */ /* 0x000ee80000300800 */
[----:B------:R-:W4:Y:S04]  /*23ab0*/  LDL.LU R53, [R1+0x14] ;  /* 0x0000140001357983 */ /* 0x000f280000300800 */
[----:B------:R-:W4:Y:S01]  /*23ac0*/  LDL.LU R8, [R1+0x10] ;  /* 0x0000100001087983 */ /* 0x000f220000300800 */
[----:B------:R-:W-:Y:S01]  /*23ad0*/  BSSY B0, `(.L_x_95) ;  /* 0x000001c000007945 */ /* 0x000fe20003800000 */
[----:B------:R-:W-:Y:S01]  /*23ae0*/  F2FP.BF16.F32.PACK_AB R13, R13, R14 ;  /* 0x0000000e0d0d723e */ /* 0x000fe200000010ff */
[----:B------:R-:W-:Y:S01]  /*23af0*/  BAR.SYNC.DEFER_BLOCKING 0x1, 0x80 ;  /* 0x0042000000007b1d */ /* 0x000fe20000010000 */
[----:B------:R-:W-:-:S02]  /*23b00*/  F2FP.BF16.F32.PACK_AB R14, R15, R17 ;  /* 0x000000110f0e723e */ /* 0x000fc400000010ff */
[----:B------:R-:W-:Y:S02]  /*23b10*/  F2FP.BF16.F32.PACK_AB R59, R9, R10 ;  /* 0x0000000a093b723e */ /* 0x000fe400000010ff */
        /* <DEDUP_REMOVED lines=12> */
[----:B---3--:R-:W-:Y:S02]  /*23be0*/  F2FP.BF16.F32.PACK_AB R57, R55, R54 ;  /* 0x000000363739723e */ /* 0x008fe400000010ff */
[----:B----4-:R-:W-:Y:S01]  /*23bf0*/  F2FP.BF16.F32.PACK_AB R58, R53, R8 ;  /* 0x00000008353a723e */ /* 0x010fe200000010ff */
[----:B------:R-:W-:Y:S06]  /*23c00*/  @P1 BRA `(.L_x_96) ;  /* 0x0000000000201947 */ /* 0x000fec0003800000 */
        /* <DEDUP_REMOVED lines=8> */
.L_x_96:
[----:B------:R-:W-:Y:S05]  /*23c90*/  BSYNC B0 ;  /* 0x0000000000007941 */ /* 0x000fea0003800000 */
.L_x_95:
        /* <DEDUP_REMOVED lines=17> */
[----:B--2---:R-:W2:Y:S02]  /*23db0*/  FENCE.VIEW.ASYNC.S ;  /* 0x00000000000073c6 */ /* 0x004ea40000000000 */
[----:B--2---:R-:W-:Y:S06]  /*23dc0*/  BAR.SYNC.DEFER_BLOCKING 0x1, 0x80 ;  /* 0x0042000000007b1d */ /* 0x004fec0000010000 */
        /* <DEDUP_REMOVED lines=8> */
[----:B--2---:R-:W-:-:S04]  /*23e50*/  DEPBAR.LE SB0, 0x1 ;  /* 0x000080400000791a */ /* 0x004fc80000000000 */
.L_x_98:
[----:B------:R-:W-:Y:S05]  /*23e60*/  BSYNC B0 ;  /* 0x0000000000007941 */ /* 0x000fea0003800000 */
.L_x_97:
        /* <DEDUP_REMOVED lines=28> */
.L_x_100:
[----:B------:R-:W-:Y:S05]  /*24030*/  BSYNC B0 ;  /* 0x0000000000007941 */ /* 0x000fea0003800000 */
.L_x_99:
[----:B------:R-:W-:Y:S06]  /*24040*/  BAR.SYNC.DEFER_BLOCKING 0x1, 0x80 ;  /* 0x0042000000007b1d */ /* 0x000fec0000010000 */
[----:B------:R-:W-:Y:S01]  /*24050*/  BSSY B0, `(.L_x_101) ;  /* 0x0000012000007945 */ /* 0x000fe20003800000 */
[----:B------:R3:W-:Y:S04]  /*24060*/  STSM.16.M88.4 [R3+0x1000], R36 ;  /* 0x0010002403007844 */ /* 0x0007e80000000200 */
[----:B------:R3:W-:Y:S01]  /*24070*/  STSM.16.M88.4 [R52], R44 ;  /* 0x0000002c34007844 */ /* 0x0007e20000000200 */
[----:B------:R-:W-:Y:S01]  /*24080*/  @!PT LDS RZ, [RZ] ;  /* 0x00000000fffff984 */ /* 0x000fe20000000800 */
[----:B------:R-:W-:Y:S01]  /*24090*/  @!PT LDS RZ, [RZ] ;  /* 0x00000000fffff984 */ /* 0x000fe20000000800 */
[----:B------:R-:W-:Y:S01]  /*240a0*/  @!PT LDS RZ, [RZ] ;  /* 0x00000000fffff984 */ /* 0x000fe20000000800 */
[----:B------:R-:W-:Y:S01]  /*240b0*/  @!PT LDS RZ, [RZ] ;  /* 0x00000000fffff984 */ /* 0x000fe20000000800 */
[----:B------:R4:W-:Y:S06]  /*240c0*/  MEMBAR.ALL.CTA ;  /* 0x0000000000007992 */ /* 0x0009ec0000008000 */
[----:B----4-:R-:W4:Y:S02]  /*240d0*/  FENCE.VIEW.ASYNC.S ;  /* 0x00000000000073c6 */ /* 0x010f240000000000 */
[----:B----4-:R-:W-:Y:S06]  /*240e0*/  BAR.SYNC.DEFER_BLOCKING 0x1, 0x80 ;  /* 0x0042000000007b1d */ /* 0x010fec0000010000 */
[----:B------:R-:W-:Y:S05]  /*240f0*/  @P1 BRA `(.L_x_102) ;  /* 0x00000000001c1947 */ /* 0x000fea0003800000 */
[----:B------:R-:W-:Y:S01]  /*24100*/  R2UR UR40, R2 ;  /* 0x00000000022872ca */ /* 0x000fe200000e0000 */
[----:B------:R-:W-:Y:S01]  /*24110*/  UIADD3 UR4, UP0, UR60, 0x670, URZ ;  /* 0x000006703c047890 */ /* 0x000fe2000ff1e03f */
[----:B------:R-:W-:-:S03]  /*24120*/  UMOV UR41, 0x1e0 ;  /* 0x000001e000297882 */ /* 0x000fc60000000000 */
[----:B------:R-:W-:-:S08]  /*24130*/  UIADD3.X UR5, URZ, UR61, URZ, UP0, !UPT ;  /* 0x0000003d3f057290 */ /* 0x000fd000087fe43f */
[----:B------:R-:W-:-:S09]  /*24140*/  UIADD3 UR40, UR40, 0x6ee00, URZ ;  /* 0x0006ee0028287890 */ /* 0x000fd2000fffe03f */
[----:B------:R4:W-:Y:S02]  /*24150*/  UTMASTG.4D [UR40], [UR4] ;  /* 0x00000028040073b5 */ /* 0x0009e40008018000 */
[----:B----4-:R0:W-:Y:S02]  /*24160*/  UTMACMDFLUSH ;  /* 0x00000000000079b7 */ /* 0x0101e40000000000 */
.L_x_102:
[----:B------:R-:W-:Y:S05]  /*24170*/  BSYNC B0 ;  /* 0x0000000000007941 */ /* 0x000fea0003800000 */
.L_x_101:
[----:B-123--:R-:W2:Y:S01]  /*24180*/  LDL.LU R3, [R1+0x200] ;  /* 0x0002000001037983 */ /* 0x00eea20000300800 */
[----:B------:R-:W-:Y:S01]  /*24190*/  ULEA UR4, UR47, 0xfffffff8, 0x3 ;  /* 0xfffffff82f047891 */ /* 0x000fe2000f8e183f */
[----:B------:R-:W-:-:S04]  /*241a0*/  DEPBAR.LE SB0, 0x0 ;  /* 0x000080000000791a */ /* 0x000fc80000000000 */
[----:B------:R-:W3:Y:S01]  /*241b0*/  LDL.LU R2, [R1+0x28c] ;  /* 0x00028c0001027983 */ /* 0x000ee20000300800 */
[----:B------:R-:W-:-:S04]  /*241c0*/  ULOP3.LUT UR4, UR4, 0x8, URZ, 0xc0, !UPT ;  /* 0x0000000804047892 */ /* 0x000fc8000f8ec03f */
[----:B------:R-:W-:-:S06]  /*241d0*/  ULOP3.LUT UR4, UR4, 0x18, URZ, 0x3c, !UPT ;  /* 0x0000001804047892 */ /* 0x000fcc000f8e3c3f */
[----:B------:R-:W-:Y:S01]  /*241e0*/  MOV R0, UR4 ;  /* 0x0000000400007c02 */ /* 0x000fe20008000f00 */
[----:B------:R-:W-:-:S03]  /*241f0*/  ULDC UR4, c[0x0][0xc] ;  /* 0x0000030000047ab9 */ /* 0x000fc60000000800 */
[----:B------:R4:W-:Y:S01]  /*24200*/  SYNCS.ARRIVE.TRANS64.A1T0 RZ, [R0+UR37+0x74490], RZ ;  /* 0x074490ff00ff79a7 */ /* 0x0009e20008100025 */
[----:B--2---:R-:W-:Y:S01]  /*24210*/  IADD3 R3, R3, UR4, RZ ;  /* 0x0000000403037c10 */ /* 0x004fe2000fffe0ff */
[----:B------:R-:W-:-:S03]  /*24220*/  ULDC UR4, c[0x0][0xa00] ;  /* 0x0002800000047ab9 */ /* 0x000fc60000000800 */
[----:B------:R-:W-:Y:S01]  /*24230*/  ISETP.GE.AND P0, PT, R3, UR4, PT ;  /* 0x0000000403007c0c */ /* 0x000fe2000bf06270 */
[----:B------:R4:W-:Y:S01]  /*24240*/  STL [R1+0x200], R3 ;  /* 0x0002000301007387 */ /* 0x0009e20000100800 */
[----:B---3--:R-:W-:-:S05]  /*24250*/  LOP3.LUT R2, R2, 0x1, RZ, 0x3c, !PT ;  /* 0x0000000102027812 */ /* 0x008fca00078e3cff */
[----:B------:R4:W-:Y:S06]  /*24260*/  STL [R1+0x28c], R2 ;  /* 0x00028c0201007387 */ /* 0x0009ec0000100800 */
[----:B------:R-:W-:Y:S05]  /*24270*/  @!P0 BRA `(.L_x_103) ;  /* 0xfffffdc800e48947 */ /* 0x000fea000383ffff */
[----:B------:R-:W-:Y:S05]  /*24280*/  EXIT ;  /* 0x000000000000794d */ /* 0x000fea0003800000 */
.L_x_6:
[----:B------:R-:W-:-:S08]  /*24290*/  NOP ;  /* 0x0000000000007918 */ /* 0x000fd00000000000 */
[----:B------:R-:W2:-:S00]  /*242a0*/  USETMAXREG.DEALLOC.CTAPOOL 0x18 ;  /* 0x00000018000079c8 */ /* 0x000e8000080e0500 */
[----:B------:R-:W-:-:S13]  /*242b0*/  PLOP3.LUT P3, PT, PT, PT, UP0, 0x80, 0x0 ;  /* 0x000000000000781c */ /* 0x000fda0003f6f008 */
[----:B--2---:R-:W-:Y:S05]  /*242c0*/  @!P3 BRA `(.L_x_104) ;  /* 0x0000000c0078b947 */ /* 0x004fea0003800000 */
[----:B------:R-:W-:-:S13]  /*242d0*/  PLOP3.LUT P2, PT, PT, PT, UP1, 0x80, 0x0 ;  /* 0x000000000000781c */ /* 0x000fda0003f4f018 */
[----:B-1----:R-:W-:Y:S05]  /*242e0*/  @P2 EXIT ;  /* 0x000000000000294d */ /* 0x002fea0003800000 */
[----:B------:R-:W2:Y:S01]  /*242f0*/  LDL R0, [R1+0x200] ;  /* 0x0002000001007983 */ /* 0x000ea20000100800 */
[----:B------:R-:W-:Y:S02]  /*24300*/  ULDC UR4, c[0x0][0xa00] ;  /* 0x0002800000047ab9 */ /* 0x000fe40000000800 */
[----:B--2---:R-:W-:-:S13]  /*24310*/  ISETP.GE.AND P2, PT, R0, UR4, PT ;  /* 0x0000000400007c0c */ /* 0x004fda000bf46270 */
[----:B------:R-:W-:Y:S05]  /*24320*/  @P2 EXIT ;  /* 0x000000000000294d */ /* 0x000fea0003800000 */
[----:B------:R-:W2:Y:S01]  /*24330*/  LDL.LU R2, [R1+0x294] ;  /* 0x0002940001027983 */ /* 0x000ea20000300800 */
[----:B------:R-:W-:Y:S01]  /*24340*/  BSSY B0, `(.L_x_105) ;  /* 0x00000d5000007945 */ /* 0x000fe20003800000 */
[----:B------:R-:W-:Y:S01]  /*24350*/  MOV R4, 0x1 ;  /* 0x0000000100047802 */ /* 0x000fe20000000f00 */
[----:B------:R-:W-:Y:S01]  /*24360*/  ULDC UR26, c[0x0][0xc] ;  /* 0x00000300001a7ab9 */ /* 0x000fe20000000800 */
[----:B------:R-:W1:Y:S01]  /*24370*/  S2R R0, SR_TID.X ;  /* 0x0000000000007919 */ /* 0x000e620000002100 */
[----:B------:R-:W-:Y:S01]  /*24380*/  MOV R5, 0x1 ;  /* 0x0000000100057802 */ /* 0x000fe20000000f00 */
[----:B------:R-:W-:Y:S01]  /*24390*/  ULDC.64 UR24, c[0x0][0x198] ;  /* 0x0000660000187ab9 */ /* 0x000fe20000000a00 */
[----:B------:R-:W-:Y:S01]  /*243a0*/  ULDC UR27, c[0x0][0xa00] ;  /* 0x00028000001b7ab9 */ /* 0x000fe20000000800 */
[----:B-1----:R-:W-:Y:S01]  /*243b0*/  LOP3.LUT P2, RZ, R0, 0x1f, RZ, 0xc0, !PT ;  /* 0x0000001f00ff7812 */ /* 0x002fe2000784c0ff */
[----:B------:R-:W-:-:S03]  /*243c0*/  IMAD.MOV.U32 R0, RZ, RZ, RZ ;  /* 0x000000ffff007224 */ /* 0x000fc600078e00ff */
[----:B------:R-:W-:Y:S02]  /*243d0*/  PLOP3.LUT P0, PT, P2, P0, PT, 0x2a, 0x0 ;  /* 0x000000000000781c */ /* 0x000fe40001700572 */
[----:B--2---:R-:W-:-:S13]  /*243e0*/  R2UR UR4, R2 ;  /* 0x00000000020472ca */ /* 0x004fda00000e0000 */
[----:B------:R-:W-:-:S12]  /*243f0*/  ULOP3.LUT UR23, UR4, 0x2, URZ, 0xfc, !UPT ;  /* 0x0000000204177892 */ /* 0x000fd8000f8efc3f */
.L_x_120:
[----:B------:R-:W2:Y:S01]  /*24400*/  LDL R16, [R1+0x200] ;  /* 0x0002000001107983 */ /* 0x000ea20000100800 */
[----:B------:R-:W1:Y:S01]  /*24410*/  LDC R6, c[0x0][0xa04] ;  /* 0x00028100ff067b82 */ /* 0x000e620000000800 */
[----:B------:R-:W-:-:S07]  /*24420*/  UMOV UR4, 0xffffffff ;  /* 0xffffffff00047882 */ /* 0x000fce0000000000 */
[----:B------:R-:W3:Y:S08]  /*24430*/  LDC R10, c[0x0][0xa10] ;  /* 0x00028400ff0a7b82 */ /* 0x000ef00000000800 */
[----:B------:R-:W4:Y:S01]  /*24440*/  LDC R13, c[0x0][0xa1c] ;  /* 0x00028700ff0d7b82 */ /* 0x000f220000000800 */
[----:B-1----:R-:W-:Y:S02]  /*24450*/  ISETP.NE.AND P2, PT, R6, 0x1, PT ;  /* 0x000000010600780c */ /* 0x002fe40003f45270 */
[----:B---3--:R-:W-:-:S11]  /*24460*/  ISETP.NE.AND P3, PT, R10, 0x1, PT ;  /* 0x000000010a00780c */ /* 0x008fd60003f65270 */
[----:B------:R-:W2:Y:S01]  /*24470*/  @P2 LDC.64 R8, c[0x0][0xa08] ;  /* 0x00028200ff082b82 */ /* 0x000ea20000000a00 */
[----:B----4-:R-:W-:-:S07]  /*24480*/  ISETP.NE.AND P4, PT, R13, 0x1, PT ;  /* 0x000000010d00780c */ /* 0x010fce0003f85270 */
[----:B------:R-:W1:Y:S08]  /*24490*/  @P3 LDC R12, c[0x0][0xa14] ;  /* 0x00028500ff0c3b82 */ /* 0x000e700000000800 */
[----:B------:R-:W3:Y:S08]  /*244a0*/  @P3 LDC R11, c[0x0][0xa18] ;  /* 0x00028600ff0b3b82 */ /* 0x000ef00000000800 */
[----:B------:R-:W4:Y:S01]  /*244b0*/  @P4 LDC.64 R2, c[0x0][0xa20] ;  /* 0x00028800ff024b82 */ /* 0x000f220000000a00 */
[----:B--2---:R-:W-:Y:S01]  /*244c0*/  @P2 IMAD.HI.U32 R8, R16, R8, RZ ;  /* 0x0000000810082227 */ /* 0x004fe200078e00ff */
[----:B------:R-:W-:-:S04]  /*244d0*/  MOV R7, R16 ;  /* 0x0000001000077202 */ /* 0x000fc80000000f00 */
[----:B------:R-:W-:-:S04]  /*244e0*/  @P2 SHF.R.U32.HI R7, RZ, R9, R8 ;  /* 0x00000009ff072219 */ /* 0x000fc80000011608 */
[----:B------:R-:W-:Y:S01]  /*244f0*/  MOV R9, R7 ;  /* 0x0000000700097202 */ /* 0x000fe20000000f00 */
[----:B-1----:R-:W-:-:S05]  /*24500*/  @P3 IMAD.HI.U32 R8, R7, R12, RZ ;  /* 0x0000000c07083227 */ /* 0x002fca00078e00ff */
[----:B---3--:R-:W-:-:S05]  /*24510*/  @P3 SHF.R.U32.HI R9, RZ, R11, R8 ;  /* 0x0000000bff093219 */ /* 0x008fca0000011608 */
[----:B----4-:R-:W-:-:S04]  /*24520*/  @P4 IMAD.HI.U32 R8, R9, R2, RZ ;  /* 0x0000000209084227 */ /* 0x010fc800078e00ff */
[----:B------:R-:W-:Y:S01]  /*24530*/  IMAD.MOV.U32 R2, RZ, RZ, R9 ;  /* 0x000000ffff027224 */ /* 0x000fe200078e0009 */
[----:B------:R-:W-:Y:S02]  /*24540*/  @P4 SHF.R.U32.HI R2, RZ, R3, R8 ;  /* 0x00000003ff024219 */ /* 0x000fe40000011608 */
[----:B------:R-:W-:Y:S02]  /*24550*/  IADD3 R3, -R9, RZ, RZ ;  /* 0x000000ff09037210 */ /* 0x000fe40007ffe1ff */
[----:B------:R-:W-:-:S03]  /*24560*/  IADD3 R2, -R2, RZ, RZ ;  /* 0x000000ff02027210 */ /* 0x000fc60007ffe1ff */
[----:B------:R-:W-:Y:S02]  /*24570*/  IMAD R10, R10, R3, R7 ;  /* 0x000000030a0a7224 */ /* 0x000fe400078e0207 */
[----:B------:R-:W-:Y:S01]  /*24580*/  IMAD R2, R13, R2, R9 ;  /* 0x000000020d027224 */ /* 0x000fe200078e0209 */
[----:B------:R-:W-:Y:S06]  /*24590*/  BRA.DIV UR4, `(.L_x_106) ;  /* 0x0000002604b07947 */ /* 0x000fec000b800000 */
[----:B------:R-:W-:-:S13]  /*245a0*/  ELECT P6, URZ, PT ;  /* 0x00000000003f782f */ /* 0x000fda00038c0000 */
.L_x_159:
[----:B------:R-:W-:Y:S01]  /*245b0*/  IADD3 R3, -R7, RZ, RZ ;  /* 0x000000ff07037210 */ /* 0x000fe20007ffe1ff */
[----:B------:R-:W-:Y:S04]  /*245c0*/  BSSY B1, `(.L_x_107) ;  /* 0x000004e000017945 */ /* 0x000fe80003800000 */
[----:B------:R-:W-:Y:S01]  /*245d0*/  IMAD R3, R6, R3, R16 ;  /* 0x0000000306037224 */ /* 0x000fe200078e0210 */
[----:B------:R-:W-:-:S03]  /*245e0*/  MOV R6, RZ ;  /* 0x000000ff00067202 */ /* 0x000fc60000000f00 */
[----:B------:R-:W-:Y:S01]  /*245f0*/  IMAD.SHL.U32 R3, R3, 0x80, RZ ;  /* 0x0000008003037824 */ /* 0x000fe200078e00ff */
[----:B------:R-:W-:Y:S06]  /*24600*/  @!P6 BRA `(.L_x_108) ;  /* 0x000000040024e947 */ /* 0x000fec0003800000 */
[----:B------:R-:W1:Y:S01]  /*24610*/  S2R R7, SR_CgaCtaId ;  /* 0x0000000000077919 */ /* 0x000e620000008800 */
[----:B------:R-:W-:-:S04]  /*24620*/  MOV R6, 0x400 ;  /* 0x0000040000067802 */ /* 0x000fc80000000f00 */
[----:B-1----:R-:W-:Y:S02]  /*24630*/  LEA R9, R7, R6, 0x18 ;  /* 0x0000000607097211 */ /* 0x002fe400078ec0ff */
[----:B------:R-:W-:Y:S02]  /*24640*/  SHF.L.U32 R6, R5, 0x1f, RZ ;  /* 0x0000001f05067819 */ /* 0x000fe400000006ff */
[----:B------:R-:W-:-:S04]  /*24650*/  LEA R7, R0, R9, 0x3 ;  /* 0x0000000900077211 */ /* 0x000fc800078e18ff */
[----:B------:R-:W1:Y:S02]  /*24660*/  SYNCS.PHASECHK.TRANS64.TRYWAIT P2, [R7+URZ+0x74460], R6 ;  /* 0x07446006070075a7 */ /* 0x000e64000804017f */
[----:B-1----:R-:W-:Y:S05]  /*24670*/  @!P2 BRA `(.L_x_109) ;  /* 0x000000240098a947 */ /* 0x002fea0003800000 */
.L_x_160:
[----:B------:R-:W-:Y:S01]  /*24680*/  UPRMT UR4, UR23, 0x9910, URZ ;  /* 0x0000991017047896 */ /* 0x000fe2000800003f */
[----:B-1----:R-:W-:-:S03]  /*24690*/  @P1 MOV R6, 0x10000 ;  /* 0x0001000000061802 */ /* 0x002fc60000000f00 */
[----:B------:R-:W-:Y:S01]  /*246a0*/  UISETP.NE.AND UP0, UPT, UR4, 0x2, UPT ;  /* 0x000000020400788c */ /* 0x000fe2000bf05270 */
[----:B------:R1:W-:Y:S05]  /*246b0*/  @P1 SYNCS.ARRIVE.TRANS64 RZ, [R7+URZ+0x74450], R6 ;  /* 0x0744500607ff19a7 */ /* 0x0003ea000800003f */
[----:B------:R-:W-:-:S13]  /*246c0*/  PLOP3.LUT P2, PT, PT, PT, UP0, 0x80, 0x0 ;  /* 0x000000000000781c */ /* 0x000fda0003f4f008 */
[----:B-1----:R-:W-:Y:S05]  /*246d0*/  @P2 BRA `(.L_x_110) ;  /* 0x0000000000042947 */ /* 0x002fea0003800000 */
[----:B------:R-:W-:Y:S01]  /*246e0*/  BPT.TRAP 0x1 ;  /* 0x000000040000795c */ /* 0x000fe20000300000 */
.L_x_110:
[----:B------:R-:W-:Y:S05]  /*246f0*/  @P0 BRA `(.L_x_111) ;  /* 0x0000000000040947 */ /* 0x000fea0003800000 */
[----:B------:R-:W-:Y:S01]  /*24700*/  BPT.TRAP 0x1 ;  /* 0x000000040000795c */ /* 0x000fe20000300000 */
.L_x_111:
[----:B------:R-:W-:Y:S01]  /*24710*/  R2UR UR5, R9 ;  /* 0x00000000090572ca */ /* 0x000fe200000e0000 */
[----:B------:R-:W-:Y:S01]  /*24720*/  UIADD3 UR4, UP0, UR24, 0xf0, URZ ;  /* 0x000000f018047890 */ /* 0x000fe2000ff1e03f */
[----:B------:R-:W-:Y:S01]  /*24730*/  R2UR UR14, R0 ;  /* 0x00000000000e72ca */ /* 0x000fe200000e0000 */
[----:B------:R-:W-:Y:S01]  /*24740*/  UMOV UR10, URZ ;  /* 0x0000003f000a7c82 */ /* 0x000fe20008000000 */
[----:B------:R-:W-:Y:S01]  /*24750*/  R2UR UR9, R7 ;  /* 0x00000000070972ca */ /* 0x000fe200000e0000 */
[----:B------:R-:W-:Y:S01]  /*24760*/  UMOV UR6, 0x0 ;  /* 0x0000000000067882 */ /* 0x000fe20000000000 */
[----:B------:R-:W-:Y:S01]  /*24770*/  R2UR UR11, R3 ;  /* 0x00000000030b72ca */ /* 0x000fe200000e0000 */
[----:B------:R-:W-:Y:S01]  /*24780*/  UMOV UR7, 0x10000000 ;  /* 0x1000000000077882 */ /* 0x000fe20000000000 */
[----:B------:R-:W-:Y:S01]  /*24790*/  R2UR UR12, R10 ;  /* 0x000000000a0c72ca */ /* 0x000fe200000e0000 */
[----:B------:R-:W-:Y:S01]  /*247a0*/  UMOV UR16, 0x40 ;  /* 0x0000004000107882 */ /* 0x000fe20000000000 */
[----:B------:R-:W-:Y:S01]  /*247b0*/  R2UR UR13, R2 ;  /* 0x00000000020d72ca */ /* 0x000fe200000e0000 */
[----:B------:R-:W-:Y:S01]  /*247c0*/  UMOV UR18, 0x80 ;  /* 0x0000008000127882 */ /* 0x000fe20000000000 */
[----:B------:R-:W-:Y:S01]  /*247d0*/  UMOV UR20, 0xc0 ;  /* 0x000000c000147882 */ /* 0x000fe20000000000 */
[----:B------:R-:W-:Y:S01]  /*247e0*/  UMOV UR21, 0x100 ;  /* 0x0000010000157882 */ /* 0x000fe20000000000 */
[----:B------:R-:W-:Y:S01]  /*247f0*/  UMOV UR22, 0x140 ;  /* 0x0000014000167882 */ /* 0x000fe20000000000 */
[----:B------:R-:W-:Y:S01]  /*24800*/  ULEA UR14, UR14, UR5, 0x10 ;  /* 0x000000050e0e7291 */ /* 0x000fe2000f8e803f */
[----:B------:R-:W-:Y:S01]  /*24810*/  VIADD R0, R0, 0x1 ;  /* 0x0000000100007836 */ /* 0x000fe20000000000 */
[----:B------:R-:W-:-:S02]  /*24820*/  UIADD3 UR9, UR9, 0x74450, URZ ;  /* 0x0007445009097890 */ /* 0x000fc4000fffe03f */
[----:B------:R-:W-:Y:S02]  /*24830*/  UIADD3.X UR5, URZ, UR25, URZ, UP0, !UPT ;  /* 0x000000193f057290 */ /* 0x000fe400087fe43f */
[----:B------:R-:W-:Y:S01]  /*24840*/  UIADD3 UR15, UR14, 0x2000, URZ ;  /* 0x000020000e0f7890 */ /* 0x000fe2000fffe03f */
[C---:B------:R-:W-:Y:S01]  /*24850*/  ISETP.NE.AND P2, PT, R0.reuse, 0x2, PT ;  /* 0x000000020000780c */ /* 0x040fe20003f45270 */
[----:B------:R-:W-:Y:S02]  /*24860*/  UIADD3 UR17, UR14, 0x4000, URZ ;  /* 0x000040000e117890 */ /* 0x000fe4000fffe03f */
[----:B------:R-:W-:Y:S01]  /*24870*/  UMOV UR8, UR14 ;  /* 0x0000000e00087c82 */ /* 0x000fe20008000000 */
[----:B------:R-:W-:Y:S01]  /*24880*/  UIADD3 UR19, UR14, 0x6000, URZ ;  /* 0x000060000e137890 */ /* 0x000fe2000fffe03f */
[----:B------:R-:W-:Y:S01]  /*24890*/  SEL R6, RZ, 0x1, P2 ;  /* 0x00000001ff067807 */ /* 0x000fe20001000000 */
[----:B------:R1:W-:Y:S01]  /*248a0*/  UTMALDG.4D [UR8], [UR4], desc[UR6] ;  /* 0x00000608040075b4 */ /* 0x0003e20008019000 */
[----:B------:R-:W-:-:S02]  /*248b0*/  SEL R0, R0, RZ, P2 ;  /* 0x000000ff00007207 */ /* 0x000fc40001000000 */
[----:B------:R-:W-:Y:S02]  /*248c0*/  LOP3.LUT R5, R5, R6, RZ, 0x3c, !PT ;  /* 0x0000000605057212 */ /* 0x000fe400078e3cff */
[----:B------:R-:W-:Y:S01]  /*248d0*/  MOV R6, 0x40 ;  /* 0x0000004000067802 */ /* 0x000fe20000000f00 */
[----:B-1----:R-:W-:Y:S01]  /*248e0*/  UMOV UR8, UR15 ;  /* 0x0000000f00087c82 */ /* 0x002fe20008000000 */
[----:B------:R-:W-:Y:S01]  /*248f0*/  UMOV UR10, UR16 ;  /* 0x00000010000a7c82 */ /* 0x000fe20008000000 */
[----:B------:R-:W-:Y:S01]  /*24900*/  UIADD3 UR15, UR14, 0x8000, URZ ;  /* 0x000080000e0f7890 */ /* 0x000fe2000fffe03f */
[----:B------:R1:W-:Y:S01]  /*24910*/  UTMALDG.4D [UR8], [UR4], desc[UR6] ;  /* 0x00000608040075b4 */ /* 0x0003e20008019000 */
[----:B------:R-:W-:Y:S01]  /*24920*/  UIADD3 UR16, UR14, 0xa000, URZ ;  /* 0x0000a0000e107890 */ /* 0x000fe2000fffe03f */
[----:B-1----:R-:W-:Y:S01]  /*24930*/  UMOV UR8, UR17 ;  /* 0x0000001100087c82 */ /* 0x002fe20008000000 */
[----:B------:R-:W-:Y:S01]  /*24940*/  UMOV UR10, UR18 ;  /* 0x00000012000a7c82 */ /* 0x000fe20008000000 */
[----:B------:R-:W-:Y:S01]  /*24950*/  UIADD3 UR17, UR14, 0xc000, URZ ;  /* 0x0000c0000e117890 */ /* 0x000fe2000fffe03f */
[----:B------:R1:W-:Y:S02]  /*24960*/  UTMALDG.4D [UR8], [UR4], desc[UR6] ;  /* 0x00000608040075b4 */ /* 0x0003e40008019000 */
[----:B-1----:R-:W-:Y:S01]  /*24970*/  UMOV UR8, UR19 ;  /* 0x0000001300087c82 */ /* 0x002fe20008000000 */
[----:B------:R-:W-:-:S02]  /*24980*/  UMOV UR10, UR20 ;  /* 0x00000014000a7c82 */ /* 0x000fc40008000000 */
[----:B------:R1:W-:Y:S02]  /*24990*/  UTMALDG.4D [UR8], [UR4], desc[UR6] ;  /* 0x00000608040075b4 */ /* 0x0003e40008019000 */
[----:B-1----:R-:W-:Y:S01]  /*249a0*/  UMOV UR8, UR15 ;  /* 0x0000000f00087c82 */ /* 0x002fe20008000000 */
[----:B------:R-:W-:Y:S01]  /*249b0*/  UMOV UR10, UR21 ;  /* 0x00000015000a7c82 */ /* 0x000fe20008000000 */
[----:B------:R-:W-:Y:S01]  /*249c0*/  UIADD3 UR15, UR14, 0xe000, URZ ;  /* 0x0000e0000e0f7890 */ /* 0x000fe2000fffe03f */
[----:B------:R1:W-:Y:S02]  /*249d0*/  UTMALDG.4D [UR8], [UR4], desc[UR6] ;  /* 0x00000608040075b4 */ /* 0x0003e40008019000 */
[----:B------:R-:W-:Y:S01]  /*249e0*/  UMOV UR14, 0x180 ;  /* 0x00000180000e7882 */ /* 0x000fe20000000000 */
[----:B-1----:R-:W-:Y:S01]  /*249f0*/  UMOV UR8, UR16 ;  /* 0x0000001000087c82 */ /* 0x002fe20008000000 */
[----:B------:R-:W-:Y:S02]  /*24a00*/  UMOV UR10, UR22 ;  /* 0x00000016000a7c82 */ /* 0x000fe40008000000 */
[----:B------:R1:W-:Y:S02]  /*24a10*/  UTMALDG.4D [UR8], [UR4], desc[UR6] ;  /* 0x00000608040075b4 */ /* 0x0003e40008019000 */
[----:B-1----:R-:W-:Y:S01]  /*24a20*/  UMOV UR8, UR17 ;  /* 0x0000001100087c82 */ /* 0x002fe20008000000 */
[----:B------:R-:W-:Y:S01]  /*24a30*/  UMOV UR10, UR14 ;  /* 0x0000000e000a7c82 */ /* 0x000fe20008000000 */
[----:B------:R-:W-:Y:S01]  /*24a40*/  UMOV UR14, 0x1c0 ;  /* 0x000001c0000e7882 */ /* 0x000fe20000000000 */
[----:B------:R1:W-:Y:S02]  /*24a50*/  UTMALDG.4D [UR8], [UR4], desc[UR6] ;  /* 0x00000608040075b4 */ /* 0x0003e40008019000 */
[----:B-1----:R-:W-:Y:S01]  /*24a60*/  UMOV UR8, UR15 ;  /* 0x0000000f00087c82 */ /* 0x002fe20008000000 */
[----:B------:R-:W-:-:S02]  /*24a70*/  UMOV UR10, UR14 ;  /* 0x0000000e000a7c82 */ /* 0x000fc40008000000 */
[----:B------:R1:W-:Y:S02]  /*24a80*/  UTMALDG.4D [UR8], [UR4], desc[UR6] ;  /* 0x00000608040075b4 */ /* 0x0003e40008019000 */
[----:B-1----:R-:W-:Y:S01]  /*24a90*/  NOP ;  /* 0x0000000000007918 */ /* 0x002fe20000000000 */
.L_x_108:
[----:B------:R-:W-:Y:S05]  /*24aa0*/  BSYNC B1 ;  /* 0x0000000000017941 */ /* 0x000fea0003800000 */
.L_x_107:
[----:B------:R-:W-:Y:S01]  /*24ab0*/  LOP3.LUT P2, RZ, R4, 0xff, RZ, 0xc0, !PT ;  /* 0x000000ff04ff7812 */ /* 0x000fe2000784c0ff */
[----:B------:R-:W-:-:S12]  /*24ac0*/  BSSY B1, `(.L_x_112) ;  /* 0x0000009000017945 */ /* 0x000fd80003800000 */
[----:B------:R-:W-:Y:S05]  /*24ad0*/  @!P2 BRA `(.L_x_113) ;  /* 0x00000000001ca947 */ /* 0x000fea0003800000 */
[----:B------:R-:W1:Y:S01]  /*24ae0*/  S2R R7, SR_CgaCtaId ;  /* 0x0000000000077919 */ /* 0x000e620000008800 */
[----:B------:R-:W-:-:S04]  /*24af0*/  MOV R4, 0x400 ;  /* 0x0000040000047802 */ /* 0x000fc80000000f00 */
[----:B-1----:R-:W-:Y:S02]  /*24b00*/  LEA R7, R7, R4, 0x18 ;  /* 0x0000000407077211 */ /* 0x002fe400078ec0ff */
[----:B------:R-:W-:Y:S02]  /*24b10*/  SHF.L.U32 R4, RZ, 0x1f, RZ ;  /* 0x0000001fff047819 */ /* 0x000fe400000006ff */
[----:B------:R1:W-:Y:S02]  /*24b20*/  SYNCS.ARRIVE.TRANS64.A1T0 RZ, [R7+URZ+0x744b0], RZ ;  /* 0x0744b0ff07ff79a7 */ /* 0x0003e4000810003f */
[----:B------:R-:W2:Y:S02]  /*24b30*/  SYNCS.PHASECHK.TRANS64.TRYWAIT P2, [R7+URZ+0x744b0], R4 ;  /* 0x0744b004070075a7 */ /* 0x000ea4000804017f */
[----:B-12---:R-:W-:Y:S05]  /*24b40*/  @!P2 BRA `(.L_x_114) ;  /* 0x000000200078a947 */ /* 0x006fea0003800000 */
.L_x_113:
[----:B------:R-:W-:Y:S05]  /*24b50*/  BSYNC B1 ;  /* 0x0000000000017941 */ /* 0x000fea0003800000 */
.L_x_112:
[----:B------:R-:W-:Y:S04]  /*24b60*/  BSSY B1, `(.L_x_115) ;  /* 0x000004c000017945 */ /* 0x000fe80003800000 */
[----:B------:R-:W-:Y:S05]  /*24b70*/  @!P6 BRA `(.L_x_116) ;  /* 0x000000040028e947 */ /* 0x000fea0003800000 */
[----:B-1----:R-:W1:Y:S01]  /*24b80*/  S2R R7, SR_CgaCtaId ;  /* 0x0000000000077919 */ /* 0x002e620000008800 */
[----:B------:R-:W-:Y:S02]  /*24b90*/  MOV R4, 0x400 ;  /* 0x0000040000047802 */ /* 0x000fe40000000f00 */
[----:B------:R-:W-:Y:S02]  /*24ba0*/  SHF.L.U32 R9, R5, 0x1f, RZ ;  /* 0x0000001f05097819 */ /* 0x000fe400000006ff */
[----:B-1----:R-:W-:-:S04]  /*24bb0*/  LEA R7, R7, R4, 0x18 ;  /* 0x0000000407077211 */ /* 0x002fc800078ec0ff */
[----:B------:R-:W-:-:S04]  /*24bc0*/  LEA R4, R0, R7, 0x3 ;  /* 0x0000000700047211 */ /* 0x000fc800078e18ff */
[----:B------:R-:W1:Y:S02]  /*24bd0*/  SYNCS.PHASECHK.TRANS64.TRYWAIT P2, [R4+URZ+0x74460], R9 ;  /* 0x07446009040075a7 */ /* 0x000e64000804017f */
[----:B-1----:R-:W-:Y:S05]  /*24be0*/  @!P2 BRA `(.L_x_117) ;  /* 0x000000200064a947 */ /* 0x002fea0003800000 */
.L_x_161:
[----:B------:R-:W-:Y:S01]  /*24bf0*/  UPRMT UR4, UR23, 0x9910, URZ ;  /* 0x0000991017047896 */ /* 0x000fe2000800003f */
[----:B-1----:R-:W-:-:S03]  /*24c00*/  @P1 MOV R9, 0x10000 ;  /* 0x0001000000091802 */ /* 0x002fc60000000f00 */
[----:B------:R-:W-:Y:S01]  /*24c10*/  UISETP.NE.AND UP0, UPT, UR4, 0x2, UPT ;  /* 0x000000020400788c */ /* 0x000fe2000bf05270 */
[----:B------:R1:W-:Y:S05]  /*24c20*/  @P1 SYNCS.ARRIVE.TRANS64 RZ, [R4+URZ+0x74450], R9 ;  /* 0x0744500904ff19a7 */ /* 0x0003ea000800003f */
[----:B------:R-:W-:-:S13]  /*24c30*/  PLOP3.LUT P2, PT, PT, PT, UP0, 0x80, 0x0 ;  /* 0x000000000000781c */ /* 0x000fda0003f4f008 */
[----:B-1----:R-:W-:Y:S05]  /*24c40*/  @P2 BRA `(.L_x_118) ;  /* 0x0000000000042947 */ /* 0x002fea0003800000 */
[----:B------:R-:W-:Y:S01]  /*24c50*/  BPT.TRAP 0x1 ;  /* 0x000000040000795c */ /* 0x000fe20000300000 */
.L_x_118:
[----:B------:R-:W-:Y:S05]  /*24c60*/  @P0 BRA `(.L_x_119) ;  /* 0x0000000000040947 */ /* 0x000fea0003800000 */
[----:B------:R-:W-:Y:S01]  /*24c70*/  BPT.TRAP 0x1 ;  /* 0x000000040000795c */ /* 0x000fe20000300000 */
.L_x_119:
        /* <DEDUP_REMOVED lines=15> */
[----:B------:R-:W-:Y:S01]  /*24d70*/  ULEA UR14, UR14, UR5, 0x10 ;  /* 0x000000050e0e7291 */ /* 0x000fe2000f8e803f */
[----:B------:R-:W-:Y:S01]  /*24d80*/  VIADD R0, R0, 0x1 ;  /* 0x0000000100007836 */ /* 0x000fe20000000000 */
[----:B------:R-:W-:-:S02]  /*24d90*/  UIADD3.X UR5, URZ, UR25, URZ, UP0, !UPT ;  /* 0x000000193f057290 */ /* 0x000fc400087fe43f */
[----:B------:R-:W-:Y:S02]  /*24da0*/  UIADD3 UR11, UR11, UR8, URZ ;  /* 0x000000080b0b7290 */ /* 0x000fe4000fffe03f */
[----:B------:R-:W-:Y:S01]  /*24db0*/  UIADD3 UR9, UR9, 0x74450, URZ ;  /* 0x0007445009097890 */ /* 0x000fe2000fffe03f */
[C---:B------:R-:W-:Y:S01]  /*24dc0*/  ISETP.NE.AND P2, PT, R0.reuse, 0x2, PT ;  /* 0x000000020000780c */ /* 0x040fe20003f45270 */
[----:B------:R-:W-:Y:S02]  /*24dd0*/  UIADD3 UR15, UR14, 0x2000, URZ ;  /* 0x000020000e0f7890 */ /* 0x000fe4000fffe03f */
[----:B------:R-:W-:Y:S01]  /*24de0*/  UIADD3 UR17, UR14, 0x4000, URZ ;  /* 0x000040000e117890 */ /* 0x000fe2000fffe03f */
[----:B------:R-:W-:Y:S01]  /*24df0*/  SEL R2, RZ, 0x1, P2 ;  /* 0x00000001ff027807 */ /* 0x000fe20001000000 */
[----:B------:R-:W-:Y:S01]  /*24e00*/  UMOV UR8, UR14 ;  /* 0x0000000e00087c82 */ /* 0x000fe20008000000 */
[----:B------:R-:W-:Y:S01]  /*24e10*/  UIADD3 UR19, UR14, 0x6000, URZ ;  /* 0x000060000e137890 */ /* 0x000fe2000fffe03f */
[----:B------:R-:W-:Y:S01]  /*24e20*/  SEL R0, R0, RZ, P2 ;  /* 0x000000ff00007207 */ /* 0x000fe20001000000 */
[----:B------:R1:W-:Y:S01]  /*24e30*/  UTMALDG.4D [UR8], [UR4], desc[UR6] ;  /* 0x00000608040075b4 */ /* 0x0003e20008019000 */
[----:B------:R-:W-:Y:S01]  /*24e40*/  UMOV UR22, 0x140 ;  /* 0x0000014000167882 */ /* 0x000fe20000000000 */
[----:B------:R-:W-:Y:S01]  /*24e50*/  LOP3.LUT R5, R5, R2, RZ, 0x3c, !PT ;  /* 0x0000000205057212 */ /* 0x000fe200078e3cff */
        /* <DEDUP_REMOVED lines=27> */
[----:B--2---:R-:W-:Y:S01]  /*25010*/  NOP ;  /* 0x0000000000007918 */ /* 0x004fe20000000000 */
.L_x_116:
[----:B------:R-:W-:Y:S05]  /*25020*/  BSYNC B1 ;  /* 0x0000000000017941 */ /* 0x000fea0003800000 */
.L_x_115:
[----:B------:R-:W2:Y:S01]  /*25030*/  LDL.LU R2, [R1+0x200] ;  /* 0x0002000001027983 */ /* 0x000ea20000300800 */
[----:B-1----:R-:W-:Y:S02]  /*25040*/  PRMT R4, RZ, 0x7610, R4 ;  /* 0x00007610ff047816 */ /* 0x002fe40000000004 */
[----:B--2---:R-:W-:-:S04]  /*25050*/  IADD3 R2, R2, UR26, RZ ;  /* 0x0000001a02027c10 */ /* 0x004fc8000fffe0ff */
[----:B------:R-:W-:Y:S01]  /*25060*/  ISETP.GE.AND P2, PT, R2, UR27, PT ;  /* 0x0000001b02007c0c */ /* 0x000fe2000bf46270 */
[----:B------:R1:W-:-:S12]  /*25070*/  STL [R1+0x200], R2 ;  /* 0x0002000201007387 */ /* 0x0003d80000100800 */
[----:B-1----:R-:W-:Y:S05]  /*25080*/  @!P2 BRA `(.L_x_120) ;  /* 0xfffffff000dca947 */ /* 0x002fea000383ffff */
[----:B------:R-:W-:Y:S05]  /*25090*/  BSYNC B0 ;  /* 0x0000000000007941 */ /* 0x000fea0003800000 */
.L_x_105:
[----:B------:R-:W-:Y:S05]  /*250a0*/  EXIT ;  /* 0x000000000000794d */ /* 0x000fea0003800000 */
.L_x_104:
[----:B------:R-:W2:Y:S01]  /*250b0*/  LDL R0, [R1+0x200] ;  /* 0x0002000001007983 */ /* 0x000ea20000100800 */
[----:B-1----:R-:W-:Y:S02]  /*250c0*/  ULDC UR4, c[0x0][0xa00] ;  /* 0x0002800000047ab9 */ /* 0x002fe40000000800 */
[----:B--2---:R-:W-:-:S13]  /*250d0*/  ISETP.GE.AND P0, PT, R0, UR4, PT ;  /* 0x0000000400007c0c */ /* 0x004fda000bf06270 */
[----:B------:R-:W-:Y:S05]  /*250e0*/  @P0 EXIT ;  /* 0x000000000000094d */ /* 0x000fea0003800000 */
[----:B------:R-:W2:Y:S01]  /*250f0*/  LDL.LU R2, [R1+0x2a0] ;  /* 0x0002a00001027983 */ /* 0x000ea20000300800 */
[----:B------:R-:W-:Y:S01]  /*25100*/  BSSY B0, `(.L_x_121) ;  /* 0x000017b000007945 */ /* 0x000fe20003800000 */
[----:B------:R-:W-:Y:S01]  /*25110*/  MOV R5, 0x1 ;  /* 0x0000000100057802 */ /* 0x000fe20000000f00 */
[----:B------:R-:W-:Y:S01]  /*25120*/  IMAD.MOV.U32 R4, RZ, RZ, 0x1 ;  /* 0x00000001ff047424 */ /* 0x000fe200078e00ff */
[----:B------:R-:W1:Y:S01]  /*25130*/  S2R R0, SR_TID.X ;  /* 0x0000000000007919 */ /* 0x000e620000002100 */
[----:B------:R-:W-:Y:S01]  /*25140*/  ULDC.64 UR16, c[0x0][0x198] ;  /* 0x0000660000107ab9 */ /* 0x000fe20000000a00 */
[----:B------:R-:W-:Y:S01]  /*25150*/  ULDC UR21, c[0x0][0xc] ;  /* 0x0000030000157ab9 */ /* 0x000fe20000000800 */
[----:B-1----:R-:W-:Y:S02]  /*25160*/  LOP3.LUT P0, RZ, R0, 0x1f, RZ, 0xc0, !PT ;  /* 0x0000001f00ff7812 */ /* 0x002fe4000780c0ff */
[----:B------:R-:W-:Y:S02]  /*25170*/  MOV R0, RZ ;  /* 0x000000ff00007202 */ /* 0x000fe40000000f00 */
[----:B------:R-:W-:-:S02]  /*25180*/  PLOP3.LUT P0, PT, P0, P2, PT, 0x2a, 0x0 ;  /* 0x000000000000781c */ /* 0x000fc40000704572 */
[----:B--2---:R-:W-:-:S13]  /*25190*/  R2UR UR4, R2 ;  /* 0x00000000020472ca */ /* 0x004fda00000e0000 */
[----:B------:R-:W-:-:S12]  /*251a0*/  ULOP3.LUT UR20, UR4, 0x2, URZ, 0xfc, !UPT ;  /* 0x0000000204147892 */ /* 0x000fd8000f8efc3f */
.L_x_149:
[----:B------:R-:W2:Y:S01]  /*251b0*/  LDL R14, [R1+0x200] ;  /* 0x00020000010e7983 */ /* 0x000ea20000100800 */
[----:B------:R-:W1:Y:S01]  /*251c0*/  LDC R8, c[0x0][0xa04] ;  /* 0x00028100ff087b82 */ /* 0x000e620000000800 */
[----:B------:R-:W-:Y:S02]  /*251d0*/  ULDC UR4, c[0x0][0x28c] ;  /* 0x0000a30000047ab9 */ /* 0x000fe40000000800 */
[----:B------:R-:W-:-:S04]  /*251e0*/  UIADD3 UR4, UR4, 0x3f, URZ ;  /* 0x0000003f04047890 */ /* 0x000fc8000fffe03f */
[----:B------:R-:W-:Y:S01]  /*251f0*/  USHF.R.S32.HI UR5, URZ, 0x1f, UR4 ;  /* 0x0000001f3f057899 */ /* 0x000fe20008011404 */
[----:B------:R-:W3:Y:S03]  /*25200*/  LDC R9, c[0x0][0xa10] ;  /* 0x00028400ff097b82 */ /* 0x000ee60000000800 */
[----:B------:R-:W-:-:S03]  /*25210*/  ULEA.HI UR5, UR5, UR4, URZ, 0x6 ;  /* 0x0000000405057291 */ /* 0x000fc6000f8f303f */
[----:B------:R-:W-:Y:S01]  /*25220*/  UMOV UR4, 0xffffffff ;  /* 0xffffffff00047882 */ /* 0x000fe20000000000 */
[----:B------:R-:W-:Y:S01]  /*25230*/  USHF.R.S32.HI UR5, URZ, 0x6, UR5 ;  /* 0x000000063f057899 */ /* 0x000fe20008011405 */
        /* <DEDUP_REMOVED lines=14> */
[----:B----4-:R-:W-:Y:S01]  /*25320*/  @P5 IMAD.HI.U32 R10, R7, R2, RZ ;  /* 0x00000002070a5227 */ /* 0x010fe200078e00ff */
[----:B------:R-:W-:-:S04]  /*25330*/  MOV R2, R7 ;  /* 0x0000000700027202 */ /* 0x000fc80000000f00 */
[----:B------:R-:W-:Y:S02]  /*25340*/  @P5 SHF.R.U32.HI R2, RZ, R3, R10 ;  /* 0x00000003ff025219 */ /* 0x000fe4000001160a */
[----:B------:R-:W-:-:S03]  /*25350*/  IADD3 R3, -R7, RZ, RZ ;  /* 0x000000ff07037210 */ /* 0x000fc60007ffe1ff */
[----:B------:R-:W-:Y:S02]  /*25360*/  IMAD.MOV R2, RZ, RZ, -R2 ;  /* 0x000000ffff027224 */ /* 0x000fe400078e0a02 */
[----:B------:R-:W-:Y:S02]  /*25370*/  IMAD R3, R9, R3, R6 ;  /* 0x0000000309037224 */ /* 0x000fe400078e0206 */
[----:B------:R-:W-:Y:S01]  /*25380*/  IMAD R2, R12, R2, R7 ;  /* 0x000000020c027224 */ /* 0x000fe200078e0207 */
[----:B------:R-:W-:-:S05]  /*25390*/  IADD3 R7, -R6, RZ, RZ ;  /* 0x000000ff06077210 */ /* 0x000fca0007ffe1ff */
[----:B------:R-:W-:-:S05]  /*253a0*/  IMAD R8, R8, R7, R14 ;  /* 0x0000000708087224 */ /* 0x000fca00078e020e */
[----:B------:R-:W-:-:S04]  /*253b0*/  LEA R8, R8, 0xbf, 0x7 ;  /* 0x000000bf08087811 */ /* 0x000fc800078e38ff */
[----:B------:R-:W-:-:S04]  /*253c0*/  SHF.R.S32.HI R7, RZ, 0x1f, R8 ;  /* 0x0000001fff077819 */ /* 0x000fc80000011408 */
[----:B------:R-:W-:-:S04]  /*253d0*/  LEA.HI R7, R7, R8, RZ, 0x6 ;  /* 0x0000000807077211 */ /* 0x000fc800078f30ff */
[----:B------:R-:W-:-:S04]  /*253e0*/  SHF.R.S32.HI R6, RZ, 0x6, R7 ;  /* 0x00000006ff067819 */ /* 0x000fc80000011407 */
[----:B------:R-:W-:Y:S01]  /*253f0*/  VIMNMX R6, R6, UR5, PT ;  /* 0x0000000506067c48 */ /* 0x000fe2000bfe0100 */
[----:B------:R-:W-:Y:S06]  /*25400*/  BRA.DIV UR4, `(.L_x_122) ;  /* 0x0000001a04707947 */ /* 0x000fec000b800000 */
[----:B------:R-:W-:-:S13]  /*25410*/  ELECT P6, URZ, PT ;  /* 0x00000000003f782f */ /* 0x000fda00038c0000 */
.L_x_164:
[----:B------:R-:W-:Y:S01]  /*25420*/  ISETP.GT.AND P3, PT, R6, RZ, P6 ;  /* 0x000000ff0600720c */ /* 0x000fe20003764270 */
[----:B------:R-:W-:-:S12]  /*25430*/  BSSY B1, `(.L_x_123) ;  /* 0x0000049000017945 */ /* 0x000fd80003800000 */
[----:B------:R-:W-:Y:S05]  /*25440*/  @!P3 BRA `(.L_x_124) ;  /* 0x00000004001cb947 */ /* 0x000fea0003800000 */
[----:B------:R-:W1:Y:S01]  /*25450*/  S2R R8, SR_CgaCtaId ;  /* 0x0000000000087919 */ /* 0x000e620000008800 */
[----:B------:R-:W-:-:S04]  /*25460*/  MOV R7, 0x400 ;  /* 0x0000040000077802 */ /* 0x000fc80000000f00 */
[----:B-1----:R-:W-:Y:S02]  /*25470*/  LEA R9, R8, R7, 0x18 ;  /* 0x0000000708097211 */ /* 0x002fe400078ec0ff */
[----:B------:R-:W-:Y:S02]  /*25480*/  SHF.L.U32 R7, R4, 0x1f, RZ ;  /* 0x0000001f04077819 */ /* 0x000fe400000006ff */
[----:B------:R-:W-:-:S04]  /*25490*/  LEA R8, R0, R9, 0x3 ;  /* 0x0000000900087211 */ /* 0x000fc800078e18ff */
[----:B------:R-:W1:Y:S02]  /*254a0*/  SYNCS.PHASECHK.TRANS64.TRYWAIT P4, [R8+URZ+0x74428], R7 ;  /* 0x07442807080075a7 */ /* 0x000e64000808017f */
[----:B-1----:R-:W-:Y:S05]  /*254b0*/  @!P4 BRA `(.L_x_125) ;  /* 0x000000180064c947 */ /* 0x002fea0003800000 */
.L_x_165:
[----:B------:R-:W-:Y:S01]  /*254c0*/  UPRMT UR4, UR20, 0x9910, URZ ;  /* 0x0000991014047896 */ /* 0x000fe2000800003f */
[----:B-1----:R-:W-:-:S03]  /*254d0*/  @P2 IMAD.MOV.U32 R7, RZ, RZ, 0x10000 ;  /* 0x00010000ff072424 */ /* 0x002fc600078e00ff */
[----:B------:R-:W-:Y:S01]  /*254e0*/  UISETP.NE.AND UP0, UPT, UR4, 0x2, UPT ;  /* 0x000000020400788c */ /* 0x000fe2000bf05270 */
[----:B------:R1:W-:Y:S05]  /*254f0*/  @P2 SYNCS.ARRIVE.TRANS64 RZ, [R8+URZ+0x74400], R7 ;  /* 0x0744000708ff29a7 */ /* 0x0003ea000800003f */
[----:B------:R-:W-:-:S13]  /*25500*/  PLOP3.LUT P4, PT, PT, PT, UP0, 0x80, 0x0 ;  /* 0x000000000000781c */ /* 0x000fda0003f8f008 */
[----:B-1----:R-:W-:Y:S05]  /*25510*/  @P4 BRA `(.L_x_126) ;  /* 0x0000000000044947 */ /* 0x002fea0003800000 */
[----:B------:R-:W-:Y:S01]  /*25520*/  BPT.TRAP 0x1 ;  /* 0x000000040000795c */ /* 0x000fe20000300000 */
.L_x_126:
[----:B------:R-:W-:Y:S05]  /*25530*/  @P0 BRA `(.L_x_127) ;  /* 0x0000000000040947 */ /* 0x000fea0003800000 */
[----:B------:R-:W-:Y:S01]  /*25540*/  BPT.TRAP 0x1 ;  /* 0x000000040000795c */ /* 0x000fe20000300000 */
.L_x_127:
[----:B------:R-:W-:Y:S01]  /*25550*/  LEA R9, R0, R9, 0x10 ;  /* 0x0000000900097211 */ /* 0x000fe200078e80ff */
[----:B------:R-:W-:Y:S01]  /*25560*/  UIADD3 UR4, UP0, UR16, 0x1f0, URZ ;  /* 0x000001f010047890 */ /* 0x000fe2000ff1e03f */
[----:B------:R-:W-:Y:S01]  /*25570*/  R2UR UR9, R8 ;  /* 0x00000000080972ca */ /* 0x000fe200000e0000 */
[----:B------:R-:W-:Y:S01]  /*25580*/  UMOV UR10, URZ ;  /* 0x0000003f000a7c82 */ /* 0x000fe20008000000 */
[----:B------:R-:W-:Y:S01]  /*25590*/  R2UR UR14, R9 ;  /* 0x00000000090e72ca */ /* 0x000fe200000e0000 */
[----:B------:R-:W-:Y:S01]  /*255a0*/  UIADD3.X UR5, URZ, UR17, URZ, UP0, !UPT ;  /* 0x000000113f057290 */ /* 0x000fe200087fe43f */
[----:B------:R-:W-:Y:S01]  /*255b0*/  R2UR UR12, R3 ;  /* 0x00000000030c72ca */ /* 0x000fe200000e0000 */
[----:B------:R-:W-:Y:S01]  /*255c0*/  UMOV UR6, 0x0 ;  /* 0x0000000000067882 */ /* 0x000fe20000000000 */
[----:B------:R-:W-:Y:S01]  /*255d0*/  R2UR UR13, R2 ;  /* 0x00000000020d72ca */ /* 0x000fe200000e0000 */
[----:B------:R-:W-:Y:S01]  /*255e0*/  UMOV UR7, 0x10000000 ;  /* 0x1000000000077882 */ /* 0x000fe20000000000 */
[----:B------:R-:W-:Y:S01]  /*255f0*/  UMOV UR11, URZ ;  /* 0x0000003f000b7c82 */ /* 0x000fe20008000000 */
[----:B------:R-:W-:Y:S01]  /*25600*/  UMOV UR22, 0x40 ;  /* 0x0000004000167882 */ /* 0x000fe20000000000 */
[----:B------:R-:W-:Y:S01]  /*25610*/  UMOV UR23, 0x80 ;  /* 0x0000008000177882 */ /* 0x000fe20000000000 */
[----:B------:R-:W-:Y:S01]  /*25620*/  UMOV UR24, 0xc0 ;  /* 0x000000c000187882 */ /* 0x000fe20000000000 */
[----:B------:R-:W-:Y:S01]  /*25630*/  UMOV UR25, 0x100 ;  /* 0x0000010000197882 */ /* 0x000fe20000000000 */
[----:B------:R-:W-:Y:S01]  /*25640*/  UIADD3 UR9, UR9, 0x74400, URZ ;  /* 0x0007440009097890 */ /* 0x000fe2000fffe03f */
[----:B------:R-:W-:Y:S01]  /*25650*/  IADD3 R0, R0, 0x1, RZ ;  /* 0x0000000100007810 */ /* 0x000fe20007ffe0ff */
[----:B------:R-:W-:-:S02]  /*25660*/  UIADD3 UR8, UR14, 0x20000, URZ ;  /* 0x000200000e087890 */ /* 0x000fc4000fffe03f */
[----:B------:R-:W-:Y:S01]  /*25670*/  UIADD3 UR15, UR14, 0x22000, URZ ;  /* 0x000220000e0f7890 */ /* 0x000fe2000fffe03f */
[C---:B------:R-:W-:Y:S01]  /*25680*/  ISETP.NE.AND P4, PT, R0.reuse, 0x5, PT ;  /* 0x000000050000780c */ /* 0x040fe20003f85270 */
[----:B------:R-:W-:Y:S02]  /*25690*/  UIADD3 UR18, UR14, 0x24000, URZ ;  /* 0x000240000e127890 */ /* 0x000fe4000fffe03f */
[----:B------:R-:W-:Y:S01]  /*256a0*/  UIADD3 UR19, UR14, 0x26000, URZ ;  /* 0x000260000e137890 */ /* 0x000fe2000fffe03f */
[----:B------:R-:W-:Y:S01]  /*256b0*/  SEL R7, RZ, 0x1, P4 ;  /* 0x00000001ff077807 */ /* 0x000fe20002000000 */
[----:B------:R-:W-:Y:S01]  /*256c0*/  UMOV UR26, 0x140 ;  /* 0x00000140001a7882 */ /* 0x000fe20000000000 */
[----:B------:R1:W-:Y:S01]  /*256d0*/  UTMALDG.4D [UR8], [UR4], desc[UR6] ;  /* 0x00000608040075b4 */ /* 0x0003e20008019000 */
[----:B------:R-:W-:Y:S02]  /*256e0*/  SEL R0, R0, RZ, P4 ;  /* 0x000000ff00007207 */ /* 0x000fe40002000000 */
[----:B------:R-:W-:Y:S01]  /*256f0*/  LOP3.LUT R4, R4, R7, RZ, 0x3c, !PT ;  /* 0x0000000704047212 */ /* 0x000fe200078e3cff */
[----:B-1----:R-:W-:Y:S01]  /*25700*/  UMOV UR8, UR15 ;  /* 0x0000000f00087c82 */ /* 0x002fe20008000000 */
[----:B------:R-:W-:Y:S01]  /*25710*/  UMOV UR10, UR22 ;  /* 0x00000016000a7c82 */ /* 0x000fe20008000000 */
[----:B------:R-:W-:Y:S01]  /*25720*/  UIADD3 UR15, UR14, 0x28000, URZ ;  /* 0x000280000e0f7890 */ /* 0x000fe2000fffe03f */
[----:B------:R1:W-:Y:S02]  /*25730*/  UTMALDG.4D [UR8], [UR4], desc[UR6] ;  /* 0x00000608040075b4 */ /* 0x0003e40008019000 */
[----:B-1----:R-:W-:Y:S01]  /*25740*/  UMOV UR8, UR18 ;  /* 0x0000001200087c82 */ /* 0x002fe20008000000 */
[----:B------:R-:W-:Y:S01]  /*25750*/  UMOV UR10, UR23 ;  /* 0x00000017000a7c82 */ /* 0x000fe20008000000 */
[----:B------:R-:W-:Y:S01]  /*25760*/  UIADD3 UR18, UR14, 0x2a000, URZ ;  /* 0x0002a0000e127890 */ /* 0x000fe2000fffe03f */
[----:B------:R1:W-:Y:S02]  /*25770*/  UTMALDG.4D [UR8], [UR4], desc[UR6] ;  /* 0x00000608040075b4 */ /* 0x0003e40008019000 */
[----:B-1----:R-:W-:Y:S01]  /*25780*/  UMOV UR8, UR19 ;  /* 0x0000001300087c82 */ /* 0x002fe20008000000 */
[----:B------:R-:W-:Y:S01]  /*25790*/  UMOV UR10, UR24 ;  /* 0x00000018000a7c82 */ /* 0x000fe20008000000 */
[----:B------:R-:W-:Y:S01]  /*257a0*/  UIADD3 UR19, UR14, 0x2c000, URZ ;  /* 0x0002c0000e137890 */ /* 0x000fe2000fffe03f */
[----:B------:R1:W-:Y:S01]  /*257b0*/  UTMALDG.4D [UR8], [UR4], desc[UR6] ;  /* 0x00000608040075b4 */ /* 0x0003e20008019000 */
[----:B------:R-:W-:Y:S01]  /*257c0*/  UIADD3 UR14, UR14, 0x2e000, URZ ;  /* 0x0002e0000e0e7890 */ /* 0x000fe2000fffe03f */
[----:B-1----:R-:W-:Y:S01]  /*257d0*/  UMOV UR8, UR15 ;  /* 0x0000000f00087c82 */ /* 0x002fe20008000000 */
[----:B------:R-:W-:Y:S01]  /*257e0*/  UMOV UR10, UR25 ;  /* 0x00000019000a7c82 */ /* 0x000fe20008000000 */
[----:B------:R-:W-:Y:S01]  /*257f0*/  UMOV UR15, 0x180 ;  /* 0x00000180000f7882 */ /* 0x000fe20000000000 */
[----:B------:R1:W-:Y:S02]  /*25800*/  UTMALDG.4D [UR8], [UR4], desc[UR6] ;  /* 0x00000608040075b4 */ /* 0x0003e40008019000 */
[----:B-1----:R-:W-:Y:S01]  /*25810*/  UMOV UR8, UR18 ;  /* 0x0000001200087c82 */ /* 0x002fe20008000000 */
[----:B------:R-:W-:-:S02]  /*25820*/  UMOV UR10, UR26 ;  /* 0x0000001a000a7c82 */ /* 0x000fc40008000000 */
[----:B------:R1:W-:Y:S02]  /*25830*/  UTMALDG.4D [UR8], [UR4], desc[UR6] ;  /* 0x00000608040075b4 */ /* 0x0003e40008019000 */
[----:B-1----:R-:W-:Y:S01]  /*25840*/  UMOV UR8, UR19 ;  /* 0x0000001300087c82 */ /* 0x002fe20008000000 */
[----:B------:R-:W-:Y:S01]  /*25850*/  UMOV UR10, UR15 ;  /* 0x0000000f000a7c82 */ /* 0x000fe20008000000 */
[----:B------:R-:W-:Y:S01]  /*25860*/  UMOV UR15, 0x1c0 ;  /* 0x000001c0000f7882 */ /* 0x000fe20000000000 */
[----:B------:R1:W-:Y:S02]  /*25870*/  UTMALDG.4D [UR8], [UR4], desc[UR6] ;  /* 0x00000608040075b4 */ /* 0x0003e40008019000 */
[----:B-1----:R-:W-:Y:S01]  /*25880*/  UMOV UR8, UR14 ;  /* 0x0000000e00087c82 */ /* 0x002fe20008000000 */
[----:B------:R-:W-:Y:S02]  /*25890*/  UMOV UR10, UR15 ;  /* 0x0000000f000a7c82 */ /* 0x000fe40008000000 */
[----:B------:R1:W-:Y:S02]  /*258a0*/  UTMALDG.4D [UR8], [UR4], desc[UR6] ;  /* 0x00000608040075b4 */ /* 0x0003e40008019000 */
[----:B-1----:R-:W-:Y:S01]  /*258b0*/  NOP ;  /* 0x0000000000007918 */ /* 0x002fe20000000000 */
.L_x_124:
[----:B------:R-:W-:Y:S05]  /*258c0*/  BSYNC B1 ;  /* 0x0000000000017941 */ /* 0x000fea0003800000 */
.L_x_123:
        /* <DEDUP_REMOVED lines=10> */
.L_x_129:
[----:B------:R-:W-:Y:S05]  /*25970*/  BSYNC B1 ;  /* 0x0000000000017941 */ /* 0x000fea0003800000 */
.L_x_128:
[----:B------:R-:W-:Y:S01]  /*25980*/  BSSY B1, `(.L_x_131) ;  /* 0x000004b000017945 */ /* 0x000fe20003800000 */
[----:B------:R-:W-:-:S03]  /*25990*/  MOV R9, RZ ;  /* 0x000000ff00097202 */ /* 0x000fc60000000f00 */
[----:B------:R-:W-:Y:S05]  /*259a0*/  @!P3 BRA `(.L_x_132) ;  /* 0x000000040020b947 */ /* 0x000fea0003800000 */
[----:B-1----:R-:W1:Y:S01]  /*259b0*/  S2R R8, SR_CgaCtaId ;  /* 0x0000000000087919 */ /* 0x002e620000008800 */
[----:B------:R-:W-:-:S04]  /*259c0*/  MOV R5, 0x400 ;  /* 0x0000040000057802 */ /* 0x000fc80000000f00 */
[----:B-1----:R-:W-:Y:S02]  /*259d0*/  LEA R5, R8, R5, 0x18 ;  /* 0x0000000508057211 */ /* 0x002fe400078ec0ff */
[----:B------:R-:W-:-:S03]  /*259e0*/  SHF.L.U32 R8, R4, 0x1f, RZ ;  /* 0x0000001f04087819 */ /* 0x000fc600000006ff */
[----:B------:R-:W-:-:S04]  /*259f0*/  IMAD R7, R0, 0x8, R5 ;  /* 0x0000000800077824 */ /* 0x000fc800078e0205 */
[----:B------:R-:W1:Y:S02]  /*25a00*/  SYNCS.PHASECHK.TRANS64.TRYWAIT P3, [R7+URZ+0x74428], R8 ;  /* 0x07442808070075a7 */ /* 0x000e64000806017f */
[----:B-1----:R-:W-:Y:S05]  /*25a10*/  @!P3 BRA `(.L_x_133) ;  /* 0x000000140034b947 */ /* 0x002fea0003800000 */
.L_x_166:
[----:B------:R-:W-:Y:S01]  /*25a20*/  UPRMT UR4, UR20, 0x9910, URZ ;  /* 0x0000991014047896 */ /* 0x000fe2000800003f */
[----:B-1----:R-:W-:-:S03]  /*25a30*/  @P2 MOV R8, 0x10000 ;  /* 0x0001000000082802 */ /* 0x002fc60000000f00 */
[----:B------:R-:W-:Y:S01]  /*25a40*/  UISETP.NE.AND UP0, UPT, UR4, 0x2, UPT ;  /* 0x000000020400788c */ /* 0x000fe2000bf05270 */
[----:B------:R1:W-:Y:S05]  /*25a50*/  @P2 SYNCS.ARRIVE.TRANS64 RZ, [R7+URZ+0x74400], R8 ;  /* 0x0744000807ff29a7 */ /* 0x0003ea000800003f */
[----:B------:R-:W-:-:S13]  /*25a60*/  PLOP3.LUT P3, PT, PT, PT, UP0, 0x80, 0x0 ;  /* 0x000000000000781c */ /* 0x000fda0003f6f008 */
[----:B-1----:R-:W-:Y:S05]  /*25a70*/  @P3 BRA `(.L_x_134) ;  /* 0x0000000000043947 */ /* 0x002fea0003800000 */
[----:B------:R-:W-:Y:S01]  /*25a80*/  BPT.TRAP 0x1 ;  /* 0x000000040000795c */ /* 0x000fe20000300000 */
.L_x_134:
[----:B------:R-:W-:Y:S05]  /*25a90*/  @P0 BRA `(.L_x_135) ;  /* 0x0000000000040947 */ /* 0x000fea0003800000 */
[----:B------:R-:W-:Y:S01]  /*25aa0*/  BPT.TRAP 0x1 ;  /* 0x000000040000795c */ /* 0x000fe20000300000 */
.L_x_135:
        /* <DEDUP_REMOVED lines=17> */
[----:B------:R-:W-:Y:S01]  /*25bc0*/  UIADD3 UR8, UR14, 0x20000, URZ ;  /* 0x000200000e087890 */ /* 0x000fe2000fffe03f */
[----:B------:R-:W-:Y:S01]  /*25bd0*/  IMAD.MOV.U32 R9, RZ, RZ, 0x1 ;  /* 0x00000001ff097424 */ /* 0x000fe200078e00ff */
[----:B------:R-:W-:Y:S01]  /*25be0*/  UIADD3 UR15, UR14, 0x22000, URZ ;  /* 0x000220000e0f7890 */ /* 0x000fe2000fffe03f */
[----:B------:R-:W-:Y:S01]  /*25bf0*/  ISETP.NE.AND P3, PT, R0, 0x5, PT ;  /* 0x000000050000780c */ /* 0x000fe20003f65270 */
[----:B------:R-:W-:-:S02]  /*25c00*/  UIADD3 UR19, UR14, 0x24000, URZ ;  /* 0x000240000e137890 */ /* 0x000fc4000fffe03f */
        /* <DEDUP_REMOVED lines=34> */
.L_x_132:
[----:B------:R-:W-:Y:S05]  /*25e30*/  BSYNC B1 ;  /* 0x0000000000017941 */ /* 0x000fea0003800000 */
.L_x_131:
[----:B------:R-:W-:Y:S01]  /*25e40*/  ISETP.GE.AND P3, PT, R6, 0x2, PT ;  /* 0x000000020600780c */ /* 0x000fe20003f66270 */
[----:B------:R-:W-:-:S12]  /*25e50*/  BSSY B1, `(.L_x_136) ;  /* 0x000009e000017945 */ /* 0x000fd80003800000 */
[----:B------:R-:W-:Y:S05]  /*25e60*/  @!P3 BRA `(.L_x_137) ;  /* 0x000000080070b947 */ /* 0x000fea0003800000 */
[----:B------:R-:W-:-:S07]  /*25e70*/  SHF.L.U32 R6, R6, 0x1, RZ ;  /* 0x0000000106067819 */ /* 0x000fce00000006ff */
.L_x_148:
[----:B------:R-:W-:Y:S04]  /*25e80*/  BSSY B2, `(.L_x_138) ;  /* 0x000004a000027945 */ /* 0x000fe80003800000 */
[----:B------:R-:W-:Y:S05]  /*25e90*/  @!P6 BRA `(.L_x_139) ;  /* 0x000000040020e947 */ /* 0x000fea0003800000 */
[----:B-1----:R-:W1:Y:S01]  /*25ea0*/  S2R R8, SR_CgaCtaId ;  /* 0x0000000000087919 */ /* 0x002e620000008800 */
[----:B------:R-:W-:-:S04]  /*25eb0*/  MOV R5, 0x400 ;  /* 0x0000040000057802 */ /* 0x000fc80000000f00 */
[----:B-1----:R-:W-:Y:S02]  /*25ec0*/  LEA R5, R8, R5, 0x18 ;  /* 0x0000000508057211 */ /* 0x002fe400078ec0ff */
[----:B------:R-:W-:Y:S02]  /*25ed0*/  SHF.L.U32 R8, R4, 0x1f, RZ ;  /* 0x0000001f04087819 */ /* 0x000fe400000006ff */
[----:B------:R-:W-:-:S04]  /*25ee0*/  LEA R7, R0, R5, 0x3 ;  /* 0x0000000500077211 */ /* 0x000fc800078e18ff */
[----:B------:R-:W1:Y:S02]  /*25ef0*/  SYNCS.PHASECHK.TRANS64.TRYWAIT P3, [R7+URZ+0x74428], R8 ;  /* 0x07442808070075a7 */ /* 0x000e64000806017f */
[----:B-1----:R-:W-:Y:S05]  /*25f00*/  @!P3 BRA `(.L_x_140) ;  /* 0x00000010000cb947 */ /* 0x002fea0003800000 */
.L_x_167:
[----:B------:R-:W-:Y:S01]  /*25f10*/  UPRMT UR4, UR20, 0x9910, URZ ;  /* 0x0000991014047896 */ /* 0x000fe2000800003f */
[----:B-1----:R-:W-:-:S03]  /*25f20*/  @P2 MOV R8, 0x10000 ;  /* 0x0001000000082802 */ /* 0x002fc60000000f00 */
[----:B------:R-:W-:Y:S01]  /*25f30*/  UISETP.NE.AND UP0, UPT, UR4, 0x2, UPT ;  /* 0x000000020400788c */ /* 0x000fe2000bf05270 */
[----:B------:R1:W-:Y:S05]  /*25f40*/  @P2 SYNCS.ARRIVE.TRANS64 RZ, [R7+URZ+0x74400], R8 ;  /* 0x0744000807ff29a7 */ /* 0x0003ea000800003f */
[----:B------:R-:W-:-:S13]  /*25f50*/  PLOP3.LUT P3, PT, PT, PT, UP0, 0x80, 0x0 ;  /* 0x000000000000781c */ /* 0x000fda0003f6f008 */
[----:B-1----:R-:W-:Y:S05]  /*25f60*/  @P3 BRA `(.L_x_141) ;  /* 0x0000000000043947 */ /* 0x002fea0003800000 */
[----:B------:R-:W-:Y:S01]  /*25f70*/  BPT.TRAP 0x1 ;  /* 0x000000040000795c */ /* 0x000fe20000300000 */
.L_x_141:
[----:B------:R-:W-:Y:S05]  /*25f80*/  @P0 BRA `(.L_x_142) ;  /* 0x0000000000040947 */ /* 0x000fea0003800000 */
[----:B------:R-:W-:Y:S01]  /*25f90*/  BPT.TRAP 0x1 ;  /* 0x000000040000795c */ /* 0x000fe20000300000 */
.L_x_142:
[----:B------:R-:W-:Y:S01]  /*25fa0*/  IMAD R5, R0, 0x10000, R5 ;  /* 0x0001000000057824 */ /* 0x000fe200078e0205 */
[----:B------:R-:W-:Y:S01]  /*25fb0*/  R2UR UR9, R7 ;  /* 0x00000000070972ca */ /* 0x000fe200000e0000 */
        /* <DEDUP_REMOVED lines=9> */
[----:B------:R-:W-:Y:S01]  /*26050*/  UMOV UR18, 0x40 ;  /* 0x0000004000127882 */ /* 0x000fe20000000000 */
[----:B------:R-:W-:Y:S01]  /*26060*/  UMOV UR22, 0x80 ;  /* 0x0000008000167882 */ /* 0x000fe20000000000 */
[----:B------:R-:W-:Y:S01]  /*26070*/  UMOV UR24, 0xc0 ;  /* 0x000000c000187882 */ /* 0x000fe20000000000 */
[----:B------:R-:W-:Y:S01]  /*26080*/  UIADD3 UR9, UR9, 0x74400, URZ ;  /* 0x0007440009097890 */ /* 0x000fe2000fffe03f */
[----:B------:R-:W-:Y:S01]  /*26090*/  IADD3 R0, R0, 0x1, RZ ;  /* 0x0000000100007810 */ /* 0x000fe20007ffe0ff */
[----:B------:R-:W-:-:S02]  /*260a0*/  USHF.L.U32 UR11, UR11, 0x6, URZ ;  /* 0x000000060b0b7899 */ /* 0x000fc4000800063f */
[----:B------:R-:W-:Y:S01]  /*260b0*/  UIADD3 UR8, UR14, 0x20000, URZ ;  /* 0x000200000e087890 */ /* 0x000fe2000fffe03f */
[C---:B------:R-:W-:Y:S01]  /*260c0*/  ISETP.NE.AND P3, PT, R0.reuse, 0x5, PT ;  /* 0x000000050000780c */ /* 0x040fe20003f65270 */
[----:B------:R-:W-:Y:S02]  /*260d0*/  UIADD3 UR15, UR14, 0x22000, URZ ;  /* 0x000220000e0f7890 */ /* 0x000fe4000fffe03f */
[----:B------:R-:W-:Y:S01]  /*260e0*/  UIADD3 UR19, UR14, 0x24000, URZ ;  /* 0x000240000e137890 */ /* 0x000fe2000fffe03f */
[----:B------:R-:W-:Y:S01]  /*260f0*/  SEL R5, RZ, 0x1, P3 ;  /* 0x00000001ff057807 */ /* 0x000fe20001800000 */
[----:B------:R-:W-:Y:S01]  /*26100*/  UIADD3 UR23, UR14, 0x26000, URZ ;  /* 0x000260000e177890 */ /* 0x000fe2000fffe03f */
[----:B------:R-:W-:Y:S01]  /*26110*/  SEL R0, R0, RZ, P3 ;  /* 0x000000ff00007207 */ /* 0x000fe20001800000 */
[----:B------:R-:W-:Y:S01]  /*26120*/  UMOV UR25, 0x100 ;  /* 0x0000010000197882 */ /* 0x000fe20000000000 */
        /* <DEDUP_REMOVED lines=31> */
.L_x_139:
[----:B------:R-:W-:Y:S05]  /*26320*/  BSYNC B2 ;  /* 0x0000000000027941 */ /* 0x000fea0003800000 */
.L_x_138:
[----:B------:R-:W-:Y:S01]  /*26330*/  ISETP.LT.OR P3, PT, R6, 0x4, !P6 ;  /* 0x000000040600780c */ /* 0x000fe20007761670 */
[----:B------:R-:W-:-:S12]  /*26340*/  BSSY B2, `(.L_x_143) ;  /* 0x000004b000027945 */ /* 0x000fd80003800000 */
[----:B------:R-:W-:Y:S05]  /*26350*/  @P3 BRA `(.L_x_144) ;  /* 0x0000000400243947 */ /* 0x000fea0003800000 */
[----:B-1----:R-:W1:Y:S01]  /*26360*/  S2R R8, SR_CgaCtaId ;  /* 0x0000000000087919 */ /* 0x002e620000008800 */
[----:B------:R-:W-:-:S04]  /*26370*/  MOV R5, 0x400 ;  /* 0x0000040000057802 */ /* 0x000fc80000000f00 */
[----:B-1----:R-:W-:Y:S02]  /*26380*/  LEA R5, R8, R5, 0x18 ;  /* 0x0000000508057211 */ /* 0x002fe400078ec0ff */
[----:B------:R-:W-:Y:S02]  /*26390*/  SHF.L.U32 R8, R4, 0x1f, RZ ;  /* 0x0000001f04087819 */ /* 0x000fe400000006ff */
[----:B------:R-:W-:-:S04]  /*263a0*/  LEA R7, R0, R5, 0x3 ;  /* 0x0000000500077211 */ /* 0x000fc800078e18ff */
[----:B------:R-:W1:Y:S02]  /*263b0*/  SYNCS.PHASECHK.TRANS64.TRYWAIT P3, [R7+URZ+0x74428], R8 ;  /* 0x07442808070075a7 */ /* 0x000e64000806017f */
[----:B-1----:R-:W-:Y:S05]  /*263c0*/  @!P3 BRA `(.L_x_145) ;  /* 0x0000000800f0b947 */ /* 0x002fea0003800000 */
.L_x_168:
[----:B------:R-:W-:Y:S01]  /*263d0*/  UPRMT UR4, UR20, 0x9910, URZ ;  /* 0x0000991014047896 */ /* 0x000fe2000800003f */
[----:B-1----:R-:W-:-:S03]  /*263e0*/  @P1 MOV R8, 0x10000 ;  /* 0x0001000000081802 */ /* 0x002fc60000000f00 */
[----:B------:R-:W-:Y:S01]  /*263f0*/  UISETP.NE.AND UP0, UPT, UR4, 0x2, UPT ;  /* 0x000000020400788c */ /* 0x000fe2000bf05270 */
[----:B------:R1:W-:Y:S05]  /*26400*/  @P1 SYNCS.ARRIVE.TRANS64 RZ, [R7+URZ+0x74400], R8 ;  /* 0x0744000807ff19a7 */ /* 0x0003ea000800003f */
[----:B------:R-:W-:-:S13]  /*26410*/  PLOP3.LUT P3, PT, PT, PT, UP0, 0x80, 0x0 ;  /* 0x000000000000781c */ /* 0x000fda0003f6f008 */
[----:B-1----:R-:W-:Y:S05]  /*26420*/  @P3 BRA `(.L_x_146) ;  /* 0x0000000000043947 */ /* 0x002fea0003800000 */
[----:B------:R-:W-:Y:S01]  /*26430*/  BPT.TRAP 0x1 ;  /* 0x000000040000795c */ /* 0x000fe20000300000 */
.L_x_146:
[----:B------:R-:W-:Y:S05]  /*26440*/  @P0 BRA `(.L_x_147) ;  /* 0x0000000000040947 */ /* 0x000fea0003800000 */
[----:B------:R-:W-:Y:S01]  /*26450*/  BPT.TRAP 0x1 ;  /* 0x000000040000795c */ /* 0x000fe20000300000 */
.L_x_147:
        /* <DEDUP_REMOVED lines=16> */
[----:B------:R-:W-:Y:S01]  /*26560*/  USHF.L.U32 UR11, UR11, 0x6, URZ ;  /* 0x000000060b0b7899 */ /* 0x000fe2000800063f */
[----:B------:R-:W-:Y:S01]  /*26570*/  IADD3 R9, R9, 0x1, RZ ;  /* 0x0000000109097810 */ /* 0x000fe20007ffe0ff */
[----:B------:R-:W-:Y:S01]  /*26580*/  UIADD3 UR8, UR14, 0x20000, URZ ;  /* 0x000200000e087890 */ /* 0x000fe2000fffe03f */
[----:B------:R-:W-:Y:S01]  /*26590*/  ISETP.NE.AND P3, PT, R0, 0x5, PT ;  /* 0x000000050000780c */ /* 0x000fe20003f65270 */
[----:B------:R-:W-:-:S02]  /*265a0*/  UIADD3 UR15, UR14, 0x22000, URZ ;  /* 0x000220000e0f7890 */ /* 0x000fc4000fffe03f */
        /* <DEDUP_REMOVED lines=36> */
.L_x_144:
[----:B------:R-:W-:Y:S05]  /*267f0*/  BSYNC B2 ;  /* 0x0000000000027941 */ /* 0x000fea0003800000 */
.L_x_143:
[C---:B------:R-:W-:Y:S02]  /*26800*/  ISETP.GT.AND P3, PT, R6.reuse, 0x4, PT ;  /* 0x000000040600780c */ /* 0x040fe40003f64270 */
[----:B------:R-:W-:-:S11]  /*26810*/  IADD3 R6, R6, -0x2, RZ ;  /* 0xfffffffe06067810 */ /* 0x000fd60007ffe0ff */
[----:B------:R-:W-:Y:S05]  /*26820*/  @P3 BRA `(.L_x_148) ;  /* 0xfffffff400943947 */ /* 0x000fea000383ffff */
.L_x_137:
[----:B------:R-:W-:Y:S05]  /*26830*/  BSYNC B1 ;  /* 0x0000000000017941 */ /* 0x000fea0003800000 */
.L_x_136:
[----:B------:R-:W2:Y:S01]  /*26840*/  LDL.LU R7, [R1+0x200] ;  /* 0x0002000001077983 */ /* 0x000ea20000300800 */
[----:B------:R-:W-:Y:S01]  /*26850*/  ULDC UR4, c[0x0][0xa00] ;  /* 0x0002800000047ab9 */ /* 0x000fe20000000800 */
[----:B-1----:R-:W-:Y:S01]  /*26860*/  PRMT R5, RZ, 0x7610, R5 ;  /* 0x00007610ff057816 */ /* 0x002fe20000000005 */
[----:B--2---:R-:W-:-:S05]  /*26870*/  VIADD R7, R7, UR21 ;  /* 0x0000001507077c36 */ /* 0x004fca0008000000 */
[----:B------:R1:W-:Y:S01]  /*26880*/  STL [R1+0x200], R7 ;  /* 0x0002000701007387 */ /* 0x0003e20000100800 */
[----:B------:R-:W-:-:S13]  /*26890*/  ISETP.GE.AND P3, PT, R7, UR4, PT ;  /* 0x0000000407007c0c */ /* 0x000fda000bf66270 */
[----:B-1----:R-:W-:Y:S05]  /*268a0*/  @!P3 BRA `(.L_x_149) ;  /* 0xffffffe80040b947 */ /* 0x002fea000383ffff */
[----:B------:R-:W-:Y:S05]  /*268b0*/  BSYNC B0 ;  /* 0x0000000000007941 */ /* 0x000fea0003800000 */
.L_x_121:
[----:B------:R-:W-:Y:S05]  /*268c0*/  EXIT ;  /* 0x000000000000794d */ /* 0x000fea0003800000 */
.L_x_17:
[----:B-1----:R-:W-:-:S04]  /*268d0*/  MOV R5, UR4 ;  /* 0x0000000400057c02 */ /* 0x002fc80008000f00 */
[----:B------:R1:W2:Y:S03]  /*268e0*/  SYNCS.PHASECHK.TRANS64.TRYWAIT P0, [R5+URZ+0x74450], R2 ;  /* 0x07445002050075a7 */ /* 0x0002a6000800017f */
[----:B--2---:R-:W-:Y:S05]  /*268f0*/  @!P0 NANOSLEEP.SYNCS 0x989680 ;  /* 0x009896800000895d */ /* 0x004fea0003900000 */
[----:B------:R-:W2:Y:S02]  /*26900*/  @!P0 SYNCS.PHASECHK.TRANS64 P0, [R5+URZ+0x74450], R2 ;  /* 0x07445002050085a7 */ /* 0x000ea4000800007f */
[----:B--2---:R-:W-:Y:S05]  /*26910*/  @!P0 BRA `(.L_x_17) ;  /* 0xfffffffc00ec8947 */ /* 0x004fea000383ffff */
[----:B------:R-:W-:Y:S05]  /*26920*/  BRA `(.L_x_150) ;  /* 0xfffffda800e87947 */ /* 0x000fea000383ffff */
.L_x_19:
[----:B-1----:R-:W-:-:S04]  /*26930*/  MOV R5, UR40 ;  /* 0x0000002800057c02 */ /* 0x002fc80008000f00 */
[----:B------:R1:W2:Y:S03]  /*26940*/  SYNCS.PHASECHK.TRANS64.TRYWAIT P1, [R5+URZ+0x74400], R0 ;  /* 0x07440000050075a7 */ /* 0x0002a6000802017f */
[----:B--2---:R-:W-:Y:S05]  /*26950*/  @!P1 NANOSLEEP.SYNCS 0x989680 ;  /* 0x009896800000995d */ /* 0x004fea0003900000 */
[----:B------:R-:W2:Y:S02]  /*26960*/  @!P1 SYNCS.PHASECHK.TRANS64 P1, [R5+URZ+0x74400], R0 ;  /* 0x07440000050095a7 */ /* 0x000ea4000802007f */
[----:B--2---:R-:W-:Y:S05]  /*26970*/  @!P1 BRA `(.L_x_19) ;  /* 0xfffffffc00ec9947 */ /* 0x004fea000383ffff */
[----:B------:R-:W-:Y:S05]  /*26980*/  BRA `(.L_x_151) ;  /* 0xfffffdac00207947 */ /* 0x000fea000383ffff */
.L_x_20:
[----:B------:R-:W-:-:S06]  /*26990*/  ULEA UR4, UR47, UR6, 0x3 ;  /* 0x000000062f047291 */ /* 0x000fcc000f8e183f */
[----:B-1----:R-:W-:-:S04]  /*269a0*/  MOV R5, UR4 ;  /* 0x0000000400057c02 */ /* 0x002fc80008000f00 */
[----:B------:R1:W2:Y:S03]  /*269b0*/  SYNCS.PHASECHK.TRANS64.TRYWAIT P1, [R5+URZ+-0x8], R2 ;  /* 0xfffff802050075a7 */ /* 0x0002a6000802017f */
[----:B--2---:R-:W-:Y:S05]  /*269c0*/  @!P1 NANOSLEEP.SYNCS 0x989680 ;  /* 0x009896800000995d */ /* 0x004fea0003900000 */
[----:B------:R-:W2:Y:S02]  /*269d0*/  @!P1 SYNCS.PHASECHK.TRANS64 P1, [R5+URZ+-0x8], R2 ;  /* 0xfffff802050095a7 */ /* 0x000ea4000802007f */
[----:B--2---:R-:W-:Y:S05]  /*269e0*/  @!P1 BRA `(.L_x_20) ;  /* 0xfffffffc00e89947 */ /* 0x004fea000383ffff */
[----:B------:R-:W-:Y:S05]  /*269f0*/  BRA `(.L_x_152) ;  /* 0xfffffdac00107947 */ /* 0x000fea000383ffff */
.L_x_22:
[----:B-1----:R-:W-:-:S04]  /*26a00*/  IMAD.U32 R7, RZ, RZ, UR4 ;  /* 0x00000004ff077e24 */ /* 0x002fc8000f8e00ff */
[----:B------:R1:W2:Y:S03]  /*26a10*/  SYNCS.PHASECHK.TRANS64.TRYWAIT P1, [R7+URZ+0x74400], R2 ;  /* 0x07440002070075a7 */ /* 0x0002a6000802017f */
[----:B--2---:R-:W-:Y:S05]  /*26a20*/  @!P1 NANOSLEEP.SYNCS 0x989680 ;  /* 0x009896800000995d */ /* 0x004fea0003900000 */
[----:B------:R-:W2:Y:S02]  /*26a30*/  @!P1 SYNCS.PHASECHK.TRANS64 P1, [R7+URZ+0x74400], R2 ;  /* 0x07440002070095a7 */ /* 0x000ea4000802007f */
[----:B--2---:R-:W-:Y:S05]  /*26a40*/  @!P1 BRA `(.L_x_22) ;  /* 0xfffffffc00ec9947 */ /* 0x004fea000383ffff */
[----:B------:R-:W-:Y:S05]  /*26a50*/  BRA `(.L_x_153) ;  /* 0xfffffdd400287947 */ /* 0x000fea000383ffff */
.L_x_27:
[----:B-1----:R-:W-:-:S04]  /*26a60*/  MOV R4, UR5 ;  /* 0x0000000500047c02 */ /* 0x002fc80008000f00 */
[----:B------:R1:W2:Y:S03]  /*26a70*/  SYNCS.PHASECHK.TRANS64.TRYWAIT P2, [R4+URZ+0x74400], R0 ;  /* 0x07440000040075a7 */ /* 0x0002a6000804017f */
[----:B--2---:R-:W-:Y:S05]  /*26a80*/  @!P2 NANOSLEEP.SYNCS 0x989680 ;  /* 0x009896800000a95d */ /* 0x004fea0003900000 */
[----:B------:R-:W2:Y:S02]  /*26a90*/  @!P2 SYNCS.PHASECHK.TRANS64 P2, [R4+URZ+0x74400], R0 ;  /* 0x074400000400a5a7 */ /* 0x000ea4000804007f */
[----:B--2---:R-:W-:Y:S05]  /*26aa0*/  @!P2 BRA `(.L_x_27) ;  /* 0xfffffffc00eca947 */ /* 0x004fea000383ffff */
[----:B------:R-:W-:Y:S05]  /*26ab0*/  BRA `(.L_x_154) ;  /* 0xfffffe20009c7947 */ /* 0x000fea000383ffff */
.L_x_31:
[----:B-1----:R-:W-:-:S04]  /*26ac0*/  MOV R0, UR7 ;  /* 0x0000000700007c02 */ /* 0x002fc80008000f00 */
[----:B------:R1:W2:Y:S03]  /*26ad0*/  SYNCS.PHASECHK.TRANS64.TRYWAIT P2, [R0+URZ+0x74400], R10 ;  /* 0x0744000a000075a7 */ /* 0x0002a6000804017f */
[----:B--2---:R-:W-:Y:S05]  /*26ae0*/  @!P2 NANOSLEEP.SYNCS 0x989680 ;  /* 0x009896800000a95d */ /* 0x004fea0003900000 */
[----:B------:R-:W2:Y:S02]  /*26af0*/  @!P2 SYNCS.PHASECHK.TRANS64 P2, [R0+URZ+0x74400], R10 ;  /* 0x0744000a0000a5a7 */ /* 0x000ea4000804007f */
[----:B--2---:R-:W-:Y:S05]  /*26b00*/  @!P2 BRA `(.L_x_31) ;  /* 0xfffffffc00eca947 */ /* 0x004fea000383ffff */
[----:B------:R-:W-:Y:S05]  /*26b10*/  BRA `(.L_x_30) ;  /* 0xfffffe6c00a47947 */ /* 0x000fea000383ffff */
.L_x_39:
[----:B-1----:R-:W-:-:S04]  /*26b20*/  MOV R3, UR5 ;  /* 0x0000000500037c02 */ /* 0x002fc80008000f00 */
[----:B------:R1:W2:Y:S03]  /*26b30*/  SYNCS.PHASECHK.TRANS64.TRYWAIT P2, [R3+URZ+0x74400], R0 ;  /* 0x07440000030075a7 */ /* 0x0002a6000804017f */
[----:B--2---:R-:W-:Y:S05]  /*26b40*/  @!P2 NANOSLEEP.SYNCS 0x989680 ;  /* 0x009896800000a95d */ /* 0x004fea0003900000 */
[----:B------:R-:W2:Y:S02]  /*26b50*/  @!P2 SYNCS.PHASECHK.TRANS64 P2, [R3+URZ+0x74400], R0 ;  /* 0x074400000300a5a7 */ /* 0x000ea4000804007f */
[----:B--2---:R-:W-:Y:S05]  /*26b60*/  @!P2 BRA `(.L_x_39) ;  /* 0xfffffffc00eca947 */ /* 0x004fea000383ffff */
[----:B------:R-:W-:Y:S05]  /*26b70*/  BRA `(.L_x_155) ;  /* 0xfffffec8003c7947 */ /* 0x000fea000383ffff */
.L_x_43:
[----:B-1----:R-:W-:-:S04]  /*26b80*/  IMAD.U32 R0, RZ, RZ, UR7 ;  /* 0x00000007ff007e24 */ /* 0x002fc8000f8e00ff */
[----:B------:R1:W2:Y:S03]  /*26b90*/  SYNCS.PHASECHK.TRANS64.TRYWAIT P2, [R0+URZ+0x74400], R6 ;  /* 0x07440006000075a7 */ /* 0x0002a6000804017f */
[----:B--2---:R-:W-:Y:S05]  /*26ba0*/  @!P2 NANOSLEEP.SYNCS 0x989680 ;  /* 0x009896800000a95d */ /* 0x004fea0003900000 */
[----:B------:R-:W2:Y:S02]  /*26bb0*/  @!P2 SYNCS.PHASECHK.TRANS64 P2, [R0+URZ+0x74400], R6 ;  /* 0x074400060000a5a7 */ /* 0x000ea4000804007f */
[----:B--2---:R-:W-:Y:S05]  /*26bc0*/  @!P2 BRA `(.L_x_43) ;  /* 0xfffffffc00eca947 */ /* 0x004fea000383ffff */
[----:B------:R-:W-:Y:S05]  /*26bd0*/  BRA `(.L_x_42) ;  /* 0xffffff1800487947 */ /* 0x000fea000383ffff */
.L_x_63:
[----:B------:R-:W2:Y:S02]  /*26be0*/  LDL R2, [R1+0x298] ;  /* 0x0002980001027983 */ /* 0x000ea40000100800 */
[----:B--2---:R-:W-:-:S13]  /*26bf0*/  R2UR UR4, R2 ;  /* 0x00000000020472ca */ /* 0x004fda00000e0000 */
[----:B-1----:R-:W-:-:S04]  /*26c00*/  MOV R3, UR4 ;  /* 0x0000000400037c02 */ /* 0x002fc80008000f00 */
[----:B------:R1:W2:Y:S03]  /*26c10*/  SYNCS.PHASECHK.TRANS64.TRYWAIT P1, [R3+URZ+0x8], R0 ;  /* 0x00000800030075a7 */ /* 0x0002a6000802017f */
[----:B--2---:R-:W-:Y:S05]  /*26c20*/  @!P1 NANOSLEEP.SYNCS 0x989680 ;  /* 0x009896800000995d */ /* 0x004fea0003900000 */
[----:B------:R-:W2:Y:S02]  /*26c30*/  @!P1 SYNCS.PHASECHK.TRANS64 P1, [R3+URZ+0x8], R0 ;  /* 0x00000800030095a7 */ /* 0x000ea4000802007f */
[----:B--2---:R-:W-:Y:S05]  /*26c40*/  @!P1 BRA `(.L_x_63) ;  /* 0xfffffffc00e49947 */ /* 0x004fea000383ffff */
[----:B------:R-:W-:Y:S05]  /*26c50*/  BRA `(.L_x_156) ;  /* 0xffffff9800287947 */ /* 0x000fea000383ffff */
.L_x_106:
[----:B------:R-:W-:Y:S01]  /*26c60*/  BSSY B1, `(.L_x_157) ;  /* 0x0000006000017945 */ /* 0x000fe20003800000 */
[----:B------:R-:W-:-:S07]  /*26c70*/  MOV R15, 0xffffffff ;  /* 0xffffffff000f7802 */ /* 0x000fce0000000f00 */
[----:B------:R-:W-:Y:S05]  /*26c80*/  WARPSYNC.COLLECTIVE R15, `(.L_x_158) ;  /* 0x000000000f0c7348 */ /* 0x000fea0003c00000 */
[----:B------:R-:W-:Y:S02]  /*26c90*/  ELECT P6, UR62, PT ;  /* 0x00000000003e782f */ /* 0x000fe400038c0000 */
[----:B------:R-:W-:Y:S01]  /*26ca0*/  MOV R14, UR62 ;  /* 0x0000003e000e7c02 */ /* 0x000fe20008000f00 */
[----:B------:R-:W-:Y:S10]  /*26cb0*/  ENDCOLLECTIVE ;  /* 0x000000000000791b */ /* 0x000ff40003800000 */
.L_x_158:
[----:B------:R-:W-:Y:S05]  /*26cc0*/  BSYNC B1 ;  /* 0x0000000000017941 */ /* 0x000fea0003800000 */
.L_x_157:
[----:B------:R-:W-:Y:S05]  /*26cd0*/  BRA `(.L_x_159) ;  /* 0xffffffd800347947 */ /* 0x000fea000383ffff */
.L_x_109:
[----:B-1----:R1:W2:Y:S02]  /*26ce0*/  SYNCS.PHASECHK.TRANS64.TRYWAIT P2, [R7+URZ+0x74460], R6 ;  /* 0x07446006070075a7 */ /* 0x0022a4000804017f */
[----:B--2---:R-:W-:Y:S05]  /*26cf0*/  @!P2 NANOSLEEP.SYNCS 0x989680 ;  /* 0x009896800000a95d */ /* 0x004fea0003900000 */
[----:B------:R-:W2:Y:S02]  /*26d00*/  @!P2 SYNCS.PHASECHK.TRANS64 P2, [R7+URZ+0x74460], R6 ;  /* 0x074460060700a5a7 */ /* 0x000ea4000804007f */
[----:B--2---:R-:W-:Y:S05]  /*26d10*/  @!P2 BRA `(.L_x_109) ;  /* 0xfffffffc00f0a947 */ /* 0x004fea000383ffff */
[----:B------:R-:W-:Y:S05]  /*26d20*/  BRA `(.L_x_160) ;  /* 0xffffffd800547947 */ /* 0x000fea000383ffff */
.L_x_114:
[----:B-1----:R1:W2:Y:S02]  /*26d30*/  SYNCS.PHASECHK.TRANS64.TRYWAIT P2, [R7+URZ+0x744b0], R4 ;  /* 0x0744b004070075a7 */ /* 0x0022a4000804017f */
[----:B--2---:R-:W-:Y:S05]  /*26d40*/  @!P2 NANOSLEEP.SYNCS 0x989680 ;  /* 0x009896800000a95d */ /* 0x004fea0003900000 */
[----:B------:R-:W2:Y:S02]  /*26d50*/  @!P2 SYNCS.PHASECHK.TRANS64 P2, [R7+URZ+0x744b0], R4 ;  /* 0x0744b0040700a5a7 */ /* 0x000ea4000804007f */
[----:B--2---:R-:W-:Y:S05]  /*26d60*/  @!P2 BRA `(.L_x_114) ;  /* 0xfffffffc00f0a947 */ /* 0x004fea000383ffff */
[----:B------:R-:W-:Y:S05]  /*26d70*/  BRA `(.L_x_113) ;  /* 0xffffffdc00747947 */ /* 0x000fea000383ffff */
.L_x_117:
[----:B-1----:R1:W2:Y:S02]  /*26d80*/  SYNCS.PHASECHK.TRANS64.TRYWAIT P2, [R4+URZ+0x74460], R9 ;  /* 0x07446009040075a7 */ /* 0x0022a4000804017f */
[----:B--2---:R-:W-:Y:S05]  /*26d90*/  @!P2 NANOSLEEP.SYNCS 0x989680 ;  /* 0x009896800000a95d */ /* 0x004fea0003900000 */
[----:B------:R-:W2:Y:S02]  /*26da0*/  @!P2 SYNCS.PHASECHK.TRANS64 P2, [R4+URZ+0x74460], R9 ;  /* 0x074460090400a5a7 */ /* 0x000ea4000804007f */
[----:B--2---:R-:W-:Y:S05]  /*26db0*/  @!P2 BRA `(.L_x_117) ;  /* 0xfffffffc00f0a947 */ /* 0x004fea000383ffff */
[----:B------:R-:W-:Y:S05]  /*26dc0*/  BRA `(.L_x_161) ;  /* 0xffffffdc00887947 */ /* 0x000fea000383ffff */
.L_x_122:
[----:B------:R-:W-:Y:S01]  /*26dd0*/  BSSY B1, `(.L_x_162) ;  /* 0x0000006000017945 */ /* 0x000fe20003800000 */
[----:B------:R-:W-:-:S07]  /*26de0*/  MOV R15, 0xffffffff ;  /* 0xffffffff000f7802 */ /* 0x000fce0000000f00 */
[----:B------:R-:W-:Y:S05]  /*26df0*/  WARPSYNC.COLLECTIVE R15, `(.L_x_163) ;  /* 0x000000000f0c7348 */ /* 0x000fea0003c00000 */
[----:B------:R-:W-:Y:S02]  /*26e00*/  ELECT P6, UR62, PT ;  /* 0x00000000003e782f */ /* 0x000fe400038c0000 */
[----:B------:R-:W-:Y:S01]  /*26e10*/  MOV R14, UR62 ;  /* 0x0000003e000e7c02 */ /* 0x000fe20008000f00 */
[----:B------:R-:W-:Y:S10]  /*26e20*/  ENDCOLLECTIVE ;  /* 0x000000000000791b */ /* 0x000ff40003800000 */
.L_x_163:
[----:B------:R-:W-:Y:S05]  /*26e30*/  BSYNC B1 ;  /* 0x0000000000017941 */ /* 0x000fea0003800000 */
.L_x_162:
[----:B------:R-:W-:Y:S05]  /*26e40*/  BRA `(.L_x_164) ;  /* 0xffffffe400747947 */ /* 0x000fea000383ffff */
.L_x_125:
[----:B-1----:R1:W2:Y:S02]  /*26e50*/  SYNCS.PHASECHK.TRANS64.TRYWAIT P4, [R8+URZ+0x74428], R7 ;  /* 0x07442807080075a7 */ /* 0x0022a4000808017f */
[----:B--2---:R-:W-:Y:S05]  /*26e60*/  @!P4 NANOSLEEP.SYNCS 0x989680 ;  /* 0x009896800000c95d */ /* 0x004fea0003900000 */
[----:B------:R-:W2:Y:S02]  /*26e70*/  @!P4 SYNCS.PHASECHK.TRANS64 P4, [R8+URZ+0x74428], R7 ;  /* 0x074428070800c5a7 */ /* 0x000ea4000808007f */
[----:B--2---:R-:W-:Y:S05]  /*26e80*/  @!P4 BRA `(.L_x_125) ;  /* 0xfffffffc00f0c947 */ /* 0x004fea000383ffff */
[----:B------:R-:W-:Y:S05]  /*26e90*/  BRA `(.L_x_165) ;  /* 0xffffffe400887947 */ /* 0x000fea000383ffff */
.L_x_130:
[----:B-1----:R1:W2:Y:S02]  /*26ea0*/  SYNCS.PHASECHK.TRANS64.TRYWAIT P4, [R5+URZ+0x744b0], R8 ;  /* 0x0744b008050075a7 */ /* 0x0022a4000808017f */
[----:B--2---:R-:W-:Y:S05]  /*26eb0*/  @!P4 NANOSLEEP.SYNCS 0x989680 ;  /* 0x009896800000c95d */ /* 0x004fea0003900000 */
[----:B------:R-:W2:Y:S02]  /*26ec0*/  @!P4 SYNCS.PHASECHK.TRANS64 P4, [R5+URZ+0x744b0], R8 ;  /* 0x0744b0080500c5a7 */ /* 0x000ea4000808007f */
[----:B--2---:R-:W-:Y:S05]  /*26ed0*/  @!P4 BRA `(.L_x_130) ;  /* 0xfffffffc00f0c947 */ /* 0x004fea000383ffff */
[----:B------:R-:W-:Y:S05]  /*26ee0*/  BRA `(.L_x_129) ;  /* 0xffffffe800a07947 */ /* 0x000fea000383ffff */
.L_x_133:
[----:B-1----:R1:W2:Y:S02]  /*26ef0*/  SYNCS.PHASECHK.TRANS64.TRYWAIT P3, [R7+URZ+0x74428], R8 ;  /* 0x07442808070075a7 */ /* 0x0022a4000806017f */
[----:B--2---:R-:W-:Y:S05]  /*26f00*/  @!P3 NANOSLEEP.SYNCS 0x989680 ;  /* 0x009896800000b95d */ /* 0x004fea0003900000 */
[----:B------:R-:W2:Y:S02]  /*26f10*/  @!P3 SYNCS.PHASECHK.TRANS64 P3, [R7+URZ+0x74428], R8 ;  /* 0x074428080700b5a7 */ /* 0x000ea4000806007f */
[----:B--2---:R-:W-:Y:S05]  /*26f20*/  @!P3 BRA `(.L_x_133) ;  /* 0xfffffffc00f0b947 */ /* 0x004fea000383ffff */
[----:B------:R-:W-:Y:S05]  /*26f30*/  BRA `(.L_x_166) ;  /* 0xffffffe800b87947 */ /* 0x000fea000383ffff */
.L_x_140:
[----:B-1----:R1:W2:Y:S02]  /*26f40*/  SYNCS.PHASECHK.TRANS64.TRYWAIT P3, [R7+URZ+0x74428], R8 ;  /* 0x07442808070075a7 */ /* 0x0022a4000806017f */
[----:B--2---:R-:W-:Y:S05]  /*26f50*/  @!P3 NANOSLEEP.SYNCS 0x989680 ;  /* 0x009896800000b95d */ /* 0x004fea0003900000 */
[----:B------:R-:W2:Y:S02]  /*26f60*/  @!P3 SYNCS.PHASECHK.TRANS64 P3, [R7+URZ+0x74428], R8 ;  /* 0x074428080700b5a7 */ /* 0x000ea4000806007f */
[----:B--2---:R-:W-:Y:S05]  /*26f70*/  @!P3 BRA `(.L_x_140) ;  /* 0xfffffffc00f0b947 */ /* 0x004fea000383ffff */
[----:B------:R-:W-:Y:S05]  /*26f80*/  BRA `(.L_x_167) ;  /* 0xffffffec00e07947 */ /* 0x000fea000383ffff */
.L_x_145:
[----:B-1----:R1:W2:Y:S02]  /*26f90*/  SYNCS.PHASECHK.TRANS64.TRYWAIT P3, [R7+URZ+0x74428], R8 ;  /* 0x07442808070075a7 */ /* 0x0022a4000806017f */
[----:B--2---:R-:W-:Y:S05]  /*26fa0*/  @!P3 NANOSLEEP.SYNCS 0x989680 ;  /* 0x009896800000b95d */ /* 0x004fea0003900000 */
[----:B------:R-:W2:Y:S02]  /*26fb0*/  @!P3 SYNCS.PHASECHK.TRANS64 P3, [R7+URZ+0x74428], R8 ;  /* 0x074428080700b5a7 */ /* 0x000ea4000806007f */
[----:B--2---:R-:W-:Y:S05]  /*26fc0*/  @!P3 BRA `(.L_x_145) ;  /* 0xfffffffc00f0b947 */ /* 0x004fea000383ffff */
[----:B------:R-:W-:Y:S05]  /*26fd0*/  BRA `(.L_x_168) ;  /* 0xfffffff000fc7947 */ /* 0x000fea000383ffff */
        .weak           $__internal_0_$__cuda_sm20_rcp_rn_f32_slowpath
        .type           $__internal_0_$__cuda_sm20_rcp_rn_f32_slowpath,@function
        .size           $__internal_0_$__cuda_sm20_rcp_rn_f32_slowpath,(.L_x_174 - $__internal_0_$__cuda_sm20_rcp_rn_f32_slowpath)
$__internal_0_$__cuda_sm20_rcp_rn_f32_slowpath:
[----:B------:R-:W-:Y:S01]  /*26fe0*/  IMAD.SHL.U32 R2, R0, 0x2, RZ ;  /* 0x0000000200027824 */ /* 0x000fe200078e00ff */
[----:B------:R-:W-:Y:S04]  /*26ff0*/  BSSY B2, `(.L_x_169) ;  /* 0x0000030000027945 */ /* 0x000fe80003800000 */
[----:B------:R-:W-:-:S04]  /*27000*/  SHF.R.U32.HI R2, RZ, 0x18, R2 ;  /* 0x00000018ff027819 */ /* 0x000fc80000011602 */
[----:B------:R-:W-:-:S13]  /*27010*/  ISETP.NE.U32.AND P0, PT, R2, RZ, PT ;  /* 0x000000ff0200720c */ /* 0x000fda0003f05070 */
[----:B------:R-:W-:Y:S05]  /*27020*/  @P0 BRA `(.L_x_170) ;  /* 0x0000000000280947 */ /* 0x000fea0003800000 */
[----:B------:R-:W-:-:S04]  /*27030*/  SHF.L.U32 R2, R0, 0x1, RZ ;  /* 0x0000000100027819 */ /* 0x000fc800000006ff */
[----:B------:R-:W-:-:S13]  /*27040*/  ISETP.NE.AND P0, PT, R2, RZ, PT ;  /* 0x000000ff0200720c */ /* 0x000fda0003f05270 */
[----:B------:R-:W-:Y:S01]  /*27050*/  @P0 FFMA R7, R0, 1.84467440737095516160e+19, RZ ;  /* 0x5f80000000070823 */ /* 0x000fe200000000ff */
[----:B------:R-:W-:Y:S08]  /*27060*/  @!P0 MUFU.RCP R2, R0 ;  /* 0x0000000000028308 */ /* 0x000ff00000001000 */
[----:B------:R-:W1:Y:S02]  /*27070*/  @P0 MUFU.RCP R3, R7 ;  /* 0x0000000700030308 */ /* 0x000e640000001000 */
[----:B-1----:R-:W-:-:S04]  /*27080*/  @P0 FFMA R7, R7, R3, -1 ;  /* 0xbf80000007070423 */ /* 0x002fc80000000003 */
[----:B------:R-:W-:-:S04]  /*27090*/  @P0 FADD.FTZ R7, -R7, -RZ ;  /* 0x800000ff07070221 */ /* 0x000fc80000010100 */
[----:B------:R-:W-:-:S04]  /*270a0*/  @P0 FFMA R3, R3, R7, R3 ;  /* 0x0000000703030223 */ /* 0x000fc80000000003 */
[----:B------:R-:W-:Y:S01]  /*270b0*/  @P0 FFMA R2, R3, 1.84467440737095516160e+19, RZ ;  /* 0x5f80000003020823 */ /* 0x000fe200000000ff */
[----:B------:R-:W-:Y:S06]  /*270c0*/  BRA `(.L_x_171) ;  /* 0x0000000000887947 */ /* 0x000fec0003800000 */
.L_x_170:
[----:B------:R-:W-:-:S04]  /*270d0*/  IADD3 R14, R2, -0xfd, RZ ;  /* 0xffffff03020e7810 */ /* 0x000fc80007ffe0ff */
[----:B------:R-:W-:-:S13]  /*270e0*/  ISETP.GT.U32.AND P0, PT, R14, 0x1, PT ;  /* 0x000000010e00780c */ /* 0x000fda0003f04070 */
[----:B------:R-:W-:Y:S05]  /*270f0*/  @P0 BRA `(.L_x_172) ;  /* 0x0000000000780947 */ /* 0x000fea0003800000 */
[----:B------:R-:W-:Y:S01]  /*27100*/  LOP3.LUT R7, R0, 0x7fffff, RZ, 0xc0, !PT ;  /* 0x007fffff00077812 */ /* 0x000fe200078ec0ff */
[----:B------:R-:W-:Y:S01]  /*27110*/  VIADD R2, R2, 0xffffff04 ;  /* 0xffffff0402027836 */ /* 0x000fe20000000000 */
[----:B------:R-:W-:Y:S02]  /*27120*/  MOV R15, 0x3 ;  /* 0x00000003000f7802 */ /* 0x000fe40000000f00 */
[----:B------:R-:W-:Y:S02]  /*27130*/  LOP3.LUT R7, R7, 0x3f800000, RZ, 0xfc, !PT ;  /* 0x3f80000007077812 */ /* 0x000fe400078efcff */
[----:B------:R-:W-:Y:S02]  /*27140*/  SHF.L.U32 R15, R15, R14, RZ ;  /* 0x0000000e0f0f7219 */ /* 0x000fe400000006ff */
[----:B------:R-:W1:Y:S02]  /*27150*/  MUFU.RCP R3, R7 ;  /* 0x0000000700037308 */ /* 0x000e640000001000 */
[----:B-1----:R-:W-:-:S04]  /*27160*/  FFMA R8, R7, R3, -1 ;  /* 0xbf80000007087423 */ /* 0x002fc80000000003 */
[----:B------:R-:W-:-:S04]  /*27170*/  FADD.FTZ R8, -R8, -RZ ;  /* 0x800000ff08087221 */ /* 0x000fc80000010100 */
[CCC-:B------:R-:W-:Y:S01]  /*27180*/  FFMA.RM R7, R3.reuse, R8.reuse, R3.reuse ;  /* 0x0000000803077223 */ /* 0x1c0fe20000004003 */
[----:B------:R-:W-:-:S05]  /*27190*/  FFMA.RP R3, R3, R8, R3 ;  /* 0x0000000803037223 */ /* 0x000fca0000008003 */
[C---:B------:R-:W-:Y:S02]  /*271a0*/  FSETP.NEU.FTZ.AND P0, PT, R7.reuse, R3, PT ;  /* 0x000000030700720b */ /* 0x040fe40003f1d000 */
[----:B------:R-:W-:Y:S02]  /*271b0*/  LOP3.LUT R3, R7, 0x7fffff, RZ, 0xc0, !PT ;  /* 0x007fffff07037812 */ /* 0x000fe400078ec0ff */
[----:B------:R-:W-:Y:S02]  /*271c0*/  SEL R7, RZ, 0xffffffff, !P0 ;  /* 0xffffffffff077807 */ /* 0x000fe40004000000 */
[----:B------:R-:W-:Y:S02]  /*271d0*/  LOP3.LUT R3, R3, 0x800000, RZ, 0xfc, !PT ;  /* 0x0080000003037812 */ /* 0x000fe400078efcff */
[----:B------:R-:W-:Y:S02]  /*271e0*/  IADD3 R8, -R7, RZ, RZ ;  /* 0x000000ff07087210 */ /* 0x000fe40007ffe1ff */
[----:B------:R-:W-:-:S02]  /*271f0*/  LOP3.LUT R15, R15, R3, RZ, 0xc0, !PT ;  /* 0x000000030f0f7212 */ /* 0x000fc400078ec0ff */
[-C--:B------:R-:W-:Y:S02]  /*27200*/  LOP3.LUT P1, RZ, R8, R14.reuse, R3, 0xf8, !PT ;  /* 0x0000000e08ff7212 */ /* 0x080fe4000782f803 */
[----:B------:R-:W-:Y:S02]  /*27210*/  SHF.R.U32.HI R7, RZ, R14, R15 ;  /* 0x0000000eff077219 */ /* 0x000fe4000001160f */
[----:B------:R-:W-:Y:S02]  /*27220*/  SHF.R.U32.HI R2, RZ, R2, R3 ;  /* 0x00000002ff027219 */ /* 0x000fe40000011603 */
[C---:B------:R-:W-:Y:S02]  /*27230*/  LOP3.LUT P0, RZ, R7.reuse, 0x1, RZ, 0xc0, !PT ;  /* 0x0000000107ff7812 */ /* 0x040fe4000780c0ff */
[----:B------:R-:W-:-:S04]  /*27240*/  LOP3.LUT P2, RZ, R7, 0x2, RZ, 0xc0, !PT ;  /* 0x0000000207ff7812 */ /* 0x000fc8000784c0ff */
[----:B------:R-:W-:Y:S02]  /*27250*/  PLOP3.LUT P0, PT, P0, P1, P2, 0xe0, 0x0 ;  /* 0x000000000000781c */ /* 0x000fe40000703c20 */
[----:B------:R-:W-:Y:S02]  /*27260*/  LOP3.LUT P1, RZ, R0, 0x7fffff, RZ, 0xc0, !PT ;  /* 0x007fffff00ff7812 */ /* 0x000fe4000782c0ff */
[----:B------:R-:W-:-:S04]  /*27270*/  SEL R3, RZ, 0x1, !P0 ;  /* 0x00000001ff037807 */ /* 0x000fc80004000000 */
[----:B------:R-:W-:-:S04]  /*27280*/  IADD3 R3, -R3, RZ, RZ ;  /* 0x000000ff03037210 */ /* 0x000fc80007ffe1ff */
[----:B------:R-:W-:-:S13]  /*27290*/  ISETP.GE.AND P0, PT, R3, RZ, PT ;  /* 0x000000ff0300720c */ /* 0x000fda0003f06270 */
[----:B------:R-:W-:-:S05]  /*272a0*/  @!P0 IADD3 R2, R2, 0x1, RZ ;  /* 0x0000000102028810 */ /* 0x000fca0007ffe0ff */
[----:B------:R-:W-:-:S05]  /*272b0*/  @!P1 IMAD.SHL.U32 R2, R2, 0x2, RZ ;  /* 0x0000000202029824 */ /* 0x000fca00078e00ff */
[----:B------:R-:W-:Y:S01]  /*272c0*/  LOP3.LUT R2, R2, 0x80000000, R0, 0xf8, !PT ;  /* 0x8000000002027812 */ /* 0x000fe200078ef800 */
[----:B------:R-:W-:Y:S06]  /*272d0*/  BRA `(.L_x_171) ;  /* 0x0000000000047947 */ /* 0x000fec0003800000 */
.L_x_172:
[----:B------:R1:W2:Y:S02]  /*272e0*/  MUFU.RCP R2, R0 ;  /* 0x0000000000027308 */ /* 0x0002a40000001000 */
.L_x_171:
[----:B------:R-:W-:Y:S05]  /*272f0*/  BSYNC B2 ;  /* 0x0000000000027941 */ /* 0x000fea0003800000 */
.L_x_169:
[----:B--2---:R-:W-:Y:S02]  /*27300*/  MOV R7, R2 ;  /* 0x0000000200077202 */ /* 0x004fe40000000f00 */
[----:B------:R-:W-:Y:S02]  /*27310*/  MOV R2, R9 ;  /* 0x0000000900027202 */ /* 0x000fe40000000f00 */
[----:B------:R-:W-:-:S04]  /*27320*/  MOV R3, 0x0 ;  /* 0x0000000000037802 */ /* 0x000fc80000000f00 */
[----:B-1----:R-:W-:Y:S05]  /*27330*/  RET.REL.NODEC R2 `(_ZN7cutlass13device_kernelINS_4fmha6kernel28FmhaKernelTmaWarpSpecializedINS1_10collective30FmhaMainloopTmaWarpSpecializedINS_10bfloat16_tEffN4cute5tupleIJNS7_1CILi128EEENS9_ILi64EEENS9_ILi512EEEEEENS8_IJiNS9_ILi1EEENS8_IJiiEEEEEESG_SG_NS4_12CausalFusionEJNS2_6OptionILNS2_3TagE0ENS9_ILb1EEEEENSI_ILSJ_2ESK_EEEEENS4_15FmhaFwdEpilogueIS6_fNS8_IJSB_SC_SB_EEEEENS2_23PersistentTileSchedulerEJSL_SM_EEEEEvNT_6ParamsE) ;  /* 0xfffffd8c02307950 */ /* 0x002fea0003c3ffff */
.L_x_173:
[----:B------:R-:W-:-:S00]  /*27340*/  BRA `(.L_x_173) ;  /* 0xfffffffc00fc7947 */ /* 0x000fc0000383ffff */
[----:B------:R-:W-:-:S00]  /*27350*/  NOP ;  /* 0x0000000000007918 */ /* 0x000fc00000000000 */
        /* <DEDUP_REMOVED lines=10> */
.L_x_174:


//--------------------- .nv.global.init           --------------------------
	.section	.nv.global.init,"aw",@progbits
.nv.global.init:
	.type		$str$24,@object
	.size		$str$24,($str$25 - $str$24)
$str$24:
        /*0000*/ 	.byte	0x28, 0x61, 0x64, 0x64, 0x72, 0x65, 0x73, 0x73, 0x20, 0x26, 0x20, 0x6d, 0x61, 0x73, 0x6b, 0x29
        /*0010*/ 	.byte	0x20, 0x3d, 0x3d, 0x20, 0x30, 0x00
	.type		$str$25,@object
	.size		$str$25,(__unnamed_1 - $str$25)
$str$25:
        /*0016*/ 	.byte	0x2f, 0x74, 0x6d, 0x70, 0x2f, 0x63, 0x75, 0x74, 0x6c, 0x61, 0x73, 0x73, 0x5f, 0x73, 0x77, 0x65
        /*0026*/ 	.byte	0x65, 0x70, 0x5f, 0x73, 0x72, 0x63, 0x2f, 0x69, 0x6e, 0x63, 0x6c, 0x75, 0x64, 0x65, 0x2f, 0x63
        /*0036*/ 	.byte	0x75, 0x74, 0x65, 0x2f, 0x70, 0x6f, 0x69, 0x6e, 0x74, 0x65, 0x72, 0x5f, 0x66, 0x6c, 0x61, 0x67
        /*0046*/ 	.byte	0x67, 0x65, 0x64, 0x2e, 0x68, 0x70, 0x70, 0x00
	.type		__unnamed_1,@object
	.size		__unnamed_1,(__unnamed_2 - __unnamed_1)
__unnamed_1:
        /* <DEDUP_REMOVED lines=28> */
        /*020e*/ 	.byte	0x32, 0x30, 0x34, 0x38, 0x3e, 0x3e, 0x3e, 0x3e, 0x3e, 0x5d, 0x00
	.type		__unnamed_2,@object
	.size		__unnamed_2,(.L_1 - __unnamed_2)
__unnamed_2:
        /* <DEDUP_REMOVED lines=29> */
.L_1:


//--------------------- .nv.shared._ZN7cutlass13device_kernelINS_4fmha6kernel28FmhaKernelTmaWarpSpecializedINS1_10collective30FmhaMainloopTmaWarpSpecializedINS_10bfloat16_tEffN4cute5tupleIJNS7_1CILi128EEENS9_ILi64EEENS9_ILi512EEEEEENS8_IJiNS9_ILi1EEENS8_IJiiEEEEEESG_SG_NS4_12CausalFusionEJNS2_6OptionILNS2_3TagE0ENS9_ILb1EEEEENSI_ILSJ_2ESK_EEEEENS4_15FmhaFwdEpilogueIS6_fNS8_IJSB_SC_SB_EEEEENS2_23PersistentTileSchedulerEJSL_SM_EEEEEvNT_6ParamsE --------------------------
	.section	.nv.shared._ZN7cutlass13device_kernelINS_4fmha6kernel28FmhaKernelTmaWarpSpecializedINS1_10collective30FmhaMainloopTmaWarpSpecializedINS_10bfloat16_tEffN4cute5tupleIJNS7_1CILi128EEENS9_ILi64EEENS9_ILi512EEEEEENS8_IJiNS9_ILi1EEENS8_IJiiEEEEEESG_SG_NS4_12CausalFusionEJNS2_6OptionILNS2_3TagE0ENS9_ILb1EEEEENSI_ILSJ_2ESK_EEEEENS4_15FmhaFwdEpilogueIS6_fNS8_IJSB_SC_SB_EEEEENS2_23PersistentTileSchedulerEJSL_SM_EEEEEvNT_6ParamsE,"aw",@nobits
	.sectionflags	@""
	.align	16
	.zero		1024


//--------------------- .nv.shared.reserved.0     --------------------------
	.section	.nv.shared.reserved.0,"aw",@nobits
	.weak		__nv_reservedSMEM_offset_0_alias
	.size		__nv_reservedSMEM_offset_0_alias, 0, 0
	.other		__nv_reservedSMEM_offset_0_alias,@"STO_CUDA_RESERVED_SHARED STV_DEFAULT"
__nv_reservedSMEM_offset_0_alias:
	.zero		0


//--------------------- .nv.global                --------------------------
	.section	.nv.global,"aw",@nobits
.nv.global:
	.type		_ZN39_INTERNAL_0b7b2c4b_4_k_cu_d4c6952a_34754cute1_E,@object
	.size		_ZN39_INTERNAL_0b7b2c4b_4_k_cu_d4c6952a_34754cute1_E,(_ZN39_INTERNAL_0b7b2c4b_4_k_cu_d4c6952a_34754cuda3std3__45__cpo6cbeginE - _ZN39_INTERNAL_0b7b2c4b_4_k_cu_d4c6952a_34754cute1_E)
_ZN39_INTERNAL_0b7b2c4b_4_k_cu_d4c6952a_34754cute1_E:
	.zero		1
	.type		_ZN39_INTERNAL_0b7b2c4b_4_k_cu_d4c6952a_34754cuda3std3__45__cpo6cbeginE,@object
	.size		_ZN39_INTERNAL_0b7b2c4b_4_k_cu_d4c6952a_34754cuda3std3__45__cpo6cbeginE,(_ZN39_INTERNAL_0b7b2c4b_4_k_cu_d4c6952a_34754cuda3std3__48in_placeE - _ZN39_INTERNAL_0b7b2c4b_4_k_cu_d4c6952a_34754cuda3std3__45__cpo6cbeginE)
_ZN39_INTERNAL_0b7b2c4b_4_k_cu_d4c6952a_34754cuda3std3__45__cpo6cbeginE:
	.zero		1
	.type		_ZN39_INTERNAL_0b7b2c4b_4_k_cu_d4c6952a_34754cuda3std3__48in_placeE,@object
	.size		_ZN39_INTERNAL_0b7b2c4b_4_k_cu_d4c6952a_34754cuda3std3__48in_placeE,(_ZN39_INTERNAL_0b7b2c4b_4_k_cu_d4c6952a_34754cuda3std6ranges3__45__cpo9iter_moveE - _ZN39_INTERNAL_0b7b2c4b_4_k_cu_d4c6952a_34754cuda3std3__48in_placeE)
_ZN39_INTERNAL_0b7b2c4b_4_k_cu_d4c6952a_34754cuda3std3__48in_placeE:
	.zero		1
	.type		_ZN39_INTERNAL_0b7b2c4b_4_k_cu_d4c6952a_34754cuda3std6ranges3__45__cpo9iter_moveE,@object
	.size		_ZN39_INTERNAL_0b7b2c4b_4_k_cu_d4c6952a_34754cuda3std6ranges3__45__cpo9iter_moveE,(_ZN39_INTERNAL_0b7b2c4b_4_k_cu_d4c6952a_34754cuda3std3__45__cpo5beginE - _ZN39_INTERNAL_0b7b2c4b_4_k_cu_d4c6952a_34754cuda3std6ranges3__45__cpo9iter_moveE)
_ZN39_INTERNAL_0b7b2c4b_4_k_cu_d4c6952a_34754cuda3std6ranges3__45__cpo9iter_moveE:
	.zero		1
	.type		_ZN39_INTERNAL_0b7b2c4b_4_k_cu_d4c6952a_34754cuda3std3__45__cpo5beginE,@object
	.size		_ZN39_INTERNAL_0b7b2c4b_4_k_cu_d4c6952a_34754cuda3std3__45__cpo5beginE,(_ZN39_INTERNAL_0b7b2c4b_4_k_cu_d4c6952a_34754cuda3std3__441_GLOBAL__N__0b7b2c4b_4_k_cu_d4c6952a_34756ignoreE - _ZN39_INTERNAL_0b7b2c4b_4_k_cu_d4c6952a_34754cuda3std3__45__cpo5beginE)
_ZN39_INTERNAL_0b7b2c4b_4_k_cu_d4c6952a_34754cuda3std3__45__cpo5beginE:
	.zero		1
	.type		_ZN39_INTERNAL_0b7b2c4b_4_k_cu_d4c6952a_34754cuda3std3__441_GLOBAL__N__0b7b2c4b_4_k_cu_d4c6952a_34756ignoreE,@object
	.size		_ZN39_INTERNAL_0b7b2c4b_4_k_cu_d4c6952a_34754cuda3std3__441_GLOBAL__N__0b7b2c4b_4_k_cu_d4c6952a_34756ignoreE,(_ZN39_INTERNAL_0b7b2c4b_4_k_cu_d4c6952a_34754cute7productE - _ZN39_INTERNAL_0b7b2c4b_4_k_cu_d4c6952a_34754cuda3std3__441_GLOBAL__N__0b7b2c4b_4_k_cu_d4c6952a_34756ignoreE)
_ZN39_INTERNAL_0b7b2c4b_4_k_cu_d4c6952a_34754cuda3std3__441_GLOBAL__N__0b7b2c4b_4_k_cu_d4c6952a_34756ignoreE:
	.zero		1
	.type		_ZN39_INTERNAL_0b7b2c4b_4_k_cu_d4c6952a_34754cute7productE,@object
	.size		_ZN39_INTERNAL_0b7b2c4b_4_k_cu_d4c6952a_34754cute7productE,(_ZN39_INTERNAL_0b7b2c4b_4_k_cu_d4c6952a_34754cuda3std3__45__cpo3endE - _ZN39_INTERNAL_0b7b2c4b_4_k_cu_d4c6952a_34754cute7productE)
_ZN39_INTERNAL_0b7b2c4b_4_k_cu_d4c6952a_34754cute7productE:
	.zero		1
	.type		_ZN39_INTERNAL_0b7b2c4b_4_k_cu_d4c6952a_34754cuda3std3__45__cpo3endE,@object
	.size		_ZN39_INTERNAL_0b7b2c4b_4_k_cu_d4c6952a_34754cuda3std3__45__cpo3endE,(_ZN39_INTERNAL_0b7b2c4b_4_k_cu_d4c6952a_34754cuda3std3__419piecewise_constructE - _ZN39_INTERNAL_0b7b2c4b_4_k_cu_d4c6952a_34754cuda3std3__45__cpo3endE)
_ZN39_INTERNAL_0b7b2c4b_4_k_cu_d4c6952a_34754cuda3std3__45__cpo3endE:
	.zero		1
	.type		_ZN39_INTERNAL_0b7b2c4b_4_k_cu_d4c6952a_34754cuda3std3__419piecewise_constructE,@object
	.size		_ZN39_INTERNAL_0b7b2c4b_4_k_cu_d4c6952a_34754cuda3std3__419piecewise_constructE,(_ZN39_INTERNAL_0b7b2c4b_4_k_cu_d4c6952a_34754cuda3std3__45__cpo4cendE - _ZN39_INTERNAL_0b7b2c4b_4_k_cu_d4c6952a_34754cuda3std3__419piecewise_constructE)
_ZN39_INTERNAL_0b7b2c4b_4_k_cu_d4c6952a_34754cuda3std3__419piecewise_constructE:
	.zero		1
	.type		_ZN39_INTERNAL_0b7b2c4b_4_k_cu_d4c6952a_34754cuda3std3__45__cpo4cendE,@object
	.size		_ZN39_INTERNAL_0b7b2c4b_4_k_cu_d4c6952a_34754cuda3std3__45__cpo4cendE,(_ZN39_INTERNAL_0b7b2c4b_4_k_cu_d4c6952a_34754cuda3std6ranges3__45__cpo4swapE - _ZN39_INTERNAL_0b7b2c4b_4_k_cu_d4c6952a_34754cuda3std3__45__cpo4cendE)
_ZN39_INTERNAL_0b7b2c4b_4_k_cu_d4c6952a_34754cuda3std3__45__cpo4cendE:
	.zero		1
	.type		_ZN39_INTERNAL_0b7b2c4b_4_k_cu_d4c6952a_34754cuda3std6ranges3__45__cpo4swapE,@object
	.size		_ZN39_INTERNAL_0b7b2c4b_4_k_cu_d4c6952a_34754cuda3std6ranges3__45__cpo4swapE,(.L_9 - _ZN39_INTERNAL_0b7b2c4b_4_k_cu_d4c6952a_34754cuda3std6ranges3__45__cpo4swapE)
_ZN39_INTERNAL_0b7b2c4b_4_k_cu_d4c6952a_34754cuda3std6ranges3__45__cpo4swapE:
	.zero		1
.L_9:


//--------------------- .nv.constant0._ZN7cutlass13device_kernelINS_4fmha6kernel28FmhaKernelTmaWarpSpecializedINS1_10collective30FmhaMainloopTmaWarpSpecializedINS_10bfloat16_tEffN4cute5tupleIJNS7_1CILi128EEENS9_ILi64EEENS9_ILi512EEEEEENS8_IJiNS9_ILi1EEENS8_IJiiEEEEEESG_SG_NS4_12CausalFusionEJNS2_6OptionILNS2_3TagE0ENS9_ILb1EEEEENSI_ILSJ_2ESK_EEEEENS4_15FmhaFwdEpilogueIS6_fNS8_IJSB_SC_SB_EEEEENS2_23PersistentTileSchedulerEJSL_SM_EEEEEvNT_6ParamsE --------------------------
	.section	.nv.constant0._ZN7cutlass13device_kernelINS_4fmha6kernel28FmhaKernelTmaWarpSpecializedINS1_10collective30FmhaMainloopTmaWarpSpecializedINS_10bfloat16_tEffN4cute5tupleIJNS7_1CILi128EEENS9_ILi64EEENS9_ILi512EEEEEENS8_IJiNS9_ILi1EEENS8_IJiiEEEEEESG_SG_NS4_12CausalFusionEJNS2_6OptionILNS2_3TagE0ENS9_ILb1EEEEENSI_ILSJ_2ESK_EEEEENS4_15FmhaFwdEpilogueIS6_fNS8_IJSB_SC_SB_EEEEENS2_23PersistentTileSchedulerEJSL_SM_EEEEEvNT_6ParamsE,"a",@progbits
	.sectionflags	@""
	.align	4
.nv.constant0._ZN7cutlass13device_kernelINS_4fmha6kernel28FmhaKernelTmaWarpSpecializedINS1_10collective30FmhaMainloopTmaWarpSpecializedINS_10bfloat16_tEffN4cute5tupleIJNS7_1CILi128EEENS9_ILi64EEENS9_ILi512EEEEEENS8_IJiNS9_ILi1EEENS8_IJiiEEEEEESG_SG_NS4_12CausalFusionEJNS2_6OptionILNS2_3TagE0ENS9_ILb1EEEEENSI_ILSJ_2ESK_EEEEENS4_15FmhaFwdEpilogueIS6_fNS8_IJSB_SC_SB_EEEEENS2_23PersistentTileSchedulerEJSL_SM_EEEEEvNT_6ParamsE:
	.zero		2688


//--------------------- SYMBOLS --------------------------

	.type		.nv.reservedSmem.offset0,@object
	.size		.nv.reservedSmem.offset0,0x4
	.type		__assertfail,@function
